def attn_fwd(
    Q,
    K,
    V,
    Out,
    Lse,
    sm_scale,
    stride_qz,
    stride_qh,
    stride_qm,
    stride_qk,
    stride_kz,
    stride_kh,
    stride_kn,
    stride_kk,
    stride_vz,
    stride_vh,
    stride_vn,
    stride_vk,
    stride_oz,
    stride_oh,
    stride_om,
    stride_ok,
    seqlen_q,
    seqlen_k,
    BLOCK_M: tl.constexpr,
    BLOCK_N: tl.constexpr,
    HEAD_DIM: tl.constexpr,
    CAUSAL: tl.constexpr,
):
    start_m = tl.program_id(0)
    off_hz = tl.program_id(1)
    q_off = off_hz * stride_qh
    k_off = off_hz * stride_kh
    v_off = off_hz * stride_vh
    offs_m = start_m * BLOCK_M + tl.arange(0, BLOCK_M)
    offs_d = tl.arange(0, HEAD_DIM)
    offs_n = tl.arange(0, BLOCK_N)
    q_ptrs = Q + q_off + offs_m[:, None] * stride_qm + offs_d[None, :] * stride_qk
    k_ptrs = K + k_off + offs_d[:, None] * stride_kk + offs_n[None, :] * stride_kn
    v_ptrs = V + v_off + offs_n[:, None] * stride_vn + offs_d[None, :] * stride_vk
    m_i = tl.full([BLOCK_M], float("-inf"), dtype=tl.float32)
    l_i = tl.zeros([BLOCK_M], dtype=tl.float32) + 1.0
    acc = tl.zeros([BLOCK_M, HEAD_DIM], dtype=tl.float32)
    q = tl.load(q_ptrs)
    acc, l_i, m_i = _attn_fwd_inner(
        acc,
        l_i,
        m_i,
        q,
        k_ptrs,
        v_ptrs,
        sm_scale,
        stride_kn,
        stride_vn,
        start_m,
        seqlen_k,
        BLOCK_M,
        BLOCK_N,
        HEAD_DIM,
        CAUSAL,
    )
    acc = acc / l_i[:, None]
    lse = m_i + tl.math.log2(l_i) / 1.4426950408889634
    o_ptrs = (
        Out
        + off_hz * stride_oh
        + offs_m[:, None] * stride_om
        + offs_d[None, :] * stride_ok
    )
    tl.store(o_ptrs, acc.to(Out.dtype.element_ty))
    tl.store(Lse + off_hz * seqlen_q + offs_m, lse)

# config = {"BLOCK_M": 32, "BLOCK_N": 128, "HEAD_DIM": 512, "arch": "sm_90", "causal": true, "dtype": "bf16", "num_stages": 2, "num_warps": 8}
# arch = sm_90


// ===== COMPILED SASS (sm_90a) =====

	.target	sm_90a

	.elftype	@"ET_EXEC"


//--------------------- .note.nv.tkinfo           --------------------------
	.section	.note.nv.tkinfo,"",@"SHT_NOTE"
	.sectionflags	@"SHF_NOTE_NV_TKINFO"
	.tkinfo
        /*0018*/ 	.word	0x00000002
        /*0030*/ 	.string	""
        /*0030*/ 	.string	"ptxas"
        /*0030*/ 	.string	"Cuda compilation tools, release 13.0, V13.0.88"
        /*0030*/ 	.string	"Build cuda_13.0.r13.0/compiler.36424714_0"
        /*0030*/ 	.string	"-v  -suppress-debug-info  -lineinfo  -arch sm_90a "



//--------------------- .note.nv.cuinfo           --------------------------
	.section	.note.nv.cuinfo,"",@"SHT_NOTE"
	.sectionflags	@"SHF_NOTE_NV_CUINFO"
        /*0018*/ 	.short	0x0002
        /*001a*/ 	.short	0x005a
        /*001c*/ 	.short	0x0082
	.zero		2


//--------------------- .nv.info                  --------------------------
	.section	.nv.info,"",@"SHT_CUDA_INFO"
	.align	4


	//----- nvinfo : EIATTR_REGCOUNT
	.align		4
        /*0000*/ 	.byte	0x04, 0x2f
        /*0002*/ 	.short	(.L_2 - .L_1)
	.align		4
.L_1:
        /*0004*/ 	.word	index@(attn_fwd)
        /*0008*/ 	.word	0x000000ff


	//----- nvinfo : EIATTR_FRAME_SIZE
	.align		4
.L_2:
        /*000c*/ 	.byte	0x04, 0x11
        /*000e*/ 	.short	(.L_4 - .L_3)
	.align		4
.L_3:
        /*0010*/ 	.word	index@(attn_fwd)
        /*0014*/ 	.word	0x00001138


	//----- nvinfo : EIATTR_MIN_STACK_SIZE
	.align		4
.L_4:
        /*0018*/ 	.byte	0x04, 0x12
        /*001a*/ 	.short	(.L_6 - .L_5)
	.align		4
.L_5:
        /*001c*/ 	.word	index@(attn_fwd)
        /*0020*/ 	.word	0x00001138
.L_6:


//--------------------- .nv.compat                --------------------------
	.section	.nv.compat,"",@"SHT_CUDA_COMPAT_INFO"
	.align	4
        /*0000*/ 	.byte	0x02, 0x09, 0x01, 0x00, 0x02, 0x02, 0x01, 0x00, 0x02, 0x05, 0x05, 0x00, 0x03, 0x07, 0x01, 0x01
        /*0010*/ 	.byte	0x02, 0x03, 0x00, 0x00, 0x02, 0x06, 0x01, 0x00, 0x04, 0x0b, 0x08, 0x00, 0x00, 0x00, 0x00, 0x00
        /*0020*/ 	.byte	0x00, 0x00, 0x00, 0x00


//--------------------- .nv.info.attn_fwd         --------------------------
	.section	.nv.info.attn_fwd,"",@"SHT_CUDA_INFO"
	.sectionflags	@""
	.align	4


	//----- nvinfo : EIATTR_CUDA_API_VERSION
	.align		4
        /*0000*/ 	.byte	0x04, 0x37
        /*0002*/ 	.short	(.L_8 - .L_7)
.L_7:
        /*0004*/ 	.word	0x00000082


	//----- nvinfo : EIATTR_KPARAM_INFO
	.align		4
.L_8:
        /*0008*/ 	.byte	0x04, 0x17
        /*000a*/ 	.short	(.L_10 - .L_9)
.L_9:
        /*000c*/ 	.word	0x00000000
        /*0010*/ 	.short	0x0019
        /*0012*/ 	.short	0x0080
        /*0014*/ 	.byte	0x00, 0xf4, 0x21, 0x00


	//----- nvinfo : EIATTR_KPARAM_INFO
	.align		4
.L_10:
        /*0018*/ 	.byte	0x04, 0x17
        /*001a*/ 	.short	(.L_12 - .L_11)
.L_11:
        /*001c*/ 	.word	0x00000000
        /*0020*/ 	.short	0x0018
        /*0022*/ 	.short	0x0078
        /*0024*/ 	.byte	0x00, 0xf4, 0x21, 0x00


	//----- nvinfo : EIATTR_KPARAM_INFO
	.align		4
.L_12:
        /*0028*/ 	.byte	0x04, 0x17
        /*002a*/ 	.short	(.L_14 - .L_13)
.L_13:
        /*002c*/ 	.word	0x00000000
        /*0030*/ 	.short	0x0017
        /*0032*/ 	.short	0x0070
        /*0034*/ 	.byte	0x00, 0xf0, 0x11, 0x00


	//----- nvinfo : EIATTR_KPARAM_INFO
	.align		4
.L_14:
        /*0038*/ 	.byte	0x04, 0x17
        /*003a*/ 	.short	(.L_16 - .L_15)
.L_15:
        /*003c*/ 	.word	0x00000000
        /*0040*/ 	.short	0x0016
        /*0042*/ 	.short	0x006c
        /*0044*/ 	.byte	0x00, 0xf0, 0x11, 0x00


	//----- nvinfo : EIATTR_KPARAM_INFO
	.align		4
.L_16:
        /*0048*/ 	.byte	0x04, 0x17
        /*004a*/ 	.short	(.L_18 - .L_17)
.L_17:
        /*004c*/ 	.word	0x00000000
        /*0050*/ 	.short	0x0015
        /*0052*/ 	.short	0x0068
        /*0054*/ 	.byte	0x00, 0xf0, 0x11, 0x00


	//----- nvinfo : EIATTR_KPARAM_INFO
	.align		4
.L_18:
        /*0058*/ 	.byte	0x04, 0x17
        /*005a*/ 	.short	(.L_20 - .L_19)
.L_19:
        /*005c*/ 	.word	0x00000000
        /*0060*/ 	.short	0x0014
        /*0062*/ 	.short	0x0064
        /*0064*/ 	.byte	0x00, 0xf0, 0x11, 0x00


	//----- nvinfo : EIATTR_KPARAM_INFO
	.align		4
.L_20:
        /*0068*/ 	.byte	0x04, 0x17
        /*006a*/ 	.short	(.L_22 - .L_21)
.L_21:
        /*006c*/ 	.word	0x00000000
        /*0070*/ 	.short	0x0013
        /*0072*/ 	.short	0x0060
        /*0074*/ 	.byte	0x00, 0xf0, 0x11, 0x00


	//----- nvinfo : EIATTR_KPARAM_INFO
	.align		4
.L_22:
        /*0078*/ 	.byte	0x04, 0x17
        /*007a*/ 	.short	(.L_24 - .L_23)
.L_23:
        /*007c*/ 	.word	0x00000000
        /*0080*/ 	.short	0x0012
        /*0082*/ 	.short	0x005c
        /*0084*/ 	.byte	0x00, 0xf0, 0x11, 0x00


	//----- nvinfo : EIATTR_KPARAM_INFO
	.align		4
.L_24:
        /*0088*/ 	.byte	0x04, 0x17
        /*008a*/ 	.short	(.L_26 - .L_25)
.L_25:
        /*008c*/ 	.word	0x00000000
        /*0090*/ 	.short	0x0011
        /*0092*/ 	.short	0x0058
        /*0094*/ 	.byte	0x00, 0xf0, 0x11, 0x00


	//----- nvinfo : EIATTR_KPARAM_INFO
	.align		4
.L_26:
        /*0098*/ 	.byte	0x04, 0x17
        /*009a*/ 	.short	(.L_28 - .L_27)
.L_27:
        /*009c*/ 	.word	0x00000000
        /*00a0*/ 	.short	0x0010
        /*00a2*/ 	.short	0x0054
        /*00a4*/ 	.byte	0x00, 0xf0, 0x11, 0x00


	//----- nvinfo : EIATTR_KPARAM_INFO
	.align		4
.L_28:
        /*00a8*/ 	.byte	0x04, 0x17
        /*00aa*/ 	.short	(.L_30 - .L_29)
.L_29:
        /*00ac*/ 	.word	0x00000000
        /*00b0*/ 	.short	0x000f
        /*00b2*/ 	.short	0x0050
        /*00b4*/ 	.byte	0x00, 0xf0, 0x11, 0x00


	//----- nvinfo : EIATTR_KPARAM_INFO
	.align		4
.L_30:
        /*00b8*/ 	.byte	0x04, 0x17
        /*00ba*/ 	.short	(.L_32 - .L_31)
.L_31:
        /*00bc*/ 	.word	0x00000000
        /*00c0*/ 	.short	0x000e
        /*00c2*/ 	.short	0x004c
        /*00c4*/ 	.byte	0x00, 0xf0, 0x11, 0x00


	//----- nvinfo : EIATTR_KPARAM_INFO
	.align		4
.L_32:
        /*00c8*/ 	.byte	0x04, 0x17
        /*00ca*/ 	.short	(.L_34 - .L_33)
.L_33:
        /*00cc*/ 	.word	0x00000000
        /*00d0*/ 	.short	0x000d
        /*00d2*/ 	.short	0x0048
        /*00d4*/ 	.byte	0x00, 0xf0, 0x11, 0x00


	//----- nvinfo : EIATTR_KPARAM_INFO
	.align		4
.L_34:
        /*00d8*/ 	.byte	0x04, 0x17
        /*00da*/ 	.short	(.L_36 - .L_35)
.L_35:
        /*00dc*/ 	.word	0x00000000
        /*00e0*/ 	.short	0x000c
        /*00e2*/ 	.short	0x0044
        /*00e4*/ 	.byte	0x00, 0xf0, 0x11, 0x00


	//----- nvinfo : EIATTR_KPARAM_INFO
	.align		4
.L_36:
        /*00e8*/ 	.byte	0x04, 0x17
        /*00ea*/ 	.short	(.L_38 - .L_37)
.L_37:
        /*00ec*/ 	.word	0x00000000
        /*00f0*/ 	.short	0x000b
        /*00f2*/ 	.short	0x0040
        /*00f4*/ 	.byte	0x00, 0xf0, 0x11, 0x00


	//----- nvinfo : EIATTR_KPARAM_INFO
	.align		4
.L_38:
        /*00f8*/ 	.byte	0x04, 0x17
        /*00fa*/ 	.short	(.L_40 - .L_39)
.L_39:
        /*00fc*/ 	.word	0x00000000
        /*0100*/ 	.short	0x000a
        /*0102*/ 	.short	0x003c
        /*0104*/ 	.byte	0x00, 0xf0, 0x11, 0x00


	//----- nvinfo : EIATTR_KPARAM_INFO
	.align		4
.L_40:
        /*0108*/ 	.byte	0x04, 0x17
        /*010a*/ 	.short	(.L_42 - .L_41)
.L_41:
        /*010c*/ 	.word	0x00000000
        /*0110*/ 	.short	0x0009
        /*0112*/ 	.short	0x0038
        /*0114*/ 	.byte	0x00, 0xf0, 0x11, 0x00


	//----- nvinfo : EIATTR_KPARAM_INFO
	.align		4
.L_42:
        /*0118*/ 	.byte	0x04, 0x17
        /*011a*/ 	.short	(.L_44 - .L_43)
.L_43:
        /*011c*/ 	.word	0x00000000
        /*0120*/ 	.short	0x0008
        /*0122*/ 	.short	0x0034
        /*0124*/ 	.byte	0x00, 0xf0, 0x11, 0x00


	//----- nvinfo : EIATTR_KPARAM_INFO
	.align		4
.L_44:
        /*0128*/ 	.byte	0x04, 0x17
        /*012a*/ 	.short	(.L_46 - .L_45)
.L_45:
        /*012c*/ 	.word	0x00000000
        /*0130*/ 	.short	0x0007
        /*0132*/ 	.short	0x0030
        /*0134*/ 	.byte	0x00, 0xf0, 0x11, 0x00


	//----- nvinfo : EIATTR_KPARAM_INFO
	.align		4
.L_46:
        /*0138*/ 	.byte	0x04, 0x17
        /*013a*/ 	.short	(.L_48 - .L_47)
.L_47:
        /*013c*/ 	.word	0x00000000
        /*0140*/ 	.short	0x0006
        /*0142*/ 	.short	0x002c
        /*0144*/ 	.byte	0x00, 0xf0, 0x11, 0x00


	//----- nvinfo : EIATTR_KPARAM_INFO
	.align		4
.L_48:
        /*0148*/ 	.byte	0x04, 0x17
        /*014a*/ 	.short	(.L_50 - .L_49)
.L_49:
        /*014c*/ 	.word	0x00000000
        /*0150*/ 	.short	0x0005
        /*0152*/ 	.short	0x0028
        /*0154*/ 	.byte	0x00, 0xf0, 0x11, 0x00


	//----- nvinfo : EIATTR_KPARAM_INFO
	.align		4
.L_50:
        /*0158*/ 	.byte	0x04, 0x17
        /*015a*/ 	.short	(.L_52 - .L_51)
.L_51:
        /*015c*/ 	.word	0x00000000
        /*0160*/ 	.short	0x0004
        /*0162*/ 	.short	0x0020
        /*0164*/ 	.byte	0x00, 0xf4, 0x21, 0x00


	//----- nvinfo : EIATTR_KPARAM_INFO
	.align		4
.L_52:
        /*0168*/ 	.byte	0x04, 0x17
        /*016a*/ 	.short	(.L_54 - .L_53)
.L_53:
        /*016c*/ 	.word	0x00000000
        /*0170*/ 	.short	0x0003
        /*0172*/ 	.short	0x0018
        /*0174*/ 	.byte	0x00, 0xf4, 0x21, 0x00


	//----- nvinfo : EIATTR_KPARAM_INFO
	.align		4
.L_54:
        /*0178*/ 	.byte	0x04, 0x17
        /*017a*/ 	.short	(.L_56 - .L_55)
.L_55:
        /*017c*/ 	.word	0x00000000
        /*0180*/ 	.short	0x0002
        /*0182*/ 	.short	0x0010
        /*0184*/ 	.byte	0x00, 0xf4, 0x21, 0x00


	//----- nvinfo : EIATTR_KPARAM_INFO
	.align		4
.L_56:
        /*0188*/ 	.byte	0x04, 0x17
        /*018a*/ 	.short	(.L_58 - .L_57)
.L_57:
        /*018c*/ 	.word	0x00000000
        /*0190*/ 	.short	0x0001
        /*0192*/ 	.short	0x0008
        /*0194*/ 	.byte	0x00, 0xf4, 0x21, 0x00


	//----- nvinfo : EIATTR_KPARAM_INFO
	.align		4
.L_58:
        /*0198*/ 	.byte	0x04, 0x17
        /*019a*/ 	.short	(.L_60 - .L_59)
.L_59:
        /*019c*/ 	.word	0x00000000
        /*01a0*/ 	.short	0x0000
        /*01a2*/ 	.short	0x0000
        /*01a4*/ 	.byte	0x00, 0xf4, 0x21, 0x00


	//----- nvinfo : EIATTR_SPARSE_MMA_MASK
	.align		4
.L_60:
        /*01a8*/ 	.byte	0x03, 0x50
        /*01aa*/ 	.short	0x0000


	//----- nvinfo : EIATTR_MAXREG_COUNT
	.align		4
        /*01ac*/ 	.byte	0x03, 0x1b
        /*01ae*/ 	.short	0x00ff


	//----- nvinfo : EIATTR_NUM_BARRIERS
	.align		4
        /*01b0*/ 	.byte	0x02, 0x4c
        /*01b2*/ 	.byte	0x01
	.zero		1


	//----- nvinfo : EIATTR_ANNOTATIONS
	.align		4
        /*01b4*/ 	.byte	0x04, 0x55
        /*01b6*/ 	.short	(.L_62 - .L_61)


	//   ....[0]....
.L_61:
        /*01b8*/ 	.word	0x00000001
        /*01bc*/ 	.byte	0xf0, 0x11, 0x00, 0x00, 0x01, 0x00, 0x00, 0x00, 0x00, 0x12, 0x00, 0x00, 0x01, 0x00, 0x00, 0x00
        /* <DEDUP_REMOVED lines=626> */
        /*28ec*/ 	.byte	0x80, 0x54, 0x01, 0x00, 0x01, 0x00, 0x00, 0x00, 0xc0, 0x54, 0x01, 0x00


	//----- nvinfo : EIATTR_MERCURY_ISA_VERSION
	.align		4
.L_62:
        /*28f8*/ 	.byte	0x03, 0x5f
        /*28fa*/ 	.short	0x0101


	//----- nvinfo : EIATTR_COOP_GROUP_MASK_REGIDS
	.align		4
        /*28fc*/ 	.byte	0x04, 0x29
        /*28fe*/ 	.short	(.L_64 - .L_63)


	//   ....[0]....
.L_63:
        /*2900*/ 	.word	0xffffffff


	//   ....[1]....
        /*2904*/ 	.word	0xffffffff


	//   ....[2]....
        /*2908*/ 	.word	0xffffffff


	//   ....[3]....
        /*290c*/ 	.word	0xffffffff


	//   ....[4]....
        /*2910*/ 	.word	0xffffffff


	//   ....[5]....
        /*2914*/ 	.word	0xffffffff


	//   ....[6]....
        /*2918*/ 	.word	0xffffffff


	//   ....[7]....
        /*291c*/ 	.word	0xffffffff


	//   ....[8]....
        /*2920*/ 	.word	0xffffffff


	//   ....[9]....
        /*2924*/ 	.word	0xffffffff


	//   ....[10]....
        /*2928*/ 	.word	0xffffffff


	//   ....[11]....
        /*292c*/ 	.word	0xffffffff


	//   ....[12]....
        /*2930*/ 	.word	0xffffffff


	//   ....[13]....
        /*2934*/ 	.word	0xffffffff


	//   ....[14]....
        /*2938*/ 	.word	0xffffffff


	//   ....[15]....
        /*293c*/ 	.word	0xffffffff


	//   ....[16]....
        /*2940*/ 	.word	0xffffffff


	//   ....[17]....
        /*2944*/ 	.word	0xffffffff


	//   ....[18]....
        /*2948*/ 	.word	0xffffffff


	//   ....[19]....
        /*294c*/ 	.word	0xffffffff


	//   ....[20]....
        /*2950*/ 	.word	0xffffffff


	//   ....[21]....
        /*2954*/ 	.word	0xffffffff


	//----- nvinfo : EIATTR_COOP_GROUP_INSTR_OFFSETS
	.align		4
.L_64:
        /*2958*/ 	.byte	0x04, 0x28
        /*295a*/ 	.short	(.L_66 - .L_65)


	//   ....[0]....
.L_65:
        /*295c*/ 	.word	0x0000eaf0


	//   ....[1]....
        /*2960*/ 	.word	0x0000eb10


	//   ....[2]....
        /*2964*/ 	.word	0x0000ede0


	//   ....[3]....
        /*2968*/ 	.word	0x0000edf0


	//   ....[4]....
        /*296c*/ 	.word	0x0000ee10


	//   ....[5]....
        /*2970*/ 	.word	0x0000ee40


	//   ....[6]....
        /*2974*/ 	.word	0x0000ee50


	//   ....[7]....
        /*2978*/ 	.word	0x0000ee70


	//   ....[8]....
        /*297c*/ 	.word	0x0000f010


	//   ....[9]....
        /*2980*/ 	.word	0x0000f030


	//   ....[10]....
        /*2984*/ 	.word	0x0000f050


	//   ....[11]....
        /*2988*/ 	.word	0x0000f4d0


	//   ....[12]....
        /*298c*/ 	.word	0x0000f4f0


	//   ....[13]....
        /*2990*/ 	.word	0x0000f500


	//   ....[14]....
        /*2994*/ 	.word	0x0000f510


	//   ....[15]....
        /*2998*/ 	.word	0x0000f560


	//   ....[16]....
        /*299c*/ 	.word	0x0000f570


	//   ....[17]....
        /*29a0*/ 	.word	0x0000f580


	//   ....[18]....
        /*29a4*/ 	.word	0x0000f590


	//   ....[19]....
        /*29a8*/ 	.word	0x0000f640


	//   ....[20]....
        /*29ac*/ 	.word	0x0000f660


	//   ....[21]....
        /*29b0*/ 	.word	0x0000f680


	//----- nvinfo : EIATTR_EXIT_INSTR_OFFSETS
	.align		4
.L_66:
        /*29b4*/ 	.byte	0x04, 0x1c
        /*29b6*/ 	.short	(.L_68 - .L_67)


	//   ....[0]....
.L_67:
        /*29b8*/ 	.word	0x000183c0


	//   ....[1]....
        /*29bc*/ 	.word	0x000183f0


	//----- nvinfo : EIATTR_REQNTID
	.align		4
.L_68:
        /*29c0*/ 	.byte	0x04, 0x10
        /*29c2*/ 	.short	(.L_70 - .L_69)
.L_69:
        /*29c4*/ 	.word	0x00000100
        /*29c8*/ 	.word	0x00000001
        /*29cc*/ 	.word	0x00000001


	//----- nvinfo : EIATTR_CBANK_PARAM_SIZE
	.align		4
.L_70:
        /*29d0*/ 	.byte	0x03, 0x19
        /*29d2*/ 	.short	0x0088


	//----- nvinfo : EIATTR_PARAM_CBANK
	.align		4
        /*29d4*/ 	.byte	0x04, 0x0a
        /*29d6*/ 	.short	(.L_72 - .L_71)
	.align		4
.L_71:
        /*29d8*/ 	.word	index@(.nv.constant0.attn_fwd)
        /*29dc*/ 	.short	0x0210
        /*29de*/ 	.short	0x0088


	//----- nvinfo : EIATTR_SW_WAR
	.align		4
.L_72:
        /*29e0*/ 	.byte	0x04, 0x36
        /*29e2*/ 	.short	(.L_74 - .L_73)
.L_73:
        /*29e4*/ 	.word	0x00000008
.L_74:


//--------------------- .nv.callgraph             --------------------------
	.section	.nv.callgraph,"",@"SHT_CUDA_CALLGRAPH"
	.align	4
	.sectionentsize	8
	.align		4
        /*0000*/ 	.word	0x00000000
	.align		4
        /*0004*/ 	.word	0xffffffff
	.align		4
        /*0008*/ 	.word	0x00000000
	.align		4
        /*000c*/ 	.word	0xfffffffe
	.align		4
        /*0010*/ 	.word	0x00000000
	.align		4
        /*0014*/ 	.word	0xfffffffd
	.align		4
        /*0018*/ 	.word	0x00000000
	.align		4
        /*001c*/ 	.word	0xfffffffc


//--------------------- .nv.constant4             --------------------------
	.section	.nv.constant4,"a",@progbits
	.align	8
	.align		8
.nv.constant4:
        /*0000*/ 	.dword	_$_str


//--------------------- .text.attn_fwd            --------------------------
	.section	.text.attn_fwd,"ax",@progbits
	.align	128
        .global         attn_fwd
        .type           attn_fwd,@function
        .size           attn_fwd,(.L_x_3 - attn_fwd)
        .other          attn_fwd,@"STO_CUDA_ENTRY STV_DEFAULT"
attn_fwd:
.text.attn_fwd:
[----:B------:R-:W0:Y:S01]  /*0000*/  LDC R1, c[0x0][0x28] ;  /* 0x00000a00ff017b82 */ /* 0x000e220000000800 */
[----:B------:R-:W1:Y:S07]  /*0010*/  S2R R5, SR_CTAID.X ;  /* 0x0000000000057919 */ /* 0x000e6e0000002500 */
[----:B------:R-:W2:Y:S01]  /*0020*/  S2UR UR7, SR_CTAID.Y ;  /* 0x00000000000779c3 */ /* 0x000ea20000002600 */
[----:B------:R-:W-:Y:S01]  /*0030*/  ULDC.64 UR4, c[0x0][0x240] ;  /* 0x0000900000047ab9 */ /* 0x000fe20000000a00 */
[----:B------:R-:W-:Y:S01]  /*0040*/  ULDC.64 UR10, c[0x0][0x208] ;  /* 0x00008200000a7ab9 */ /* 0x000fe20000000a00 */
[----:B------:R-:W3:Y:S01]  /*0050*/  S2R R112, SR_TID.X ;  /* 0x0000000000707919 */ /* 0x000ee20000002100 */
[----:B0-----:R-:W-:-:S04]  /*0060*/  IADD3 R1, R1, -0x1138, RZ ;  /* 0xffffeec801017810 */ /* 0x001fc80007ffe0ff */
[----:B------:R-:W0:Y:S08]  /*0070*/  LDC R2, c[0x0][0x248] ;  /* 0x00009200ff027b82 */ /* 0x000e300000000800 */
[----:B------:R-:W4:Y:S01]  /*0080*/  LDC.64 R8, c[0x0][0x210] ;  /* 0x00008400ff087b82 */ /* 0x000f220000000a00 */
[----:B--2---:R-:W-:-:S04]  /*0090*/  UIMAD UR4, UR7, UR4, URZ ;  /* 0x00000004070472a4 */ /* 0x004fc8000f8e023f */
[----:B------:R-:W-:Y:S01]  /*00a0*/  USHF.L.U32 UR6, UR4, 0x1, URZ ;  /* 0x0000000104067899 */ /* 0x000fe2000800063f */
[----:B-1----:R-:W-:-:S04]  /*00b0*/  SHF.L.U32 R5, R5, 0x5, RZ ;  /* 0x0000000505057819 */ /* 0x002fc800000006ff */
[--C-:B---3--:R-:W-:Y:S02]  /*00c0*/  LOP3.LUT R0, R5, 0x1f, R112.reuse, 0xf8, !PT ;  /* 0x0000001f05007812 */ /* 0x108fe400078ef870 */
[----:B------:R-:W-:-:S03]  /*00d0*/  SHF.R.U32.HI R7, RZ, 0x5, R112 ;  /* 0x00000005ff077819 */ /* 0x000fc60000011670 */
[----:B------:R-:W-:Y:S01]  /*00e0*/  IMAD R0, R0, UR5, RZ ;  /* 0x0000000500007c24 */ /* 0x000fe2000f8e02ff */
[----:B------:R-:W-:Y:S01]  /*00f0*/  SGXT.U32 R7, R7, 0x3 ;  /* 0x000000030707781a */ /* 0x000fe20000000000 */
[----:B------:R-:W-:Y:S02]  /*0100*/  UIMAD.WIDE UR4, UR4, 0x2, URZ ;  /* 0x00000002040478a5 */ /* 0x000fe4000f8e023f */
[C---:B------:R-:W-:Y:S02]  /*0110*/  IMAD.SHL.U32 R3, R0.reuse, 0x2, RZ ;  /* 0x0000000200037824 */ /* 0x040fe400078e00ff */
[----:B0-----:R-:W-:Y:S02]  /*0120*/  IMAD R7, R7, R2, RZ ;  /* 0x0000000207077224 */ /* 0x001fe400078e02ff */
[----:B------:R-:W-:Y:S01]  /*0130*/  IMAD.HI R0, R0, 0x2, RZ ;  /* 0x0000000200007827 */ /* 0x000fe200078e02ff */
[----:B----4-:R-:W-:Y:S02]  /*0140*/  IADD3 R3, P0, P1, R3, UR6, R8 ;  /* 0x0000000603037c10 */ /* 0x010fe4000f91e008 */
[----:B------:R-:W-:-:S02]  /*0150*/  LEA R11, R2, R7, 0x3 ;  /* 0x00000007020b7211 */ /* 0x000fc400078e18ff */
[----:B------:R-:W-:Y:S02]  /*0160*/  IADD3.X R0, R0, UR5, R9, P0, P1 ;  /* 0x0000000500007c10 */ /* 0x000fe400087e2409 */
[C---:B------:R-:W-:Y:S02]  /*0170*/  LEA R8, P0, R7.reuse, R3, 0x1 ;  /* 0x0000000307087211 */ /* 0x040fe400078008ff */
[C---:B------:R-:W-:Y:S02]  /*0180*/  LEA R13, R2.reuse, R11, 0x3 ;  /* 0x0000000b020d7211 */ /* 0x040fe400078e18ff */
[-C--:B------:R-:W-:Y:S02]  /*0190*/  LEA.HI.X.SX32 R9, R7, R0.reuse, 0x1, P0 ;  /* 0x0000000007097211 */ /* 0x080fe400000f0eff */
[-C--:B------:R-:W-:Y:S01]  /*01a0*/  LEA R12, P0, R13, R3.reuse, 0x1 ;  /* 0x000000030d0c7211 */ /* 0x080fe200078008ff */
[----:B------:R-:W-:Y:S01]  /*01b0*/  IMAD R7, R2, 0x8, R13 ;  /* 0x0000000802077824 */ /* 0x000fe200078e020d */
[----:B------:R-:W-:Y:S01]  /*01c0*/  LEA R10, P1, R11, R3, 0x1 ;  /* 0x000000030b0a7211 */ /* 0x000fe200078208ff */
[----:B------:R0:W2:Y:S01]  /*01d0*/  LDG.E.U16 R4, desc[UR10][R8.64] ;  /* 0x0000000a08047981 */ /* 0x0000a2000c1e1500 */
[----:B------:R-:W-:-:S02]  /*01e0*/  LEA.HI.X.SX32 R13, R13, R0, 0x1, P0 ;  /* 0x000000000d0d7211 */ /* 0x000fc400000f0eff */
[C---:B------:R-:W-:Y:S02]  /*01f0*/  LEA R17, R2.reuse, R7, 0x3 ;  /* 0x0000000702117211 */ /* 0x040fe400078e18ff */
[C---:B------:R-:W-:Y:S02]  /*0200*/  LEA R14, P0, R7.reuse, R3, 0x1 ;  /* 0x00000003070e7211 */ /* 0x040fe400078008ff */
[C---:B------:R-:W-:Y:S02]  /*0210*/  LEA R19, R2.reuse, R17, 0x3 ;  /* 0x0000001102137211 */ /* 0x040fe400078e18ff */
[-C--:B------:R-:W-:Y:S02]  /*0220*/  LEA.HI.X.SX32 R15, R7, R0.reuse, 0x1, P0 ;  /* 0x00000000070f7211 */ /* 0x080fe400000f0eff */
[----:B------:R-:W-:Y:S01]  /*0230*/  LEA R16, P0, R17, R3, 0x1 ;  /* 0x0000000311107211 */ /* 0x000fe200078008ff */
[----:B------:R-:W-:Y:S01]  /*0240*/  IMAD R21, R2, 0x8, R19 ;  /* 0x0000000802157824 */ /* 0x000fe200078e0213 */
[-C--:B------:R-:W-:Y:S01]  /*0250*/  LEA.HI.X.SX32 R11, R11, R0.reuse, 0x1, P1 ;  /* 0x000000000b0b7211 */ /* 0x080fe200008f0eff */
[----:B------:R1:W3:Y:S01]  /*0260*/  LDG.E.U16 R7, desc[UR10][R12.64] ;  /* 0x0000000a0c077981 */ /* 0x0002e2000c1e1500 */
[----:B------:R-:W-:-:S02]  /*0270*/  LEA.HI.X.SX32 R17, R17, R0, 0x1, P0 ;  /* 0x0000000011117211 */ /* 0x000fc400000f0eff */
[C---:B------:R-:W-:Y:S01]  /*0280*/  LEA R18, P0, R19.reuse, R3, 0x1 ;  /* 0x0000000313127211 */ /* 0x040fe200078008ff */
[----:B------:R4:W5:Y:S01]  /*0290*/  LDG.E.U16 R6, desc[UR10][R10.64] ;  /* 0x0000000a0a067981 */ /* 0x000962000c1e1500 */
[C---:B0-----:R-:W-:Y:S02]  /*02a0*/  LEA R9, R2.reuse, R21, 0x3 ;  /* 0x0000001502097211 */ /* 0x041fe400078e18ff */
[----:B------:R-:W-:Y:S01]  /*02b0*/  LEA.HI.X.SX32 R19, R19, R0, 0x1, P0 ;  /* 0x0000000013137211 */ /* 0x000fe200000f0eff */
[----:B------:R0:W3:Y:S01]  /*02c0*/  LDG.E.U16 R8, desc[UR10][R14.64] ;  /* 0x0000000a0e087981 */ /* 0x0000e2000c1e1500 */
[----:B-1----:R-:W-:Y:S02]  /*02d0*/  LEA R13, R2, R9, 0x3 ;  /* 0x00000009020d7211 */ /* 0x002fe400078e18ff */
[-C--:B------:R-:W-:Y:S01]  /*02e0*/  LEA R20, P1, R21, R3.reuse, 0x1 ;  /* 0x0000000315147211 */ /* 0x080fe200078208ff */
[----:B------:R1:W3:Y:S01]  /*02f0*/  LDG.E.U16 R24, desc[UR10][R18.64] ;  /* 0x0000000a12187981 */ /* 0x0002e2000c1e1500 */
[----:B----4-:R-:W-:-:S03]  /*0300*/  LEA R10, P0, R9, R3, 0x1 ;  /* 0x00000003090a7211 */ /* 0x010fc600078008ff */
[----:B------:R4:W3:Y:S01]  /*0310*/  LDG.E.U16 R22, desc[UR10][R16.64] ;  /* 0x0000000a10167981 */ /* 0x0008e2000c1e1500 */
[-C--:B------:R-:W-:Y:S01]  /*0320*/  LEA.HI.X.SX32 R11, R9, R0.reuse, 0x1, P0 ;  /* 0x00000000090b7211 */ /* 0x080fe200000f0eff */
[C---:B------:R-:W-:Y:S01]  /*0330*/  IMAD R9, R2.reuse, 0x8, R13 ;  /* 0x0000000802097824 */ /* 0x040fe200078e020d */
[----:B------:R-:W-:Y:S02]  /*0340*/  LEA R12, P0, R13, R3, 0x1 ;  /* 0x000000030d0c7211 */ /* 0x000fe400078008ff */
[-C--:B------:R-:W-:Y:S01]  /*0350*/  LEA.HI.X.SX32 R21, R21, R0.reuse, 0x1, P1 ;  /* 0x0000000015157211 */ /* 0x080fe200008f0eff */
[----:B------:R4:W3:Y:S01]  /*0360*/  LDG.E.U16 R27, desc[UR10][R10.64] ;  /* 0x0000000a0a1b7981 */ /* 0x0008e2000c1e1500 */
[----:B------:R-:W-:Y:S02]  /*0370*/  LEA R23, R2, R9, 0x3 ;  /* 0x0000000902177211 */ /* 0x000fe400078e18ff */
[----:B------:R-:W-:Y:S01]  /*0380*/  LEA.HI.X.SX32 R13, R13, R0, 0x1, P0 ;  /* 0x000000000d0d7211 */ /* 0x000fe200000f0eff */
[----:B------:R4:W3:Y:S01]  /*0390*/  LDG.E.U16 R26, desc[UR10][R20.64] ;  /* 0x0000000a141a7981 */ /* 0x0008e2000c1e1500 */
[----:B0-----:R-:W-:-:S02]  /*03a0*/  LEA R14, P0, R9, R3, 0x1 ;  /* 0x00000003090e7211 */ /* 0x001fc400078008ff */
[C---:B------:R-:W-:Y:S01]  /*03b0*/  LEA R25, R2.reuse, R23, 0x3 ;  /* 0x0000001702197211 */ /* 0x040fe200078e18ff */
[----:B------:R0:W3:Y:S01]  /*03c0*/  LDG.E.U16 R28, desc[UR10][R12.64] ;  /* 0x0000000a0c1c7981 */ /* 0x0000e2000c1e1500 */
[-C--:B------:R-:W-:Y:S02]  /*03d0*/  LEA.HI.X.SX32 R15, R9, R0.reuse, 0x1, P0 ;  /* 0x00000000090f7211 */ /* 0x080fe400000f0eff */
[-C--:B-1----:R-:W-:Y:S01]  /*03e0*/  LEA R18, P0, R25, R3.reuse, 0x1 ;  /* 0x0000000319127211 */ /* 0x082fe200078008ff */
[----:B------:R-:W-:Y:S01]  /*03f0*/  IMAD R9, R2, 0x8, R25 ;  /* 0x0000000802097824 */ /* 0x000fe200078e0219 */
[-C--:B----4-:R-:W-:Y:S01]  /*0400*/  LEA R16, P1, R23, R3.reuse, 0x1 ;  /* 0x0000000317107211 */ /* 0x090fe200078208ff */
[----:B------:R1:W4:Y:S01]  /*0410*/  LDG.E.U16 R29, desc[UR10][R14.64] ;  /* 0x0000000a0e1d7981 */ /* 0x000322000c1e1500 */
[----:B------:R-:W-:Y:S02]  /*0420*/  LEA.HI.X.SX32 R19, R25, R0, 0x1, P0 ;  /* 0x0000000019137211 */ /* 0x000fe400000f0eff */
[----:B------:R-:W-:-:S02]  /*0430*/  LEA R10, P0, R9, R3, 0x1 ;  /* 0x00000003090a7211 */ /* 0x000fc400078008ff */
[C---:B------:R-:W-:Y:S01]  /*0440*/  LEA R21, R2.reuse, R9, 0x3 ;  /* 0x0000000902157211 */ /* 0x040fe200078e18ff */
[----:B------:R-:W4:Y:S01]  /*0450*/  LDG.E.U16 R30, desc[UR10][R18.64] ;  /* 0x0000000a121e7981 */ /* 0x000f22000c1e1500 */
[-C--:B------:R-:W-:Y:S02]  /*0460*/  LEA.HI.X.SX32 R11, R9, R0.reuse, 0x1, P0 ;  /* 0x00000000090b7211 */ /* 0x080fe400000f0eff */
[C---:B------:R-:W-:Y:S02]  /*0470*/  LEA R9, R2.reuse, R21, 0x3 ;  /* 0x0000001502097211 */ /* 0x040fe400078e18ff */
[-C--:B------:R-:W-:Y:S01]  /*0480*/  LEA.HI.X.SX32 R17, R23, R0.reuse, 0x1, P1 ;  /* 0x0000000017117211 */ /* 0x080fe200008f0eff */
[----:B------:R-:W4:Y:S01]  /*0490*/  LDG.E.U16 R31, desc[UR10][R10.64] ;  /* 0x0000000a0a1f7981 */ /* 0x000f22000c1e1500 */
[-C--:B0-----:R-:W-:Y:S01]  /*04a0*/  LEA R12, P0, R21, R3.reuse, 0x1 ;  /* 0x00000003150c7211 */ /* 0x081fe200078008ff */
[----:B------:R-:W-:Y:S01]  /*04b0*/  IMAD R23, R2, 0x8, R9 ;  /* 0x0000000802177824 */ /* 0x000fe200078e0209 */
[----:B------:R-:W-:Y:S01]  /*04c0*/  LEA R20, P1, R9, R3, 0x1 ;  /* 0x0000000309147211 */ /* 0x000fe200078208ff */
[----:B------:R0:W4:Y:S01]  /*04d0*/  LDG.E.U16 R25, desc[UR10][R16.64] ;  /* 0x0000000a10197981 */ /* 0x000122000c1e1500 */
[----:B------:R-:W-:-:S02]  /*04e0*/  LEA.HI.X.SX32 R13, R21, R0, 0x1, P0 ;  /* 0x00000000150d7211 */ /* 0x000fc400000f0eff */
[-C--:B------:R-:W-:Y:S02]  /*04f0*/  LEA.HI.X.SX32 R21, R9, R0.reuse, 0x1, P1 ;  /* 0x0000000009157211 */ /* 0x080fe400008f0eff */
[C---:B-1----:R-:W-:Y:S01]  /*0500*/  LEA R14, P0, R23.reuse, R3, 0x1 ;  /* 0x00000003170e7211 */ /* 0x042fe200078008ff */
[----:B------:R1:W4:Y:S01]  /*0510*/  LDG.E.U16 R32, desc[UR10][R12.64] ;  /* 0x0000000a0c207981 */ /* 0x000322000c1e1500 */
[C---:B------:R-:W-:Y:S02]  /*0520*/  LEA R9, R2.reuse, R23, 0x3 ;  /* 0x0000001702097211 */ /* 0x040fe400078e18ff */
[-C--:B------:R-:W-:Y:S01]  /*0530*/  LEA.HI.X.SX32 R15, R23, R0.reuse, 0x1, P0 ;  /* 0x00000000170f7211 */ /* 0x080fe200000f0eff */
[----:B------:R-:W4:Y:S01]  /*0540*/  LDG.E.U16 R33, desc[UR10][R20.64] ;  /* 0x0000000a14217981 */ /* 0x000f22000c1e1500 */
[C---:B0-----:R-:W-:Y:S02]  /*0550*/  LEA R16, P0, R9.reuse, R3, 0x1 ;  /* 0x0000000309107211 */ /* 0x041fe400078008ff */
[----:B------:R-:W-:Y:S01]  /*0560*/  LEA R19, R2, R9, 0x3 ;  /* 0x0000000902137211 */ /* 0x000fe200078e18ff */
[----:B------:R0:W4:Y:S01]  /*0570*/  LDG.E.U16 R34, desc[UR10][R14.64] ;  /* 0x0000000a0e227981 */ /* 0x000122000c1e1500 */
[----:B------:R-:W-:-:S03]  /*0580*/  LEA.HI.X.SX32 R17, R9, R0, 0x1, P0 ;  /* 0x0000000009117211 */ /* 0x000fc600000f0eff */
[C---:B------:R-:W-:Y:S01]  /*0590*/  IMAD R9, R2.reuse, 0x8, R19 ;  /* 0x0000000802097824 */ /* 0x040fe200078e0213 */
[-C--:B------:R-:W-:Y:S01]  /*05a0*/  LEA R10, P0, R19, R3.reuse, 0x1 ;  /* 0x00000003130a7211 */ /* 0x080fe200078008ff */
[----:B------:R0:W4:Y:S03]  /*05b0*/  LDG.E.U16 R35, desc[UR10][R16.64] ;  /* 0x0000000a10237981 */ /* 0x000126000c1e1500 */
[----:B------:R-:W-:Y:S02]  /*05c0*/  LEA R18, P1, R9, R3, 0x1 ;  /* 0x0000000309127211 */ /* 0x000fe400078208ff */
[----:B------:R-:W-:Y:S02]  /*05d0*/  LEA R23, R2, R9, 0x3 ;  /* 0x0000000902177211 */ /* 0x000fe400078e18ff */
[-C--:B------:R-:W-:Y:S02]  /*05e0*/  LEA.HI.X.SX32 R11, R19, R0.reuse, 0x1, P0 ;  /* 0x00000000130b7211 */ /* 0x080fe400000f0eff */
[----:B------:R-:W-:-:S02]  /*05f0*/  LEA.HI.X.SX32 R19, R9, R0, 0x1, P1 ;  /* 0x0000000009137211 */ /* 0x000fc400008f0eff */
[C---:B-1----:R-:W-:Y:S01]  /*0600*/  LEA R12, P0, R23.reuse, R3, 0x1 ;  /* 0x00000003170c7211 */ /* 0x042fe200078008ff */
[----:B------:R1:W4:Y:S01]  /*0610*/  LDG.E.U16 R36, desc[UR10][R10.64] ;  /* 0x0000000a0a247981 */ /* 0x000322000c1e1500 */
[C---:B------:R-:W-:Y:S02]  /*0620*/  LEA R9, R2.reuse, R23, 0x3 ;  /* 0x0000001702097211 */ /* 0x040fe400078e18ff */
[-C--:B------:R-:W-:Y:S01]  /*0630*/  LEA.HI.X.SX32 R13, R23, R0.reuse, 0x1, P0 ;  /* 0x00000000170d7211 */ /* 0x080fe200000f0eff */
[----:B------:R-:W4:Y:S01]  /*0640*/  LDG.E.U16 R37, desc[UR10][R18.64] ;  /* 0x0000000a12257981 */ /* 0x000f22000c1e1500 */
[C---:B0-----:R-:W-:Y:S01]  /*0650*/  LEA R14, P0, R9.reuse, R3, 0x1 ;  /* 0x00000003090e7211 */ /* 0x041fe200078008ff */
[----:B------:R-:W-:Y:S02]  /*0660*/  IMAD R21, R2, 0x8, R9 ;  /* 0x0000000802157824 */ /* 0x000fe400078e0209 */
[----:B------:R0:W4:Y:S01]  /*0670*/  LDG.E.U16 R38, desc[UR10][R12.64] ;  /* 0x0000000a0c267981 */ /* 0x000122000c1e1500 */
[----:B------:R-:W-:-:S02]  /*0680*/  LEA.HI.X.SX32 R15, R9, R0, 0x1, P0 ;  /* 0x00000000090f7211 */ /* 0x000fc400000f0eff */
[C---:B------:R-:W-:Y:S02]  /*0690*/  LEA R9, R2.reuse, R21, 0x3 ;  /* 0x0000001502097211 */ /* 0x040fe400078e18ff */
[-C--:B------:R-:W-:Y:S01]  /*06a0*/  LEA R16, P0, R21, R3.reuse, 0x1 ;  /* 0x0000000315107211 */ /* 0x080fe200078008ff */
[----:B------:R0:W4:Y:S01]  /*06b0*/  LDG.E.U16 R39, desc[UR10][R14.64] ;  /* 0x0000000a0e277981 */ /* 0x000122000c1e1500 */
[----:B------:R-:W-:Y:S02]  /*06c0*/  LEA R20, P1, R9, R3, 0x1 ;  /* 0x0000000309147211 */ /* 0x000fe400078208ff */
[C---:B------:R-:W-:Y:S02]  /*06d0*/  LEA R23, R2.reuse, R9, 0x3 ;  /* 0x0000000902177211 */ /* 0x040fe400078e18ff */
[-C--:B------:R-:W-:Y:S02]  /*06e0*/  LEA.HI.X.SX32 R17, R21, R0.reuse, 0x1, P0 ;  /* 0x0000000015117211 */ /* 0x080fe400000f0eff */
[-C--:B------:R-:W-:Y:S01]  /*06f0*/  LEA.HI.X.SX32 R21, R9, R0.reuse, 0x1, P1 ;  /* 0x0000000009157211 */ /* 0x080fe200008f0eff */
[----:B------:R-:W-:Y:S01]  /*0700*/  IMAD R9, R2, 0x8, R23 ;  /* 0x0000000802097824 */ /* 0x000fe200078e0217 */
[CC--:B-1----:R-:W-:Y:S01]  /*0710*/  LEA R10, P0, R23.reuse, R3.reuse, 0x1 ;  /* 0x00000003170a7211 */ /* 0x0c2fe200078008ff */
[----:B------:R1:W4:Y:S03]  /*0720*/  LDG.E.U16 R40, desc[UR10][R16.64] ;  /* 0x0000000a10287981 */ /* 0x000326000c1e1500 */
[----:B------:R-:W-:Y:S01]  /*0730*/  LEA.HI.X.SX32 R11, R23, R0, 0x1, P0 ;  /* 0x00000000170b7211 */ /* 0x000fe200000f0eff */
[----:B------:R-:W4:Y:S01]  /*0740*/  LDG.E.U16 R41, desc[UR10][R20.64] ;  /* 0x0000000a14297981 */ /* 0x000f22000c1e1500 */
[----:B0-----:R-:W-:-:S02]  /*0750*/  LEA R12, P0, R9, R3, 0x1 ;  /* 0x00000003090c7211 */ /* 0x001fc400078008ff */
[C---:B------:R-:W-:Y:S01]  /*0760*/  LEA R19, R2.reuse, R9, 0x3 ;  /* 0x0000000902137211 */ /* 0x040fe200078e18ff */
[----:B------:R0:W4:Y:S01]  /*0770*/  LDG.E.U16 R42, desc[UR10][R10.64] ;  /* 0x0000000a0a2a7981 */ /* 0x000122000c1e1500 */
[-C--:B------:R-:W-:Y:S02]  /*0780*/  LEA.HI.X.SX32 R13, R9, R0.reuse, 0x1, P0 ;  /* 0x00000000090d7211 */ /* 0x080fe400000f0eff */
[C---:B------:R-:W-:Y:S02]  /*0790*/  LEA R9, R2.reuse, R19, 0x3 ;  /* 0x0000001302097211 */ /* 0x040fe400078e18ff */
[-C--:B------:R-:W-:Y:S01]  /*07a0*/  LEA R14, P0, R19, R3.reuse, 0x1 ;  /* 0x00000003130e7211 */ /* 0x080fe200078008ff */
[----:B------:R0:W4:Y:S01]  /*07b0*/  LDG.E.U16 R43, desc[UR10][R12.64] ;  /* 0x0000000a0c2b7981 */ /* 0x000122000c1e1500 */
[----:B------:R-:W-:Y:S01]  /*07c0*/  LEA R18, P1, R9, R3, 0x1 ;  /* 0x0000000309127211 */ /* 0x000fe200078208ff */
[----:B------:R-:W-:Y:S01]  /*07d0*/  IMAD R23, R2, 0x8, R9 ;  /* 0x0000000802177824 */ /* 0x000fe200078e0209 */
        /* <DEDUP_REMOVED lines=118> */
[----:B------:R5:W4:Y:S01]  /*0f40*/  LDG.E.U16 R20, desc[UR10][R20.64] ;  /* 0x0000000a14147981 */ /* 0x000b22000c1e1500 */
[C---:B0-----:R-:W-:Y:S01]  /*0f50*/  LEA R12, P0, R9.reuse, R3, 0x1 ;  /* 0x00000003090c7211 */ /* 0x041fe200078008ff */
[----:B------:R-:W-:Y:S02]  /*0f60*/  IMAD R19, R2, 0x8, R9 ;  /* 0x0000000802137824 */ /* 0x000fe400078e0209 */
[----:B------:R0:W4:Y:S01]  /*0f70*/  LDG.E.U16 R73, desc[UR10][R10.64] ;  /* 0x0000000a0a497981 */ /* 0x000122000c1e1500 */
[----:B------:R-:W-:-:S02]  /*0f80*/  LEA.HI.X.SX32 R13, R9, R0, 0x1, P0 ;  /* 0x00000000090d7211 */ /* 0x000fc400000f0eff */
[C---:B------:R-:W-:Y:S02]  /*0f90*/  LEA R9, R2.reuse, R19, 0x3 ;  /* 0x0000001302097211 */ /* 0x040fe400078e18ff */
[-C--:B--2---:R-:W-:Y:S01]  /*0fa0*/  LEA R14, P0, R19, R3.reuse, 0x1 ;  /* 0x00000003130e7211 */ /* 0x084fe200078008ff */
[----:B------:R2:W4:Y:S01]  /*0fb0*/  LDG.E.U16 R74, desc[UR10][R12.64] ;  /* 0x0000000a0c4a7981 */ /* 0x000522000c1e1500 */
[----:B------:R-:W-:Y:S02]  /*0fc0*/  LEA R18, P1, R9, R3, 0x1 ;  /* 0x0000000309127211 */ /* 0x000fe400078208ff */
[C---:B------:R-:W-:Y:S02]  /*0fd0*/  LEA R23, R2.reuse, R9, 0x3 ;  /* 0x0000000902177211 */ /* 0x040fe400078e18ff */
[-C--:B------:R-:W-:Y:S02]  /*0fe0*/  LEA.HI.X.SX32 R15, R19, R0.reuse, 0x1, P0 ;  /* 0x00000000130f7211 */ /* 0x080fe400000f0eff */
[-C--:B------:R-:W-:Y:S01]  /*0ff0*/  LEA.HI.X.SX32 R19, R9, R0.reuse, 0x1, P1 ;  /* 0x0000000009137211 */ /* 0x080fe200008f0eff */
[C---:B------:R-:W-:Y:S01]  /*1000*/  IMAD R9, R2.reuse, 0x8, R23 ;  /* 0x0000000802097824 */ /* 0x040fe200078e0217 */
[C---:B-1----:R-:W-:Y:S01]  /*1010*/  LEA R16, P0, R23.reuse, R3, 0x1 ;  /* 0x0000000317107211 */ /* 0x042fe200078008ff */
[----:B------:R1:W4:Y:S03]  /*1020*/  LDG.E.U16 R75, desc[UR10][R14.64] ;  /* 0x0000000a0e4b7981 */ /* 0x000326000c1e1500 */
[----:B-----5:R-:W-:Y:S01]  /*1030*/  LEA R21, R2, R9, 0x3 ;  /* 0x0000000902157211 */ /* 0x020fe200078e18ff */
[----:B------:R-:W5:Y:S01]  /*1040*/  LDG.E.U16 R18, desc[UR10][R18.64] ;  /* 0x0000000a12127981 */ /* 0x000f62000c1e1500 */
[----:B------:R-:W-:-:S02]  /*1050*/  LEA.HI.X.SX32 R17, R23, R0, 0x1, P0 ;  /* 0x0000000017117211 */ /* 0x000fc400000f0eff */
[C---:B0-----:R-:W-:Y:S02]  /*1060*/  LEA R10, P0, R9.reuse, R3, 0x1 ;  /* 0x00000003090a7211 */ /* 0x041fe400078008ff */
[C---:B------:R-:W-:Y:S01]  /*1070*/  LEA R23, R2.reuse, R21, 0x3 ;  /* 0x0000001502177211 */ /* 0x040fe200078e18ff */
[----:B------:R0:W5:Y:S01]  /*1080*/  LDG.E.U16 R16, desc[UR10][R16.64] ;  /* 0x0000000a10107981 */ /* 0x000162000c1e1500 */
[-C--:B------:R-:W-:Y:S02]  /*1090*/  LEA.HI.X.SX32 R11, R9, R0.reuse, 0x1, P0 ;  /* 0x00000000090b7211 */ /* 0x080fe400000f0eff */
[-C--:B--2---:R-:W-:Y:S01]  /*10a0*/  LEA R12, P0, R21, R3.reuse, 0x1 ;  /* 0x00000003150c7211 */ /* 0x084fe200078008ff */
[----:B------:R-:W-:Y:S01]  /*10b0*/  IMAD R9, R2, 0x8, R23 ;  /* 0x0000000802097824 */ /* 0x000fe200078e0217 */
[----:B------:R-:W-:Y:S02]  /*10c0*/  LEA R2, P1, R23, R3, 0x1 ;  /* 0x0000000317027211 */ /* 0x000fe400078208ff */
[----:B------:R-:W-:-:S02]  /*10d0*/  LEA.HI.X.SX32 R13, R21, R0, 0x1, P0 ;  /* 0x00000000150d7211 */ /* 0x000fc400000f0eff */
[----:B-1----:R-:W-:Y:S01]  /*10e0*/  LEA R14, P0, R9, R3, 0x1 ;  /* 0x00000003090e7211 */ /* 0x002fe200078008ff */
[----:B------:R-:W2:Y:S01]  /*10f0*/  LDG.E.U16 R21, desc[UR10][R10.64] ;  /* 0x0000000a0a157981 */ /* 0x000ea2000c1e1500 */
[----:B------:R-:W-:-:S03]  /*1100*/  LEA.HI.X.SX32 R3, R23, R0, 0x1, P1 ;  /* 0x0000000017037211 */ /* 0x000fc600008f0eff */
[----:B------:R-:W2:Y:S04]  /*1110*/  LDG.E.U16 R12, desc[UR10][R12.64] ;  /* 0x0000000a0c0c7981 */ /* 0x000ea8000c1e1500 */
[----:B------:R1:W5:Y:S01]  /*1120*/  LDG.E.U16 R2, desc[UR10][R2.64] ;  /* 0x0000000a02027981 */ /* 0x000362000c1e1500 */
[----:B------:R-:W-:-:S05]  /*1130*/  LEA.HI.X.SX32 R15, R9, R0, 0x1, P0 ;  /* 0x00000000090f7211 */ /* 0x000fca00000f0eff */
[----:B------:R-:W2:Y:S01]  /*1140*/  LDG.E.U16 R14, desc[UR10][R14.64] ;  /* 0x0000000a0e0e7981 */ /* 0x000ea2000c1e1500 */
[----:B------:R-:W3:Y:S01]  /*1150*/  S2UR UR6, SR_CgaCtaId ;  /* 0x00000000000679c3 */ /* 0x000ee20000008800 */
[C---:B------:R-:W-:Y:S02]  /*1160*/  LOP3.LUT R0, R112.reuse, 0xc0, RZ, 0xc0, !PT ;  /* 0x000000c070007812 */ /* 0x040fe400078ec0ff */
[----:B------:R-:W-:Y:S01]  /*1170*/  LOP3.LUT R113, R112, 0xff, RZ, 0xc0, !PT ;  /* 0x000000ff70717812 */ /* 0x000fe200078ec0ff */
[----:B------:R-:W-:Y:S01]  /*1180*/  UMOV UR4, 0x400 ;  /* 0x0000040000047882 */ /* 0x000fe20000000000 */
[----:B------:R-:W-:Y:S02]  /*1190*/  SHF.R.U32.HI R9, RZ, 0x2, R0 ;  /* 0x00000002ff097819 */ /* 0x000fe40000011600 */
[----:B------:R-:W-:-:S04]  /*11a0*/  SHF.L.U32 R0, R113, 0x1, RZ ;  /* 0x0000000171007819 */ /* 0x000fc800000006ff */
[----:B0-----:R-:W-:Y:S02]  /*11b0*/  LOP3.LUT R17, R0, R9, RZ, 0x3c, !PT ;  /* 0x0000000900117212 */ /* 0x001fe400078e3cff */
[----:B------:R-:W-:Y:S02]  /*11c0*/  MOV R0, 0x3f800000 ;  /* 0x3f80000000007802 */ /* 0x000fe40000000f00 */
[----:B-1----:R-:W-:Y:S01]  /*11d0*/  MOV R3, 0x3f800000 ;  /* 0x3f80000000037802 */ /* 0x002fe20000000f00 */
[----:B---3--:R-:W-:Y:S02]  /*11e0*/  ULEA UR6, UR6, UR4, 0x18 ;  /* 0x0000000406067291 */ /* 0x008fe4000f8ec03f */
[----:B------:R-:W-:Y:S04]  /*11f0*/  STL [R1+0x34], R0 ;  /* 0x0000340001007387 */ /* 0x000fe80000100800 */
[----:B------:R-:W-:Y:S01]  /*1200*/  STL [R1+0x30], R3 ;  /* 0x0000300301007387 */ /* 0x000fe20000100800 */
[----:B------:R-:W-:-:S03]  /*1210*/  MOV R9, 0xff800000 ;  /* 0xff80000000097802 */ /* 0x000fc60000000f00 */
[----:B------:R-:W-:Y:S01]  /*1220*/  STS.U16 [R17+UR6+0x20000], R4 ;  /* 0x0200000411007988 */ /* 0x000fe20008000406 */
[----:B------:R-:W-:-:S03]  /*1230*/  MOV R10, 0xff800000 ;  /* 0xff800000000a7802 */ /* 0x000fc60000000f00 */
[----:B------:R-:W-:Y:S01]  /*1240*/  STS.U16 [R17+UR6+0x20200], R6 ;  /* 0x0202000611007988 */ /* 0x000fe20008000406 */
[----:B------:R-:W-:-:S03]  /*1250*/  IMAD.MOV.U32 R11, RZ, RZ, -0x800000 ;  /* 0xff800000ff0b7424 */ /* 0x000fc600078e00ff */
[----:B------:R-:W-:Y:S01]  /*1260*/  STS.U16 [R17+UR6+0x20400], R7 ;  /* 0x0204000711007988 */ /* 0x000fe20008000406 */
[----:B------:R-:W-:-:S03]  /*1270*/  CS2R R108, SRZ ;  /* 0x00000000006c7805 */ /* 0x000fc6000001ff00 */
[----:B------:R0:W-:Y:S01]  /*1280*/  STS.U16 [R17+UR6+0x20600], R8 ;  /* 0x0206000811007988 */ /* 0x0001e20008000406 */
[----:B------:R-:W-:-:S03]  /*1290*/  CS2R R110, SRZ ;  /* 0x00000000006e7805 */ /* 0x000fc6000001ff00 */
[----:B------:R-:W-:Y:S01]  /*12a0*/  STS.U16 [R17+UR6+0x20800], R22 ;  /* 0x0208001611007988 */ /* 0x000fe20008000406 */
[----:B------:R-:W-:-:S03]  /*12b0*/  CS2R R100, SRZ ;  /* 0x0000000000647805 */ /* 0x000fc6000001ff00 */
[----:B------:R-:W-:Y:S01]  /*12c0*/  STS.U16 [R17+UR6+0x20a00], R24 ;  /* 0x020a001811007988 */ /* 0x000fe20008000406 */
[----:B------:R-:W-:-:S03]  /*12d0*/  CS2R R102, SRZ ;  /* 0x0000000000667805 */ /* 0x000fc6000001ff00 */
[----:B------:R-:W-:Y:S01]  /*12e0*/  STS.U16 [R17+UR6+0x20c00], R26 ;  /* 0x020c001a11007988 */ /* 0x000fe20008000406 */
[----:B0-----:R-:W-:-:S03]  /*12f0*/  IMAD.MOV.U32 R8, RZ, RZ, -0x800000 ;  /* 0xff800000ff087424 */ /* 0x001fc600078e00ff */
[----:B------:R-:W-:Y:S01]  /*1300*/  STS.U16 [R17+UR6+0x20e00], R27 ;  /* 0x020e001b11007988 */ /* 0x000fe20008000406 */
[----:B------:R-:W-:-:S03]  /*1310*/  CS2R R104, SRZ ;  /* 0x0000000000687805 */ /* 0x000fc6000001ff00 */
[----:B------:R-:W-:Y:S01]  /*1320*/  STS.U16 [R17+UR6+0x21000], R28 ;  /* 0x0210001c11007988 */ /* 0x000fe20008000406 */
[----:B------:R-:W-:-:S03]  /*1330*/  CS2R R106, SRZ ;  /* 0x00000000006a7805 */ /* 0x000fc6000001ff00 */
[----:B----4-:R-:W-:Y:S01]  /*1340*/  STS.U16 [R17+UR6+0x21200], R29 ;  /* 0x0212001d11007988 */ /* 0x010fe20008000406 */
[----:B------:R-:W-:-:S03]  /*1350*/  CS2R R80, SRZ ;  /* 0x0000000000507805 */ /* 0x000fc6000001ff00 */
[----:B------:R-:W-:Y:S01]  /*1360*/  STS.U16 [R17+UR6+0x21400], R25 ;  /* 0x0214001911007988 */ /* 0x000fe20008000406 */
        /* <DEDUP_REMOVED lines=21> */
[----:B------:R-:W-:Y:S04]  /*14c0*/  STS.U16 [R17+UR6+0x22a00], R40 ;  /* 0x022a002811007988 */ /* 0x000fe80008000406 */
        /* <DEDUP_REMOVED lines=8> */
[----:B------:R0:W-:Y:S04]  /*1550*/  STS.U16 [R17+UR6+0x23c00], R49 ;  /* 0x023c003111007988 */ /* 0x0001e80008000406 */
[----:B------:R-:W-:Y:S04]  /*1560*/  STS.U16 [R17+UR6+0x23e00], R50 ;  /* 0x023e003211007988 */ /* 0x000fe80008000406 */
[----:B------:R1:W-:Y:S04]  /*1570*/  STS.U16 [R17+UR6+0x24000], R51 ;  /* 0x0240003311007988 */ /* 0x0003e80008000406 */
[----:B------:R-:W-:Y:S01]  /*1580*/  STS.U16 [R17+UR6+0x24200], R52 ;  /* 0x0242003411007988 */ /* 0x000fe20008000406 */
[----:B0-----:R-:W-:-:S03]  /*1590*/  CS2R R48, SRZ ;  /* 0x0000000000307805 */ /* 0x001fc6000001ff00 */
[----:B------:R0:W-:Y:S04]  /*15a0*/  STS.U16 [R17+UR6+0x24400], R53 ;  /* 0x0244003511007988 */ /* 0x0001e80008000406 */
[----:B------:R-:W-:Y:S01]  /*15b0*/  STS.U16 [R17+UR6+0x24600], R54 ;  /* 0x0246003611007988 */ /* 0x000fe20008000406 */
[----:B-1----:R-:W-:-:S03]  /*15c0*/  CS2R R50, SRZ ;  /* 0x0000000000327805 */ /* 0x002fc6000001ff00 */
        /* <DEDUP_REMOVED lines=27> */
[----:B------:R-:W-:Y:S04]  /*1780*/  STS.U16 [R17+UR6+0x26c00], R20 ;  /* 0x026c001411007988 */ /* 0x000fe80008000406 */
[----:B------:R-:W-:Y:S01]  /*1790*/  STS.U16 [R17+UR6+0x26e00], R73 ;  /* 0x026e004911007988 */ /* 0x000fe20008000406 */
[----:B-1----:R-:W-:-:S03]  /*17a0*/  CS2R R70, SRZ ;  /* 0x0000000000467805 */ /* 0x002fc6000001ff00 */
[----:B------:R-:W-:Y:S04]  /*17b0*/  STS.U16 [R17+UR6+0x27000], R74 ;  /* 0x0270004a11007988 */ /* 0x000fe80008000406 */
[----:B------:R-:W-:Y:S04]  /*17c0*/  STS.U16 [R17+UR6+0x27200], R75 ;  /* 0x0272004b11007988 */ /* 0x000fe80008000406 */
[----:B-----5:R0:W-:Y:S02]  /*17d0*/  STS.U16 [R17+UR6+0x27c00], R2 ;  /* 0x027c000211007988 */ /* 0x0201e40008000406 */
[----:B0-----:R-:W-:-:S05]  /*17e0*/  MOV R2, 0x3f800000 ;  /* 0x3f80000000027802 */ /* 0x001fca0000000f00 */
[----:B------:R-:W-:Y:S04]  /*17f0*/  STL [R1+0x2c], R2 ;  /* 0x00002c0201007387 */ /* 0x000fe80000100800 */
[----:B------:R0:W-:Y:S02]  /*1800*/  STL [R1+0x28], R0 ;  /* 0x0000280001007387 */ /* 0x0001e40000100800 */
[----:B0-----:R-:W-:-:S05]  /*1810*/  VIADD R0, R5, 0x20 ;  /* 0x0000002005007836 */ /* 0x001fca0000000000 */
[----:B------:R-:W-:Y:S01]  /*1820*/  ISETP.GE.AND P0, PT, R0, 0x1, PT ;  /* 0x000000010000780c */ /* 0x000fe20003f06270 */
[----:B------:R0:W-:Y:S01]  /*1830*/  STS.U16 [R17+UR6+0x27400], R18 ;  /* 0x0274001211007988 */ /* 0x0001e20008000406 */
[----:B------:R-:W-:-:S03]  /*1840*/  CS2R R72, SRZ ;  /* 0x0000000000487805 */ /* 0x000fc6000001ff00 */
[----:B------:R0:W-:Y:S01]  /*1850*/  STS.U16 [R17+UR6+0x27600], R16 ;  /* 0x0276001011007988 */ /* 0x0001e20008000406 */
[----:B------:R-:W-:-:S03]  /*1860*/  CS2R R74, SRZ ;  /* 0x00000000004a7805 */ /* 0x000fc6000001ff00 */
[----:B--2---:R0:W-:Y:S04]  /*1870*/  STS.U16 [R17+UR6+0x27800], R21 ;  /* 0x0278001511007988 */ /* 0x0041e80008000406 */
[----:B------:R0:W-:Y:S04]  /*1880*/  STS.U16 [R17+UR6+0x27a00], R12 ;  /* 0x027a000c11007988 */ /* 0x0001e80008000406 */
[----:B------:R0:W-:Y:S01]  /*1890*/  STS.U16 [R17+UR6+0x27e00], R14 ;  /* 0x027e000e11007988 */ /* 0x0001e20008000406 */
[----:B------:R-:W-:Y:S05]  /*18a0*/  @!P0 BRA `(.L_x_0) ;  /* 0x0000013800c48947 */ /* 0x000fea0003800000 */
[----:B------:R-:W1:Y:S01]  /*18b0*/  LDC.64 R6, c[0x0][0x250] ;  /* 0x00009400ff067b82 */ /* 0x000e620000000a00 */
[--C-:B------:R-:W-:Y:S01]  /*18c0*/  SHF.R.U32.HI R0, RZ, 0x2, R112.reuse ;  /* 0x00000002ff007819 */ /* 0x100fe20000011670 */
[----:B------:R-:W-:Y:S01]  /*18d0*/  ULDC.64 UR4, c[0x0][0x260] ;  /* 0x0000980000047ab9 */ /* 0x000fe20000000a00 */
[----:B------:R-:W-:Y:S01]  /*18e0*/  SHF.R.U32.HI R67, RZ, 0x7, R112 ;  /* 0x00000007ff437819 */ /* 0x000fe20000011670 */
[----:B------:R-:W-:Y:S01]  /*18f0*/  UIMAD UR4, UR7, UR4, URZ ;  /* 0x00000004070472a4 */ /* 0x000fe2000f8e023f */
[----:B------:R-:W-:Y:S01]  /*1900*/  SGXT.U32 R0, R0, 0x3 ;  /* 0x000000030000781a */ /* 0x000fe20000000000 */
[----:B------:R-:W-:Y:S01]  /*1910*/  ULDC UR9, c[0x0][0x238] ;  /* 0x00008e0000097ab9 */ /* 0x000fe20000000800 */
[----:B------:R-:W-:Y:S01]  /*1920*/  SGXT.U32 R67, R67, 0x1 ;  /* 0x000000014343781a */ /* 0x000fe20000000000 */
[----:B------:R-:W2:Y:S01]  /*1930*/  LDC.64 R8, c[0x0][0x218] ;  /* 0x00008600ff087b82 */ /* 0x000ea20000000a00 */
[----:B------:R-:W-:Y:S01]  /*1940*/  LOP3.LUT R2, R0, R5, RZ, 0xfc, !PT ;  /* 0x0000000500027212 */ /* 0x000fe200078efcff */
[----:B------:R-:W-:Y:S01]  /*1950*/  USHF.L.U32 UR8, UR4, 0x1, URZ ;  /* 0x0000000104087899 */ /* 0x000fe2000800063f */
[----:B------:R-:W-:-:S02]  /*1960*/  LOP3.LUT R3, R5, 0x8, R0, 0xfe, !PT ;  /* 0x0000000805037812 */ /* 0x000fc400078efe00 */
[C-C-:B------:R-:W-:Y:S02]  /*1970*/  LOP3.LUT R4, R5.reuse, 0x10, R0.reuse, 0xfe, !PT ;  /* 0x0000001005047812 */ /* 0x140fe400078efe00 */
[----:B------:R-:W-:Y:S01]  /*1980*/  LOP3.LUT R5, R5, 0x18, R0, 0xfe, !PT ;  /* 0x0000001805057812 */ /* 0x000fe200078efe00 */
[----:B------:R-:W3:Y:S01]  /*1990*/  LDC R11, c[0x0][0x258] ;  /* 0x00009600ff0b7b82 */ /* 0x000ee20000000800 */
[----:B------:R-:W-:Y:S04]  /*19a0*/  STL.64 [R1+0xf58], R2 ;  /* 0x000f580201007387 */ /* 0x000fe80000100a00 */
[----:B------:R-:W-:Y:S03]  /*19b0*/  STL.64 [R1+0xf60], R4 ;  /* 0x000f600401007387 */ /* 0x000fe60000100a00 */
[----:B------:R-:W4:Y:S01]  /*19c0*/  LDC R10, c[0x0][0x268] ;  /* 0x00009a00ff0a7b82 */ /* 0x000f220000000800 */
[----:B-1----:R-:W-:-:S05]  /*19d0*/  IMAD R6, R6, UR7, RZ ;  /* 0x0000000706067c24 */ /* 0x002fca000f8e02ff */
[C---:B--2---:R-:W-:Y:S02]  /*19e0*/  LEA R159, P0, R6.reuse, R8, 0x1 ;  /* 0x00000008069f7211 */ /* 0x044fe400078008ff */
[----:B------:R-:W1:Y:S02]  /*19f0*/  LDC R234, c[0x0][0x268] ;  /* 0x00009a00ffea7b82 */ /* 0x000e640000000800 */
[----:B------:R-:W-:Y:S01]  /*1a00*/  LEA.HI.X.SX32 R9, R6, R9, 0x1, P0 ;  /* 0x0000000906097211 */ /* 0x000fe200000f0eff */
[----:B---3--:R-:W-:-:S05]  /*1a10*/  IMAD R0, R113, R11, RZ ;  /* 0x0000000b71007224 */ /* 0x008fca00078e02ff */
[----:B------:R-:W2:Y:S01]  /*1a20*/  LDC R8, c[0x0][0x268] ;  /* 0x00009a00ff087b82 */ /* 0x000ea20000000800 */
[----:B------:R-:W-:Y:S02]  /*1a30*/  LEA R6, R11, R0, 0x8 ;  /* 0x000000000b067211 */ /* 0x000fe400078e40ff */
[-C--:B------:R-:W-:Y:S01]  /*1a40*/  LEA R156, P0, R0, R159.reuse, 0x1 ;  /* 0x0000009f009c7211 */ /* 0x080fe200078008ff */
[----:B----4-:R-:W-:Y:S01]  /*1a50*/  IMAD R67, R67, R10, RZ ;  /* 0x0000000a43437224 */ /* 0x010fe200078e02ff */
[----:B------:R-:W-:-:S03]  /*1a60*/  LEA R158, P1, R6, R159, 0x1 ;  /* 0x0000009f069e7211 */ /* 0x000fc600078208ff */
[----:B------:R-:W3:Y:S01]  /*1a70*/  LDC R25, c[0x0][0x268] ;  /* 0x00009a00ff197b82 */ /* 0x000ee20000000800 */
[----:B------:R-:W-:Y:S02]  /*1a80*/  LEA.HI.X.SX32 R157, R0, R9, 0x1, P0 ;  /* 0x00000009009d7211 */ /* 0x000fe400000f0eff */
[----:B------:R-:W-:Y:S02]  /*1a90*/  LEA R241, R10, R67, 0x1 ;  /* 0x000000430af17211 */ /* 0x000fe400078e08ff */
[----:B------:R-:W-:Y:S01]  /*1aa0*/  LEA.HI.X.SX32 R159, R6, R9, 0x1, P1 ;  /* 0x00000009069f7211 */ /* 0x000fe200008f0eff */
[----:B------:R4:W-:Y:S01]  /*1ab0*/  STL.64 [R1+0xf68], R156 ;  /* 0x000f689c01007387 */ /* 0x0009e20000100a00 */
[----:B------:R-:W-:Y:S01]  /*1ac0*/  LOP3.LUT R0, R112, 0x7f, RZ, 0xc0, !PT ;  /* 0x0000007f70007812 */ /* 0x000fe200078ec0ff */
[----:B------:R-:W4:Y:S01]  /*1ad0*/  LDC R6, c[0x0][0x268] ;  /* 0x00009a00ff067b82 */ /* 0x000f220000000800 */
[----:B------:R-:W-:-:S03]  /*1ae0*/  IMAD R240, R10, 0x2, R241 ;  /* 0x000000020af07824 */ /* 0x000fc600078e02f1 */
[----:B------:R-:W-:Y:S01]  /*1af0*/  IMAD R0, R0, UR5, RZ ;  /* 0x0000000500007c24 */ /* 0x000fe2000f8e02ff */
[----:B------:R-:W-:Y:S01]  /*1b00*/  UIMAD.WIDE UR4, UR4, 0x2, URZ ;  /* 0x00000002040478a5 */ /* 0x000fe2000f8e023f */
[----:B------:R-:W-:Y:S02]  /*1b10*/  LEA R47, R10, R240, 0x1 ;  /* 0x000000f00a2f7211 */ /* 0x000fe400078e08ff */
[----:B------:R-:W4:Y:S01]  /*1b20*/  LDC R228, c[0x0][0x268] ;  /* 0x00009a00ffe47b82 */ /* 0x000f220000000800 */
[C---:B------:R-:W-:Y:S01]  /*1b30*/  SHF.L.U32 R9, R0.reuse, 0x1, RZ ;  /* 0x0000000100097819 */ /* 0x040fe200000006ff */
[----:B------:R-:W-:-:S04]  /*1b40*/  IMAD.HI R0, R0, 0x2, RZ ;  /* 0x0000000200007827 */ /* 0x000fc800078e02ff */
[----:B--2---:R-:W-:Y:S02]  /*1b50*/  IMAD R235, R8, 0x2, R47 ;  /* 0x0000000208eb7824 */ /* 0x004fe400078e022f */
[----:B------:R-:W2:Y:S03]  /*1b60*/  LDC R65, c[0x0][0x268] ;  /* 0x00009a00ff417b82 */ /* 0x000ea60000000800 */
[----:B-1----:R-:W-:-:S04]  /*1b70*/  LEA R234, R234, R235, 0x1 ;  /* 0x000000ebeaea7211 */ /* 0x002fc800078e08ff */
[----:B---3--:R-:W-:Y:S01]  /*1b80*/  LEA R25, R25, R234, 0x1 ;  /* 0x000000ea19197211 */ /* 0x008fe200078e08ff */
[----:B0-----:R-:W0:Y:S04]  /*1b90*/  LDC.64 R12, c[0x0][0x220] ;  /* 0x00008800ff0c7b82 */ /* 0x001e280000000a00 */
[----:B----4-:R-:W-:-:S04]  /*1ba0*/  IMAD R229, R6, 0x2, R25 ;  /* 0x0000000206e57824 */ /* 0x010fc800078e0219 */
[----:B------:R-:W1:Y:S01]  /*1bb0*/  LDC R14, c[0x0][0x268] ;  /* 0x00009a00ff0e7b82 */ /* 0x000e620000000800 */
[----:B------:R-:W-:-:S07]  /*1bc0*/  LEA R228, R228, R229, 0x1 ;  /* 0x000000e5e4e47211 */ /* 0x000fce00078e08ff */
[----:B------:R-:W3:Y:S01]  /*1bd0*/  LDC R222, c[0x0][0x268] ;  /* 0x00009a00ffde7b82 */ /* 0x000ee20000000800 */
[----:B--2---:R-:W-:-:S07]  /*1be0*/  LEA R65, R65, R228, 0x1 ;  /* 0x000000e441417211 */ /* 0x004fce00078e08ff */
[----:B------:R-:W2:Y:S01]  /*1bf0*/  LDC R33, c[0x0][0x268] ;  /* 0x00009a00ff217b82 */ /* 0x000ea20000000800 */
[----:B0-----:R-:W-:-:S04]  /*1c00*/  IADD3 R10, P0, P1, R9, UR8, R12 ;  /* 0x00000008090a7c10 */ /* 0x001fc8000f91e00c */
[----:B------:R-:W-:Y:S02]  /*1c10*/  IADD3.X R0, R0, UR5, R13, P0, P1 ;  /* 0x0000000500007c10 */ /* 0x000fe400087e240d */
[-C--:B------:R-:W-:Y:S01]  /*1c20*/  LEA R156, P0, R67, R10.reuse, 0x1 ;  /* 0x0000000a439c7211 */ /* 0x080fe200078008ff */
[----:B------:R-:W0:Y:S01]  /*1c30*/  LDC R8, c[0x0][0x268] ;  /* 0x00009a00ff087b82 */ /* 0x000e220000000800 */
[----:B-1----:R-:W-:Y:S01]  /*1c40*/  IMAD R223, R14, 0x2, R65 ;  /* 0x000000020edf7824 */ /* 0x002fe200078e0241 */
[-C--:B------:R-:W-:Y:S02]  /*1c50*/  LEA R4, P1, R241, R10.reuse, 0x1 ;  /* 0x0000000af1047211 */ /* 0x080fe400078208ff */
[----:B------:R-:W-:Y:S02]  /*1c60*/  LEA R2, P2, R240, R10, 0x1 ;  /* 0x0000000af0027211 */ /* 0x000fe400078408ff */
[----:B------:R-:W-:Y:S02]  /*1c70*/  LEA.HI.X.SX32 R157, R67, R0, 0x1, P0 ;  /* 0x00000000439d7211 */ /* 0x000fe400000f0eff */
[----:B------:R-:W1:Y:S01]  /*1c80*/  LDC R216, c[0x0][0x268] ;  /* 0x00009a00ffd87b82 */ /* 0x000e620000000800 */
[----:B---3--:R-:W-:-:S07]  /*1c90*/  LEA R222, R222, R223, 0x1 ;  /* 0x000000dfdede7211 */ /* 0x008fce00078e08ff */
[----:B------:R-:W3:Y:S01]  /*1ca0*/  LDC R9, c[0x0][0x268] ;  /* 0x00009a00ff097b82 */ /* 0x000ee20000000800 */
[----:B--2---:R-:W-:Y:S01]  /*1cb0*/  LEA R33, R33, R222, 0x1 ;  /* 0x000000de21217211 */ /* 0x004fe200078e08ff */
[----:B------:R2:W-:Y:S06]  /*1cc0*/  STL.64 [R1+0xf40], R156 ;  /* 0x000f409c01007387 */ /* 0x0005ec0000100a00 */
[----:B------:R-:W4:Y:S01]  /*1cd0*/  LDC R211, c[0x0][0x268] ;  /* 0x00009a00ffd37b82 */ /* 0x000f220000000800 */
[----:B0-----:R-:W-:-:S07]  /*1ce0*/  IMAD R217, R8, 0x2, R33 ;  /* 0x0000000208d97824 */ /* 0x001fce00078e0221 */
[----:B------:R-:W0:Y:S01]  /*1cf0*/  LDC R210, c[0x0][0x268] ;  /* 0x00009a00ffd27b82 */ /* 0x000e220000000800 */
[----:B-1----:R-:W-:Y:S01]  /*1d00*/  LEA R216, R216, R217, 0x1 ;  /* 0x000000d9d8d87211 */ /* 0x002fe200078e08ff */
[----:B--2---:R-:W2:Y:S06]  /*1d10*/  LDL.LU.64 R156, [R1+0xf68] ;  /* 0x000f6800019c7983 */ /* 0x004eac0000300a00 */
[----:B------:R-:W1:Y:S01]  /*1d20*/  LDC R63, c[0x0][0x268] ;  /* 0x00009a00ff3f7b82 */ /* 0x000e620000000800 */
[----:B---3--:R-:W-:-:S07]  /*1d30*/  LEA R24, R9, R216, 0x1 ;  /* 0x000000d809187211 */ /* 0x008fce00078e08ff */
[----:B------:R-:W3:Y:S01]  /*1d40*/  LDC R6, c[0x0][0x268] ;  /* 0x00009a00ff067b82 */ /* 0x000ee20000000800 */
[----:B----4-:R-:W-:-:S07]  /*1d50*/  IMAD R211, R211, 0x2, R24 ;  /* 0x00000002d3d37824 */ /* 0x010fce00078e0218 */
[----:B------:R-:W4:Y:S01]  /*1d60*/  LDC R204, c[0x0][0x268] ;  /* 0x00009a00ffcc7b82 */ /* 0x000f220000000800 */
[----:B0-----:R-:W-:-:S07]  /*1d70*/  LEA R210, R210, R211, 0x1 ;  /* 0x000000d3d2d27211 */ /* 0x001fce00078e08ff */
[----:B------:R-:W0:Y:S01]  /*1d80*/  LDC R11, c[0x0][0x268] ;  /* 0x00009a00ff0b7b82 */ /* 0x000e220000000800 */
[----:B-1----:R-:W-:-:S07]  /*1d90*/  LEA R63, R63, R210, 0x1 ;  /* 0x000000d23f3f7211 */ /* 0x002fce00078e08ff */
[----:B------:R-:W1:Y:S01]  /*1da0*/  LDC R199, c[0x0][0x268] ;  /* 0x00009a00ffc77b82 */ /* 0x000e620000000800 */
[----:B---3--:R-:W-:-:S07]  /*1db0*/  IMAD R205, R6, 0x2, R63 ;  /* 0x0000000206cd7824 */ /* 0x008fce00078e023f */
[----:B------:R-:W3:Y:S01]  /*1dc0*/  LDC R198, c[0x0][0x268] ;  /* 0x00009a00ffc67b82 */ /* 0x000ee20000000800 */
[----:B----4-:R-:W-:-:S07]  /*1dd0*/  LEA R204, R204, R205, 0x1 ;  /* 0x000000cdcccc7211 */ /* 0x010fce00078e08ff */
[----:B------:R-:W4:Y:S01]  /*1de0*/  LDC R15, c[0x0][0x268] ;  /* 0x00009a00ff0f7b82 */ /* 0x000f220000000800 */
[----:B0-----:R-:W-:-:S07]  /*1df0*/  LEA R44, R11, R204, 0x1 ;  /* 0x000000cc0b2c7211 */ /* 0x001fce00078e08ff */
[----:B------:R-:W0:Y:S01]  /*1e00*/  LDC R12, c[0x0][0x268] ;  /* 0x00009a00ff0c7b82 */ /* 0x000e220000000800 */
[----:B-1----:R-:W-:-:S07]  /*1e10*/  IMAD R199, R199, 0x2, R44 ;  /* 0x00000002c7c77824 */ /* 0x002fce00078e022c */
[----:B------:R-:W1:Y:S01]  /*1e20*/  LDC R192, c[0x0][0x268] ;  /* 0x00009a00ffc07b82 */ /* 0x000e620000000800 */
[----:B---3--:R-:W-:-:S07]  /*1e30*/  LEA R198, R198, R199, 0x1 ;  /* 0x000000c7c6c67211 */ /* 0x008fce00078e08ff */
[----:B------:R-:W3:Y:S01]  /*1e40*/  LDC R187, c[0x0][0x268] ;  /* 0x00009a00ffbb7b82 */ /* 0x000ee20000000800 */
[----:B----4-:R-:W-:-:S07]  /*1e50*/  LEA R15, R15, R198, 0x1 ;  /* 0x000000c60f0f7211 */ /* 0x010fce00078e08ff */
[----:B------:R-:W4:Y:S01]  /*1e60*/  LDC R186, c[0x0][0x268] ;  /* 0x00009a00ffba7b82 */ /* 0x000f220000000800 */
[----:B0-----:R-:W-:-:S07]  /*1e70*/  IMAD R193, R12, 0x2, R15 ;  /* 0x000000020cc17824 */ /* 0x001fce00078e020f */
[----:B------:R-:W0:Y:S01]  /*1e80*/  LDC R61, c[0x0][0x268] ;  /* 0x00009a00ff3d7b82 */ /* 0x000e220000000800 */
[----:B-1----:R-:W-:-:S07]  /*1e90*/  LEA R192, R192, R193, 0x1 ;  /* 0x000000c1c0c07211 */ /* 0x002fce00078e08ff */
        /* <DEDUP_REMOVED lines=107> */
[----:B------:R-:W-:Y:S02]  /*2550*/  LEA.HI.X.SX32 R5, R241, R0, 0x1, P1 ;  /* 0x00000000f1057211 */ /* 0x000fe400008f0eff */
[----:B----4-:R-:W-:-:S05]  /*2560*/  LEA R82, R82, R81, 0x1 ;  /* 0x0000005152527211 */ /* 0x010fca00078e08ff */
[----:B------:R-:W4:Y:S01]  /*2570*/  LDC R68, c[0x0][0x268] ;  /* 0x00009a00ff447b82 */ /* 0x000f220000000800 */
[----:B------:R-:W-:Y:S01]  /*2580*/  LEA.HI.X.SX32 R3, R240, R0, 0x1, P2 ;  /* 0x00000000f0037211 */ /* 0x000fe200010f0eff */
[----:B------:R2:W-:Y:S01]  /*2590*/  STL.64 [R1+0xf38], R4 ;  /* 0x000f380401007387 */ /* 0x0005e20000100a00 */
[----:B0-----:R-:W-:-:S05]  /*25a0*/  LEA R74, R74, R82, 0x1 ;  /* 0x000000524a4a7211 */ /* 0x001fca00078e08ff */
[----:B------:R-:W0:Y:S01]  /*25b0*/  LDC R69, c[0x0][0x268] ;  /* 0x00009a00ff457b82 */ /* 0x000e220000000800 */
[----:B------:R3:W-:Y:S01]  /*25c0*/  STL.64 [R1+0xf30], R2 ;  /* 0x000f300201007387 */ /* 0x0007e20000100a00 */
[----:B-1----:R-:W-:Y:S01]  /*25d0*/  IMAD R75, R75, 0x2, R74 ;  /* 0x000000024b4b7824 */ /* 0x002fe200078e024a */
[----:B--2---:R-:W-:-:S05]  /*25e0*/  LEA R4, P0, R47, R10, 0x1 ;  /* 0x0000000a2f047211 */ /* 0x004fca00078008ff */
[----:B------:R-:W1:Y:S01]  /*25f0*/  LDC R70, c[0x0][0x268] ;  /* 0x00009a00ff467b82 */ /* 0x000e620000000800 */
[----:B------:R-:W-:Y:S02]  /*2600*/  LEA R240, P1, R235, R10, 0x1 ;  /* 0x0000000aebf07211 */ /* 0x000fe400078208ff */
[----:B------:R-:W-:Y:S02]  /*2610*/  LEA.HI.X.SX32 R5, R47, R0, 0x1, P0 ;  /* 0x000000002f057211 */ /* 0x000fe400000f0eff */
[----:B---3--:R-:W-:Y:S02]  /*2620*/  LEA R2, P2, R234, R10, 0x1 ;  /* 0x0000000aea027211 */ /* 0x008fe400078408ff */
[----:B------:R-:W-:Y:S01]  /*2630*/  LEA R76, R76, R75, 0x1 ;  /* 0x0000004b4c4c7211 */ /* 0x000fe200078e08ff */
[----:B------:R-:W2:Y:S01]  /*2640*/  LDC R13, c[0x0][0x268] ;  /* 0x00009a00ff0d7b82 */ /* 0x000ea20000000800 */
[-C--:B------:R-:W-:Y:S01]  /*2650*/  LEA.HI.X.SX32 R3, R234, R0.reuse, 0x1, P2 ;  /* 0x00000000ea037211 */ /* 0x080fe200010f0eff */
[----:B------:R3:W-:Y:S01]  /*2660*/  STL.64 [R1+0xf28], R4 ;  /* 0x000f280401007387 */ /* 0x0007e20000100a00 */
[----:B------:R-:W-:-:S02]  /*2670*/  LEA.HI.X.SX32 R241, R235, R0, 0x1, P1 ;  /* 0x00000000ebf17211 */ /* 0x000fc400008f0eff */
[----:B----4-:R-:W-:-:S03]  /*2680*/  LEA R68, R68, R76, 0x1 ;  /* 0x0000004c44447211 */ /* 0x010fc600078e08ff */
[----:B------:R-:W4:Y:S01]  /*2690*/  LDC R34, c[0x0][0x268] ;  /* 0x00009a00ff227b82 */ /* 0x000f220000000800 */
[----:B------:R-:W-:Y:S01]  /*26a0*/  LEA R234, P1, R229, R10, 0x1 ;  /* 0x0000000ae5ea7211 */ /* 0x000fe200078208ff */
[----:B0-----:R-:W-:Y:S01]  /*26b0*/  IMAD R69, R69, 0x2, R68 ;  /* 0x0000000245457824 */ /* 0x001fe200078e0244 */
[----:B---3--:R0:W5:Y:S05]  /*26c0*/  LDL.LU.64 R4, [R1+0xf60] ;  /* 0x000f600001047983 */ /* 0x00816a0000300a00 */
[----:B------:R-:W3:Y:S01]  /*26d0*/  LDC R242, c[0x0][0x268] ;  /* 0x00009a00fff27b82 */ /* 0x000ee20000000800 */
[----:B------:R-:W-:Y:S01]  /*26e0*/  LEA.HI.X.SX32 R235, R229, R0, 0x1, P1 ;  /* 0x00000000e5eb7211 */ /* 0x000fe200008f0eff */
[----:B------:R0:W-:Y:S01]  /*26f0*/  STL.64 [R1+0xf18], R2 ;  /* 0x000f180201007387 */ /* 0x0001e20000100a00 */
[----:B-1----:R-:W-:-:S03]  /*2700*/  LEA R70, R70, R69, 0x1 ;  /* 0x0000004546467211 */ /* 0x002fc600078e08ff */
[----:B------:R1:W-:Y:S02]  /*2710*/  STL.64 [R1+0xf20], R240 ;  /* 0x000f20f001007387 */ /* 0x0003e40000100a00 */
[----:B------:R-:W3:Y:S01]  /*2720*/  LDC R8, c[0x0][0x268] ;  /* 0x00009a00ff087b82 */ /* 0x000ee20000000800 */
[----:B--2---:R-:W-:Y:S02]  /*2730*/  LEA R13, R13, R70, 0x1 ;  /* 0x000000460d0d7211 */ /* 0x004fe400078e08ff */
[----:B0-----:R-:W-:-:S05]  /*2740*/  LEA R2, P0, R25, R10, 0x1 ;  /* 0x0000000a19027211 */ /* 0x001fca00078008ff */
[----:B------:R-:W0:Y:S01]  /*2750*/  LDC R236, c[0x0][0x268] ;  /* 0x00009a00ffec7b82 */ /* 0x000e220000000800 */
[----:B----4-:R-:W-:Y:S01]  /*2760*/  IMAD R34, R34, 0x2, R13 ;  /* 0x0000000222227824 */ /* 0x010fe200078e020d */
[C---:B-1----:R-:W-:Y:S02]  /*2770*/  LEA R240, P2, R228.reuse, R10, 0x1 ;  /* 0x0000000ae4f07211 */ /* 0x042fe400078408ff */
[-C--:B------:R-:W-:Y:S02]  /*2780*/  LEA.HI.X.SX32 R3, R25, R0.reuse, 0x1, P0 ;  /* 0x0000000019037211 */ /* 0x080fe400000f0eff */
[----:B------:R-:W-:Y:S02]  /*2790*/  LEA.HI.X.SX32 R241, R228, R0, 0x1, P2 ;  /* 0x00000000e4f17211 */ /* 0x000fe400010f0eff */
[----:B------:R-:W1:Y:S01]  /*27a0*/  LDC R66, c[0x0][0x268] ;  /* 0x00009a00ff427b82 */ /* 0x000e620000000800 */
[----:B------:R2:W-:Y:S01]  /*27b0*/  STL.64 [R1+0xf10], R2 ;  /* 0x000f100201007387 */ /* 0x0005e20000100a00 */
[----:B------:R-:W-:-:S04]  /*27c0*/  LEA R228, P0, R65, R10, 0x1 ;  /* 0x0000000a41e47211 */ /* 0x000fc800078008ff */
[----:B------:R-:W-:Y:S02]  /*27d0*/  LEA.HI.X.SX32 R229, R65, R0, 0x1, P0 ;  /* 0x0000000041e57211 */ /* 0x000fe400000f0eff */
[----:B------:R-:W4:Y:S01]  /*27e0*/  LDC R230, c[0x0][0x268] ;  /* 0x00009a00ffe67b82 */ /* 0x000f220000000800 */
[----:B--2---:R2:W5:Y:S07]  /*27f0*/  LDL.LU.64 R2, [R1+0xf58] ;  /* 0x000f580001027983 */ /* 0x00456e0000300a00 */
[----:B------:R-:W2:Y:S01]  /*2800*/  LDC R46, c[0x0][0x268] ;  /* 0x00009a00ff2e7b82 */ /* 0x000ea20000000800 */
[----:B------:R3:W-:Y:S04]  /*2810*/  STL.64 [R1+0xf08], R234 ;  /* 0x000f08ea01007387 */ /* 0x0007e80000100a00 */
[----:B------:R0:W-:Y:S03]  /*2820*/  STL.64 [R1+0xf00], R240 ;  /* 0x000f00f001007387 */ /* 0x0001e60000100a00 */
[----:B------:R-:W2:Y:S01]  /*2830*/  LDC R224, c[0x0][0x268] ;  /* 0x00009a00ffe07b82 */ /* 0x000ea20000000800 */
[----:B---3--:R-:W-:-:S07]  /*2840*/  LEA R234, P2, R222, R10, 0x1 ;  /* 0x0000000adeea7211 */ /* 0x008fce00078408ff */
[----:B------:R-:W3:Y:S01]  /*2850*/  LDC R19, c[0x0][0x268] ;  /* 0x00009a00ff137b82 */ /* 0x000ee20000000800 */
[C---:B0-----:R-:W-:Y:S02]  /*2860*/  LEA R240, P1, R223.reuse, R10, 0x1 ;  /* 0x0000000adff07211 */ /* 0x041fe400078208ff */
[-C--:B------:R-:W-:Y:S02]  /*2870*/  LEA.HI.X.SX32 R235, R222, R0.reuse, 0x1, P2 ;  /* 0x00000000deeb7211 */ /* 0x080fe400010f0eff */
[----:B------:R-:W-:Y:S01]  /*2880*/  LEA.HI.X.SX32 R241, R223, R0, 0x1, P1 ;  /* 0x00000000dff17211 */ /* 0x000fe200008f0eff */
[----:B------:R0:W-:Y:S02]  /*2890*/  STL.64 [R1+0xef8], R228 ;  /* 0x000ef8e401007387 */ /* 0x0001e40000100a00 */
[----:B------:R-:W3:Y:S02]  /*28a0*/  LDC R218, c[0x0][0x268] ;  /* 0x00009a00ffda7b82 */ /* 0x000ee40000000800 */
[----:B------:R1:W-:Y:S01]  /*28b0*/  STL.64 [R1+0xef0], R240 ;  /* 0x000ef0f001007387 */ /* 0x0003e20000100a00 */
[----:B------:R-:W-:-:S03]  /*28c0*/  LEA R67, R242, R34, 0x1 ;  /* 0x00000022f2437211 */ /* 0x000fc600078e08ff */
[----:B------:R4:W-:Y:S02]  /*28d0*/  STL.64 [R1+0xee8], R234 ;  /* 0x000ee8ea01007387 */ /* 0x0009e40000100a00 */
[----:B------:R-:W3:Y:S01]  /*28e0*/  LDC R64, c[0x0][0x268] ;  /* 0x00009a00ff407b82 */ /* 0x000ee20000000800 */
[-C--:B0-----:R-:W-:Y:S02]  /*28f0*/  LEA R228, P2, R216, R10.reuse, 0x1 ;  /* 0x0000000ad8e47211 */ /* 0x081fe400078408ff */
[----:B-1----:R-:W-:-:S05]  /*2900*/  LEA R240, P0, R33, R10, 0x1 ;  /* 0x0000000a21f07211 */ /* 0x002fca00078008ff */
[----:B------:R-:W0:Y:S01]  /*2910*/  LDC R212, c[0x0][0x268] ;  /* 0x00009a00ffd47b82 */ /* 0x000e220000000800 */
[----:B----4-:R-:W-:Y:S02]  /*2920*/  LEA R234, P1, R217, R10, 0x1 ;  /* 0x0000000ad9ea7211 */ /* 0x010fe400078208ff */
[-C--:B------:R-:W-:Y:S02]  /*2930*/  LEA.HI.X.SX32 R241, R33, R0.reuse, 0x1, P0 ;  /* 0x0000000021f17211 */ /* 0x080fe400000f0eff */
[-C--:B------:R-:W-:Y:S02]  /*2940*/  LEA.HI.X.SX32 R235, R217, R0.reuse, 0x1, P1 ;  /* 0x00000000d9eb7211 */ /* 0x080fe400008f0eff */
[----:B------:R-:W-:Y:S01]  /*2950*/  LEA.HI.X.SX32 R229, R216, R0, 0x1, P2 ;  /* 0x00000000d8e57211 */ /* 0x000fe200010f0eff */
[----:B------:R-:W1:Y:S01]  /*2960*/  LDC R45, c[0x0][0x268] ;  /* 0x00009a00ff2d7b82 */ /* 0x000e620000000800 */
[----:B------:R-:W-:Y:S01]  /*2970*/  LEA R8, R8, R67, 0x1 ;  /* 0x0000004308087211 */ /* 0x000fe200078e08ff */
[----:B------:R-:W-:Y:S01]  /*2980*/  STL.64 [R1+0xee0], R240 ;  /* 0x000ee0f001007387 */ /* 0x000fe20000100a00 */
[----:B------:R-:W-:-:S03]  /*2990*/  LEA R222, P2, R210, R10, 0x1 ;  /* 0x0000000ad2de7211 */ /* 0x000fc600078408ff */
[----:B------:R4:W-:Y:S01]  /*29a0*/  STL.64 [R1+0xed0], R234 ;  /* 0x000ed0ea01007387 */ /* 0x0009e20000100a00 */
[----:B------:R-:W-:Y:S01]  /*29b0*/  IMAD R47, R236, 0x2, R8 ;  /* 0x00000002ec2f7824 */ /* 0x000fe200078e0208 */
[----:B------:R-:W1:Y:S02]  /*29c0*/  LDC R206, c[0x0][0x268] ;  /* 0x00009a00ffce7b82 */ /* 0x000e640000000800 */
[----:B------:R2:W-:Y:S01]  /*29d0*/  STL.64 [R1+0xec0], R228 ;  /* 0x000ec0e401007387 */ /* 0x0005e20000100a00 */
[----:B------:R-:W-:-:S05]  /*29e0*/  LEA.HI.X.SX32 R223, R210, R0, 0x1, P2 ;  /* 0x00000000d2df7211 */ /* 0x000fca00010f0eff */
[----:B------:R-:W1:Y:S01]  /*29f0*/  LDC R32, c[0x0][0x268] ;  /* 0x00009a00ff207b82 */ /* 0x000e620000000800 */
[CC--:B----4-:R-:W-:Y:S02]  /*2a00*/  LEA R234, P0, R24.reuse, R10.reuse, 0x1 ;  /* 0x0000000a18ea7211 */ /* 0x0d0fe400078008ff */
[----:B--2---:R-:W-:Y:S02]  /*2a10*/  LEA R228, P1, R211, R10, 0x1 ;  /* 0x0000000ad3e47211 */ /* 0x004fe400078208ff */
[----:B------:R-:W-:-:S03]  /*2a20*/  LEA.HI.X.SX32 R235, R24, R0, 0x1, P0 ;  /* 0x0000000018eb7211 */ /* 0x000fc600000f0eff */
[----:B------:R-:W2:Y:S01]  /*2a30*/  LDC R200, c[0x0][0x268] ;  /* 0x00009a00ffc87b82 */ /* 0x000ea20000000800 */
[----:B------:R-:W-:Y:S02]  /*2a40*/  LEA.HI.X.SX32 R229, R211, R0, 0x1, P1 ;  /* 0x00000000d3e57211 */ /* 0x000fe400008f0eff */
[----:B------:R-:W-:Y:S01]  /*2a50*/  LEA R66, R66, R47, 0x1 ;  /* 0x0000002f42427211 */ /* 0x000fe200078e08ff */
[----:B------:R-:W-:Y:S03]  /*2a60*/  STL.64 [R1+0xd50], R234 ;  /* 0x000d50ea01007387 */ /* 0x000fe60000100a00 */
[----:B------:R-:W-:Y:S01]  /*2a70*/  LEA R25, R230, R66, 0x1 ;  /* 0x00000042e6197211 */ /* 0x000fe200078e08ff */
[----:B------:R4:W-:Y:S01]  /*2a80*/  STL.64 [R1+0xd48], R228 ;  /* 0x000d48e401007387 */ /* 0x0009e20000100a00 */
[----:B------:R-:W-:Y:S01]  /*2a90*/  LEA R216, P2, R204, R10, 0x1 ;  /* 0x0000000accd87211 */ /* 0x000fe200078408ff */
[----:B------:R-:W2:Y:S02]  /*2aa0*/  LDC R62, c[0x0][0x268] ;  /* 0x00009a00ff3e7b82 */ /* 0x000ea40000000800 */
[----:B------:R3:W-:Y:S01]  /*2ab0*/  STL.64 [R1+0xbe0], R222 ;  /* 0x000be0de01007387 */ /* 0x0007e20000100a00 */
[----:B------:R-:W-:Y:S01]  /*2ac0*/  IMAD R46, R46, 0x2, R25 ;  /* 0x000000022e2e7824 */ /* 0x000fe200078e0219 */
[----:B------:R-:W-:-:S04]  /*2ad0*/  LEA.HI.X.SX32 R217, R204, R0, 0x1, P2 ;  /* 0x00000000ccd97211 */ /* 0x000fc800010f0eff */
[----:B------:R-:W2:Y:S01]  /*2ae0*/  LDC R194, c[0x0][0x268] ;  /* 0x00009a00ffc27b82 */ /* 0x000ea20000000800 */
[-C--:B----4-:R-:W-:Y:S02]  /*2af0*/  LEA R228, P0, R63, R10.reuse, 0x1 ;  /* 0x0000000a3fe47211 */ /* 0x090fe400078008ff */
[----:B---3--:R-:W-:Y:S02]  /*2b00*/  LEA R222, P1, R205, R10, 0x1 ;  /* 0x0000000acdde7211 */ /* 0x008fe400078208ff */
[----:B------:R-:W-:-:S03]  /*2b10*/  LEA.HI.X.SX32 R229, R63, R0, 0x1, P0 ;  /* 0x000000003fe57211 */ /* 0x000fc600000f0eff */
[----:B------:R-:W3:Y:S01]  /*2b20*/  LDC R18, c[0x0][0x268] ;  /* 0x00009a00ff127b82 */ /* 0x000ee20000000800 */
[----:B------:R-:W-:Y:S02]  /*2b30*/  LEA.HI.X.SX32 R223, R205, R0, 0x1, P1 ;  /* 0x00000000cddf7211 */ /* 0x000fe400008f0eff */
[----:B------:R-:W-:Y:S01]  /*2b40*/  LEA R65, R224, R46, 0x1 ;  /* 0x0000002ee0417211 */ /* 0x000fe200078e08ff */
[----:B------:R-:W-:Y:S01]  /*2b50*/  STL.64 [R1+0xbd0], R228 ;  /* 0x000bd0e401007387 */ /* 0x000fe20000100a00 */
[----:B------:R-:W-:-:S03]  /*2b60*/  LEA R210, P2, R198, R10, 0x1 ;  /* 0x0000000ac6d27211 */ /* 0x000fc600078408ff */
[----:B------:R4:W-:Y:S01]  /*2b70*/  STL.64 [R1+0xbc0], R222 ;  /* 0x000bc0de01007387 */ /* 0x0009e20000100a00 */
[----:B------:R-:W-:Y:S01]  /*2b80*/  LEA R19, R19, R65, 0x1 ;  /* 0x0000004113137211 */ /* 0x000fe200078e08ff */
[----:B------:R-:W3:Y:S02]  /*2b90*/  LDC R188, c[0x0][0x268] ;  /* 0x00009a00ffbc7b82 */ /* 0x000ee40000000800 */
[----:B------:R0:W-:Y:S01]  /*2ba0*/  STL.64 [R1+0xa20], R216 ;  /* 0x000a20d801007387 */ /* 0x0001e20000100a00 */
[----:B------:R-:W-:-:S05]  /*2bb0*/  LEA.HI.X.SX32 R211, R198, R0, 0x1, P2 ;  /* 0x00000000c6d37211 */ /* 0x000fca00010f0eff */
[----:B------:R-:W3:Y:S01]  /*2bc0*/  LDC R9, c[0x0][0x268] ;  /* 0x00009a00ff097b82 */ /* 0x000ee20000000800 */
[CC--:B----4-:R-:W-:Y:S02]  /*2bd0*/  LEA R222, P0, R44.reuse, R10.reuse, 0x1 ;  /* 0x0000000a2cde7211 */ /* 0x0d0fe400078008ff */
[----:B0-----:R-:W-:Y:S02]  /*2be0*/  LEA R216, P1, R199, R10, 0x1 ;  /* 0x0000000ac7d87211 */ /* 0x001fe400078208ff */
[----:B------:R-:W-:-:S03]  /*2bf0*/  LEA.HI.X.SX32 R223, R44, R0, 0x1, P0 ;  /* 0x000000002cdf7211 */ /* 0x000fc600000f0eff */
[----:B------:R-:W0:Y:S01]  /*2c00*/  LDC R182, c[0x0][0x268] ;  /* 0x00009a00ffb67b82 */ /* 0x000e220000000800 */
[----:B------:R-:W-:Y:S01]  /*2c10*/  LEA.HI.X.SX32 R217, R199, R0, 0x1, P1 ;  /* 0x00000000c7d97211 */ /* 0x000fe200008f0eff */
[----:B------:R-:W-:Y:S01]  /*2c20*/  IMAD R33, R218, 0x2, R19 ;  /* 0x00000002da217824 */ /* 0x000fe200078e0213 */
[----:B------:R-:W-:Y:S04]  /*2c30*/  STL.64 [R1+0xa18], R222 ;  /* 0x000a18de01007387 */ /* 0x000fe80000100a00 */
[----:B------:R4:W-:Y:S01]  /*2c40*/  STL.64 [R1+0x8b0], R216 ;  /* 0x0008b0d801007387 */ /* 0x0009e20000100a00 */
[----:B------:R-:W-:Y:S01]  /*2c50*/  LEA R64, R64, R33, 0x1 ;  /* 0x0000002140407211 */ /* 0x000fe200078e08ff */
[----:B------:R-:W0:Y:S02]  /*2c60*/  LDC R60, c[0x0][0x268] ;  /* 0x00009a00ff3c7b82 */ /* 0x000e240000000800 */
[----:B------:R1:W-:Y:S01]  /*2c70*/  STL.64 [R1+0x8a0], R210 ;  /* 0x0008a0d201007387 */ /* 0x0003e20000100a00 */
[----:B------:R-:W-:-:S05]  /*2c80*/  LEA R24, R212, R64, 0x1 ;  /* 0x00000040d4187211 */ /* 0x000fca00078e08ff */
[----:B------:R-:W0:Y:S01]  /*2c90*/  LDC R176, c[0x0][0x268] ;  /* 0x00009a00ffb07b82 */ /* 0x000e220000000800 */
[-C--:B----4-:R-:W-:Y:S02]  /*2ca0*/  LEA R216, P0, R15, R10.reuse, 0x1 ;  /* 0x0000000a0fd87211 */ /* 0x090fe400078008ff */
[----:B-1----:R-:W-:Y:S02]  /*2cb0*/  LEA R210, P1, R193, R10, 0x1 ;  /* 0x0000000ac1d27211 */ /* 0x002fe400078208ff */
[----:B------:R-:W-:-:S03]  /*2cc0*/  LEA.HI.X.SX32 R217, R15, R0, 0x1, P0 ;  /* 0x000000000fd97211 */ /* 0x000fc600000f0eff */
[----:B------:R-:W1:Y:S01]  /*2cd0*/  LDC R42, c[0x0][0x268] ;  /* 0x00009a00ff2a7b82 */ /* 0x000e620000000800 */
[----:B------:R-:W-:Y:S02]  /*2ce0*/  LEA.HI.X.SX32 R211, R193, R0, 0x1, P1 ;  /* 0x00000000c1d37211 */ /* 0x000fe400008f0eff */
[C---:B------:R-:W-:Y:S01]  /*2cf0*/  LEA R204, P2, R192.reuse, R10, 0x1 ;  /* 0x0000000ac0cc7211 */ /* 0x040fe200078408ff */
[----:B------:R-:W-:Y:S01]  /*2d00*/  STL.64 [R1+0x890], R216 ;  /* 0x000890d801007387 */ /* 0x000fe20000100a00 */
[----:B------:R-:W-:Y:S02]  /*2d10*/  IMAD R45, R45, 0x2, R24 ;  /* 0x000000022d2d7824 */ /* 0x000fe400078e0218 */
[----:B------:R-:W-:Y:S01]  /*2d20*/  LEA.HI.X.SX32 R205, R192, R0, 0x1, P2 ;  /* 0x00000000c0cd7211 */ /* 0x000fe200010f0eff */
[----:B------:R4:W-:Y:S01]  /*2d30*/  STL.64 [R1+0x768], R210 ;  /* 0x000768d201007387 */ /* 0x0009e20000100a00 */
[C---:B------:R-:W-:Y:S01]  /*2d40*/  LEA R198, P2, R61.reuse, R10, 0x1 ;  /* 0x0000000a3dc67211 */ /* 0x040fe200078408ff */
[----:B------:R-:W1:Y:S01]  /*2d50*/  LDC R170, c[0x0][0x268] ;  /* 0x00009a00ffaa7b82 */ /* 0x000e620000000800 */
[----:B------:R-:W-:Y:S01]  /*2d60*/  LEA R63, R206, R45, 0x1 ;  /* 0x0000002dce3f7211 */ /* 0x000fe200078e08ff */
[----:B------:R2:W-:Y:S01]  /*2d70*/  STL.64 [R1+0x760], R204 ;  /* 0x000760cc01007387 */ /* 0x0005e20000100a00 */
[----:B------:R-:W-:-:S05]  /*2d80*/  LEA.HI.X.SX32 R199, R61, R0, 0x1, P2 ;  /* 0x000000003dc77211 */ /* 0x000fca00010f0eff */
[----:B------:R-:W1:Y:S01]  /*2d90*/  LDC R23, c[0x0][0x268] ;  /* 0x00009a00ff177b82 */ /* 0x000e620000000800 */
[----:B----4-:R-:W-:-:S04]  /*2da0*/  LEA R210, P0, R187, R10, 0x1 ;  /* 0x0000000abbd27211 */ /* 0x010fc800078008ff */
[----:B------:R-:W-:Y:S02]  /*2db0*/  LEA.HI.X.SX32 R211, R187, R0, 0x1, P0 ;  /* 0x00000000bbd37211 */ /* 0x000fe400000f0eff */
[----:B--2---:R-:W-:Y:S01]  /*2dc0*/  LEA R204, P1, R186, R10, 0x1 ;  /* 0x0000000abacc7211 */ /* 0x004fe200078208ff */
[----:B------:R-:W2:Y:S01]  /*2dd0*/  LDC R163, c[0x0][0x268] ;  /* 0x00009a00ffa37b82 */ /* 0x000ea20000000800 */
[----:B------:R-:W-:Y:S01]  /*2de0*/  LEA R32, R32, R63, 0x1 ;  /* 0x0000003f20207211 */ /* 0x000fe200078e08ff */
[----:B------:R-:W-:Y:S01]  /*2df0*/  STL.64 [R1+0x758], R210 ;  /* 0x000758d201007387 */ /* 0x000fe20000100a00 */
[----:B------:R-:W-:-:S03]  /*2e00*/  LEA.HI.X.SX32 R205, R186, R0, 0x1, P1 ;  /* 0x00000000bacd7211 */ /* 0x000fc600008f0eff */
[----:B------:R4:W-:Y:S01]  /*2e10*/  STL.64 [R1+0x748], R198 ;  /* 0x000748c601007387 */ /* 0x0009e20000100a00 */
[CC--:B------:R-:W-:Y:S01]  /*2e20*/  LEA R192, P1, R181.reuse, R10.reuse, 0x1 ;  /* 0x0000000ab5c07211 */ /* 0x0c0fe200078208ff */
[----:B------:R-:W-:Y:S01]  /*2e30*/  IMAD R44, R200, 0x2, R32 ;  /* 0x00000002c82c7824 */ /* 0x000fe200078e0220 */
[----:B------:R-:W-:Y:S01]  /*2e40*/  LEA R186, P2, R180, R10, 0x1 ;  /* 0x0000000ab4ba7211 */ /* 0x000fe200078408ff */
[----:B------:R-:W2:Y:S01]  /*2e50*/  LDC R58, c[0x0][0x268] ;  /* 0x00009a00ff3a7b82 */ /* 0x000ea20000000800 */
[----:B------:R-:W-:Y:S02]  /*2e60*/  LEA.HI.X.SX32 R193, R181, R0, 0x1, P1 ;  /* 0x00000000b5c17211 */ /* 0x000fe400008f0eff */
[----:B----4-:R-:W-:-:S05]  /*2e70*/  LEA R198, P0, R43, R10, 0x1 ;  /* 0x0000000a2bc67211 */ /* 0x010fca00078008ff */
[----:B------:R-:W4:Y:S01]  /*2e80*/  LDC R14, c[0x0][0x268] ;  /* 0x00009a00ff0e7b82 */ /* 0x000f220000000800 */
[----:B------:R-:W-:Y:S01]  /*2e90*/  LEA.HI.X.SX32 R199, R43, R0, 0x1, P0 ;  /* 0x000000002bc77211 */ /* 0x000fe200000f0eff */
[----:B------:R-:W-:Y:S01]  /*2ea0*/  STL.64 [R1+0x750], R204 ;  /* 0x000750cc01007387 */ /* 0x000fe20000100a00 */
[----:B------:R-:W-:-:S03]  /*2eb0*/  LEA R62, R62, R44, 0x1 ;  /* 0x0000002c3e3e7211 */ /* 0x000fc600078e08ff */
[----:B------:R0:W-:Y:S01]  /*2ec0*/  STL.64 [R1+0x740], R198 ;  /* 0x000740c601007387 */ /* 0x0001e20000100a00 */
[----:B------:R-:W-:Y:S01]  /*2ed0*/  LEA R15, R194, R62, 0x1 ;  /* 0x0000003ec20f7211 */ /* 0x000fe200078e08ff */
[----:B------:R-:W4:Y:S01]  /*2ee0*/  LDC R41, c[0x0][0x268] ;  /* 0x00009a00ff297b82 */ /* 0x000f220000000800 */
[----:B------:R-:W-:Y:S01]  /*2ef0*/  LEA.HI.X.SX32 R187, R180, R0, 0x1, P2 ;  /* 0x00000000b4bb7211 */ /* 0x000fe200010f0eff */
[----:B------:R1:W-:Y:S02]  /*2f00*/  STL.64 [R1+0x738], R192 ;  /* 0x000738c001007387 */ /* 0x0003e40000100a00 */
[----:B---3--:R-:W-:-:S04]  /*2f10*/  IMAD R18, R18, 0x2, R15 ;  /* 0x0000000212127824 */ /* 0x008fc800078e020f */
[----:B------:R-:W3:Y:S01]  /*2f20*/  LDC R57, c[0x0][0x268] ;  /* 0x00009a00ff397b82 */ /* 0x000ee20000000800 */
[-C--:B0-----:R-:W-:Y:S02]  /*2f30*/  LEA R198, P0, R31, R10.reuse, 0x1 ;  /* 0x0000000a1fc67211 */ /* 0x081fe400078008ff */
[----:B-1----:R-:W-:Y:S02]  /*2f40*/  LEA R192, P1, R175, R10, 0x1 ;  /* 0x0000000aafc07211 */ /* 0x002fe400078208ff */
[-C--:B------:R-:W-:Y:S01]  /*2f50*/  LEA.HI.X.SX32 R199, R31, R0.reuse, 0x1, P0 ;  /* 0x000000001fc77211 */ /* 0x080fe200000f0eff */
[----:B------:R0:W-:Y:S01]  /*2f60*/  STL.64 [R1+0x730], R186 ;  /* 0x000730ba01007387 */ /* 0x0001e20000100a00 */
[----:B------:R-:W-:Y:S01]  /*2f70*/  LEA.HI.X.SX32 R193, R175, R0, 0x1, P1 ;  /* 0x00000000afc17211 */ /* 0x000fe200008f0eff */
[----:B------:R-:W1:Y:S02]  /*2f80*/  LDC R22, c[0x0][0x268] ;  /* 0x00009a00ff167b82 */ /* 0x000e640000000800 */
[----:B------:R-:W-:Y:S01]  /*2f90*/  STL.64 [R1+0x728], R198 ;  /* 0x000728c601007387 */ /* 0x000fe20000100a00 */
[----:B------:R-:W-:-:S03]  /*2fa0*/  LEA R61, R188, R18, 0x1 ;  /* 0x00000012bc3d7211 */ /* 0x000fc600078e08ff */
[----:B------:R2:W-:Y:S02]  /*2fb0*/  STL.64 [R1+0x720], R192 ;  /* 0x000720c001007387 */ /* 0x0005e40000100a00 */
[----:B------:R-:W1:Y:S01]  /*2fc0*/  LDC R40, c[0x0][0x268] ;  /* 0x00009a00ff287b82 */ /* 0x000e620000000800 */
[----:B0-----:R-:W-:-:S04]  /*2fd0*/  LEA R186, P2, R174, R10, 0x1 ;  /* 0x0000000aaeba7211 */ /* 0x001fc800078408ff */
[----:B------:R-:W-:Y:S02]  /*2fe0*/  LEA.HI.X.SX32 R187, R174, R0, 0x1, P2 ;  /* 0x00000000aebb7211 */ /* 0x000fe400010f0eff */
[-C--:B------:R-:W-:Y:S01]  /*2ff0*/  LEA R180, P2, R59, R10.reuse, 0x1 ;  /* 0x0000000a3bb47211 */ /* 0x080fe200078408ff */
[----:B------:R-:W0:Y:S01]  /*3000*/  LDC R56, c[0x0][0x268] ;  /* 0x00009a00ff387b82 */ /* 0x000e220000000800 */
[----:B--2---:R-:W-:Y:S02]  /*3010*/  LEA R192, P0, R169, R10, 0x1 ;  /* 0x0000000aa9c07211 */ /* 0x004fe400078008ff */
[----:B------:R-:W-:Y:S02]  /*3020*/  LEA R9, R9, R61, 0x1 ;  /* 0x0000003d09097211 */ /* 0x000fe400078e08ff */
[-C--:B------:R-:W-:Y:S01]  /*3030*/  LEA.HI.X.SX32 R193, R169, R0.reuse, 0x1, P0 ;  /* 0x00000000a9c17211 */ /* 0x080fe200000f0eff */
[----:B------:R2:W-:Y:S01]  /*3040*/  STL.64 [R1+0x718], R186 ;  /* 0x000718ba01007387 */ /* 0x0005e20000100a00 */
[----:B------:R-:W-:Y:S01]  /*3050*/  LEA.HI.X.SX32 R181, R59, R0, 0x1, P2 ;  /* 0x000000003bb57211 */ /* 0x000fe200010f0eff */
[----:B------:R-:W-:Y:S01]  /*3060*/  IMAD R43, R182, 0x2, R9 ;  /* 0x00000002b62b7824 */ /* 0x000fe200078e0209 */
[----:B------:R-:W0:Y:S01]  /*3070*/  LDC R11, c[0x0][0x268] ;  /* 0x00009a00ff0b7b82 */ /* 0x000e220000000800 */
[----:B------:R-:W-:Y:S04]  /*3080*/  STL.64 [R1+0x710], R192 ;  /* 0x000710c001007387 */ /* 0x000fe80000100a00 */
[----:B------:R4:W-:Y:S03]  /*3090*/  STL.64 [R1+0x700], R180 ;  /* 0x000700b401007387 */ /* 0x0009e60000100a00 */
[----:B------:R-:W0:Y:S01]  /*30a0*/  LDC R29, c[0x0][0x268] ;  /* 0x00009a00ff1d7b82 */ /* 0x000e220000000800 */
[----:B--2---:R-:W-:-:S04]  /*30b0*/  LEA R186, P1, R168, R10, 0x1 ;  /* 0x0000000aa8ba7211 */ /* 0x004fc800078208ff */
[----:B------:R-:W-:Y:S02]  /*30c0*/  LEA.HI.X.SX32 R187, R168, R0, 0x1, P1 ;  /* 0x00000000a8bb7211 */ /* 0x000fe400008f0eff */
[-C--:B------:R-:W-:Y:S01]  /*30d0*/  LEA R174, P1, R162, R10.reuse, 0x1 ;  /* 0x0000000aa2ae7211 */ /* 0x080fe200078208ff */
[----:B------:R-:W2:Y:S01]  /*30e0*/  LDC R55, c[0x0][0x268] ;  /* 0x00009a00ff377b82 */ /* 0x000ea20000000800 */
[-C--:B----4-:R-:W-:Y:S02]  /*30f0*/  LEA R180, P0, R30, R10.reuse, 0x1 ;  /* 0x0000000a1eb47211 */ /* 0x090fe400078008ff */
[----:B------:R-:W-:Y:S02]  /*3100*/  LEA R168, P2, R164, R10, 0x1 ;  /* 0x0000000aa4a87211 */ /* 0x000fe400078408ff */
[----:B------:R-:W-:Y:S02]  /*3110*/  LEA R60, R60, R43, 0x1 ;  /* 0x0000002b3c3c7211 */ /* 0x000fe400078e08ff */
[-C--:B------:R-:W-:Y:S01]  /*3120*/  LEA.HI.X.SX32 R181, R30, R0.reuse, 0x1, P0 ;  /* 0x000000001eb57211 */ /* 0x080fe200000f0eff */
[----:B------:R-:W4:Y:S01]  /*3130*/  LDC R17, c[0x0][0x268] ;  /* 0x00009a00ff117b82 */ /* 0x000f220000000800 */
[----:B------:R-:W-:-:S02]  /*3140*/  LEA.HI.X.SX32 R175, R162, R0, 0x1, P1 ;  /* 0x00000000a2af7211 */ /* 0x000fc400008f0eff */
[----:B------:R-:W-:Y:S01]  /*3150*/  LEA.HI.X.SX32 R169, R164, R0, 0x1, P2 ;  /* 0x00000000a4a97211 */ /* 0x000fe200010f0eff */
[----:B------:R-:W-:Y:S01]  /*3160*/  STL.64 [R1+0x708], R186 ;  /* 0x000708ba01007387 */ /* 0x000fe20000100a00 */
[----:B------:R-:W-:-:S03]  /*3170*/  LEA R31, R176, R60, 0x1 ;  /* 0x0000003cb01f7211 */ /* 0x000fc600078e08ff */
[----:B------:R3:W-:Y:S01]  /*3180*/  STL.64 [R1+0x6f8], R180 ;  /* 0x0006f8b401007387 */ /* 0x0007e20000100a00 */
[----:B------:R-:W4:Y:S01]  /*3190*/  LDC R39, c[0x0][0x268] ;  /* 0x00009a00ff277b82 */ /* 0x000f220000000800 */
[----:B------:R-:W-:Y:S02]  /*31a0*/  IMAD R42, R42, 0x2, R31 ;  /* 0x000000022a2a7824 */ /* 0x000fe400078e021f */
[----:B------:R-:W-:Y:S04]  /*31b0*/  STL.64 [R1+0x6f0], R174 ;  /* 0x0006f0ae01007387 */ /* 0x000fe80000100a00 */
[----:B------:R1:W-:Y:S01]  /*31c0*/  STL.64 [R1+0x6e8], R168 ;  /* 0x0006e8a801007387 */ /* 0x0003e20000100a00 */
[----:B------:R-:W4:Y:S01]  /*31d0*/  LDC R54, c[0x0][0x268] ;  /* 0x00009a00ff367b82 */ /* 0x000f220000000800 */
[----:B---3--:R-:W-:-:S02]  /*31e0*/  LEA R180, P0, R152, R10, 0x1 ;  /* 0x0000000a98b47211 */ /* 0x008fc400078008ff */
[----:B------:R-:W-:Y:S02]  /*31f0*/  LEA R59, R170, R42, 0x1 ;  /* 0x0000002aaa3b7211 */ /* 0x000fe400078e08ff */
[----:B------:R-:W-:-:S03]  /*3200*/  LEA.HI.X.SX32 R181, R152, R0, 0x1, P0 ;  /* 0x0000000098b57211 */ /* 0x000fc600000f0eff */
[----:B------:R-:W3:Y:S01]  /*3210*/  LDC R28, c[0x0][0x268] ;  /* 0x00009a00ff1c7b82 */ /* 0x000ee20000000800 */
[CC--:B-1----:R-:W-:Y:S02]  /*3220*/  LEA R168, P2, R154.reuse, R10.reuse, 0x1 ;  /* 0x0000000a9aa87211 */ /* 0x0c2fe400078408ff */
[----:B------:R-:W-:Y:S02]  /*3230*/  LEA R174, P1, R153, R10, 0x1 ;  /* 0x0000000a99ae7211 */ /* 0x000fe400078208ff */
[-C--:B------:R-:W-:Y:S01]  /*3240*/  LEA.HI.X.SX32 R169, R154, R0.reuse, 0x1, P2 ;  /* 0x000000009aa97211 */ /* 0x080fe200010f0eff */
[----:B------:R-:W-:Y:S01]  /*3250*/  STL.64 [R1+0x6e0], R180 ;  /* 0x0006e0b401007387 */ /* 0x000fe20000100a00 */
[----:B------:R-:W-:Y:S01]  /*3260*/  LEA R23, R23, R59, 0x1 ;  /* 0x0000003b17177211 */ /* 0x000fe200078e08ff */
[----:B------:R-:W1:Y:S01]  /*3270*/  LDC R38, c[0x0][0x268] ;  /* 0x00009a00ff267b82 */ /* 0x000e620000000800 */
[----:B------:R-:W-:Y:S01]  /*3280*/  LEA.HI.X.SX32 R175, R153, R0, 0x1, P1 ;  /* 0x0000000099af7211 */ /* 0x000fe200008f0eff */
[----:B------:R0:W-:Y:S01]  /*3290*/  STL.64 [R1+0x6d0], R168 ;  /* 0x0006d0a801007387 */ /* 0x0001e20000100a00 */
[----:B------:R-:W-:-:S02]  /*32a0*/  LEA R162, P1, R147, R10, 0x1 ;  /* 0x0000000a93a27211 */ /* 0x000fc400078208ff */
[----:B------:R-:W-:Y:S01]  /*32b0*/  LEA R152, P2, R148, R10, 0x1 ;  /* 0x0000000a94987211 */ /* 0x000fe200078408ff */
[----:B------:R-:W-:Y:S01]  /*32c0*/  IMAD R30, R163, 0x2, R23 ;  /* 0x00000002a31e7824 */ /* 0x000fe200078e0217 */
[----:B------:R-:W-:Y:S01]  /*32d0*/  LEA.HI.X.SX32 R163, R147, R0, 0x1, P1 ;  /* 0x0000000093a37211 */ /* 0x000fe200008f0eff */
[----:B------:R-:W1:Y:S01]  /*32e0*/  LDC R53, c[0x0][0x268] ;  /* 0x00009a00ff357b82 */ /* 0x000e620000000800 */
[----:B0-----:R-:W-:Y:S02]  /*32f0*/  LEA R168, P0, R146, R10, 0x1 ;  /* 0x0000000a92a87211 */ /* 0x001fe400078008ff */
[----:B------:R-:W-:-:S05]  /*3300*/  LEA.HI.X.SX32 R153, R148, R0, 0x1, P2 ;  /* 0x0000000094997211 */ /* 0x000fca00010f0eff */
[----:B------:R-:W0:Y:S01]  /*3310*/  LDC R12, c[0x0][0x268] ;  /* 0x00009a00ff0c7b82 */ /* 0x000e220000000800 */
[----:B------:R-:W-:Y:S01]  /*3320*/  LEA.HI.X.SX32 R169, R146, R0, 0x1, P0 ;  /* 0x0000000092a97211 */ /* 0x000fe200000f0eff */
[----:B------:R-:W-:Y:S04]  /*3330*/  STL.64 [R1+0x6d8], R174 ;  /* 0x0006d8ae01007387 */ /* 0x000fe80000100a00 */
[----:B------:R-:W-:Y:S01]  /*3340*/  STL.64 [R1+0x6c8], R168 ;  /* 0x0006c8a801007387 */ /* 0x000fe20000100a00 */
[C---:B------:R-:W-:Y:S01]  /*3350*/  LEA R146, P2, R142.reuse, R10, 0x1 ;  /* 0x0000000a8e927211 */ /* 0x040fe200078408ff */
[----:B------:R-:W0:Y:S02]  /*3360*/  LDC R21, c[0x0][0x268] ;  /* 0x00009a00ff157b82 */ /* 0x000e240000000800 */
[----:B------:R2:W-:Y:S04]  /*3370*/  STL.64 [R1+0x6c0], R162 ;  /* 0x0006c0a201007387 */ /* 0x0005e80000100a00 */
[----:B------:R4:W-:Y:S01]  /*3380*/  STL.64 [R1+0x6b8], R152 ;  /* 0x0006b89801007387 */ /* 0x0009e20000100a00 */
[----:B------:R-:W-:Y:S01]  /*3390*/  LEA.HI.X.SX32 R147, R142, R0, 0x1, P2 ;  /* 0x000000008e937211 */ /* 0x000fe200010f0eff */
[----:B------:R-:W0:Y:S01]  /*33a0*/  LDC R52, c[0x0][0x268] ;  /* 0x00009a00ff347b82 */ /* 0x000e220000000800 */
[----:B--2---:R-:W-:-:S07]  /*33b0*/  LEA R162, P0, R140, R10, 0x1 ;  /* 0x0000000a8ca27211 */ /* 0x004fce00078008ff */
[----:B------:R-:W2:Y:S01]  /*33c0*/  LDC R16, c[0x0][0x268] ;  /* 0x00009a00ff107b82 */ /* 0x000ea20000000800 */
[C---:B----4-:R-:W-:Y:S02]  /*33d0*/  LEA R152, P1, R141.reuse, R10, 0x1 ;  /* 0x0000000a8d987211 */ /* 0x050fe400078208ff */
[-C--:B------:R-:W-:Y:S02]  /*33e0*/  LEA.HI.X.SX32 R163, R140, R0.reuse, 0x1, P0 ;  /* 0x000000008ca37211 */ /* 0x080fe400000f0eff */
[----:B------:R-:W-:-:S03]  /*33f0*/  LEA.HI.X.SX32 R153, R141, R0, 0x1, P1 ;  /* 0x000000008d997211 */ /* 0x000fc600008f0eff */
[----:B------:R-:W4:Y:S01]  /*3400*/  LDC R37, c[0x0][0x268] ;  /* 0x00009a00ff257b82 */ /* 0x000f220000000800 */
[----:B------:R-:W-:Y:S01]  /*3410*/  STL.64 [R1+0x6b0], R162 ;  /* 0x0006b0a201007387 */ /* 0x000fe20000100a00 */
[----:B------:R-:W-:-:S03]  /*3420*/  LEA R140, P2, R136, R10, 0x1 ;  /* 0x0000000a888c7211 */ /* 0x000fc600078408ff */
[----:B------:R3:W-:Y:S03]  /*3430*/  STL.64 [R1+0x6a8], R152 ;  /* 0x0006a89801007387 */ /* 0x0007e60000100a00 */
[----:B------:R-:W4:Y:S01]  /*3440*/  LDC R51, c[0x0][0x268] ;  /* 0x00009a00ff337b82 */ /* 0x000f220000000800 */
[----:B------:R1:W-:Y:S01]  /*3450*/  STL.64 [R1+0x6a0], R146 ;  /* 0x0006a09201007387 */ /* 0x0003e20000100a00 */
[----:B------:R-:W-:-:S06]  /*3460*/  LEA.HI.X.SX32 R141, R136, R0, 0x1, P2 ;  /* 0x00000000888d7211 */ /* 0x000fcc00010f0eff */
[----:B------:R-:W4:Y:S01]  /*3470*/  LDC R27, c[0x0][0x268] ;  /* 0x00009a00ff1b7b82 */ /* 0x000f220000000800 */
[CC--:B---3--:R-:W-:Y:S02]  /*3480*/  LEA R152, P0, R134.reuse, R10.reuse, 0x1 ;  /* 0x0000000a86987211 */ /* 0x0c8fe400078008ff */
[----:B-1----:R-:W-:Y:S02]  /*3490*/  LEA R146, P1, R135, R10, 0x1 ;  /* 0x0000000a87927211 */ /* 0x002fe400078208ff */
[----:B------:R-:W-:-:S03]  /*34a0*/  LEA.HI.X.SX32 R153, R134, R0, 0x1, P0 ;  /* 0x0000000086997211 */ /* 0x000fc600000f0eff */
[----:B------:R-:W1:Y:S01]  /*34b0*/  LDC R36, c[0x0][0x268] ;  /* 0x00009a00ff247b82 */ /* 0x000e620000000800 */
[----:B------:R-:W-:Y:S01]  /*34c0*/  LEA.HI.X.SX32 R147, R135, R0, 0x1, P1 ;  /* 0x0000000087937211 */ /* 0x000fe200008f0eff */
[----:B------:R-:W-:Y:S01]  /*34d0*/  STL.64 [R1+0x698], R152 ;  /* 0x0006989801007387 */ /* 0x000fe20000100a00 */
[----:B------:R-:W-:-:S03]  /*34e0*/  LEA R58, R58, R30, 0x1 ;  /* 0x0000001e3a3a7211 */ /* 0x000fc600078e08ff */
[----:B------:R3:W-:Y:S01]  /*34f0*/  STL.64 [R1+0x690], R146 ;  /* 0x0006909201007387 */ /* 0x0007e20000100a00 */
[----:B------:R-:W-:Y:S01]  /*3500*/  LEA R134, P2, R130, R10, 0x1 ;  /* 0x0000000a82867211 */ /* 0x000fe200078408ff */
[----:B------:R-:W1:Y:S02]  /*3510*/  LDC R50, c[0x0][0x268] ;  /* 0x00009a00ff327b82 */ /* 0x000e640000000800 */
[----:B------:R0:W-:Y:S01]  /*3520*/  STL.64 [R1+0x688], R140 ;  /* 0x0006888c01007387 */ /* 0x0001e20000100a00 */
[----:B------:R-:W-:-:S05]  /*3530*/  LEA R14, R14, R58, 0x1 ;  /* 0x0000003a0e0e7211 */ /* 0x000fca00078e08ff */
[----:B------:R-:W1:Y:S01]  /*3540*/  LDC R20, c[0x0][0x268] ;  /* 0x00009a00ff147b82 */ /* 0x000e620000000800 */
[CC--:B---3--:R-:W-:Y:S02]  /*3550*/  LEA R146, P0, R128.reuse, R10.reuse, 0x1 ;  /* 0x0000000a80927211 */ /* 0x0c8fe400078008ff */
[----:B0-----:R-:W-:Y:S02]  /*3560*/  LEA R140, P1, R129, R10, 0x1 ;  /* 0x0000000a818c7211 */ /* 0x001fe400078208ff */
[----:B------:R-:W-:-:S03]  /*3570*/  LEA.HI.X.SX32 R147, R128, R0, 0x1, P0 ;  /* 0x0000000080937211 */ /* 0x000fc600000f0eff */
[----:B------:R-:W0:Y:S01]  /*3580*/  LDC R26, c[0x0][0x268] ;  /* 0x00009a00ff1a7b82 */ /* 0x000e220000000800 */
[-C--:B------:R-:W-:Y:S02]  /*3590*/  LEA.HI.X.SX32 R141, R129, R0.reuse, 0x1, P1 ;  /* 0x00000000818d7211 */ /* 0x080fe400008f0eff */
[----:B------:R-:W-:Y:S01]  /*35a0*/  LEA.HI.X.SX32 R135, R130, R0, 0x1, P2 ;  /* 0x0000000082877211 */ /* 0x000fe200010f0eff */
[----:B------:R-:W-:Y:S01]  /*35b0*/  STL.64 [R1+0x680], R146 ;  /* 0x0006809201007387 */ /* 0x000fe20000100a00 */
[----:B------:R-:W-:-:S03]  /*35c0*/  IMAD R41, R41, 0x2, R14 ;  /* 0x0000000229297824 */ /* 0x000fc600078e020e */
[----:B------:R3:W-:Y:S01]  /*35d0*/  STL.64 [R1+0x678], R140 ;  /* 0x0006788c01007387 */ /* 0x0007e20000100a00 */
[----:B------:R-:W-:Y:S01]  /*35e0*/  LEA R128, P2, R124, R10, 0x1 ;  /* 0x0000000a7c807211 */ /* 0x000fe200078408ff */
[----:B------:R-:W0:Y:S02]  /*35f0*/  LDC R49, c[0x0][0x268] ;  /* 0x00009a00ff317b82 */ /* 0x000e240000000800 */
[----:B------:R2:W-:Y:S01]  /*3600*/  STL.64 [R1+0x670], R134 ;  /* 0x0006708601007387 */ /* 0x0005e20000100a00 */
[----:B------:R-:W-:-:S05]  /*3610*/  LEA R57, R57, R41, 0x1 ;  /* 0x0000002939397211 */ /* 0x000fca00078e08ff */
[----:B------:R-:W0:Y:S01]  /*3620*/  LDC R6, c[0x0][0x268] ;  /* 0x00009a00ff067b82 */ /* 0x000e220000000800 */
[CC--:B---3--:R-:W-:Y:S02]  /*3630*/  LEA R140, P0, R122.reuse, R10.reuse, 0x1 ;  /* 0x0000000a7a8c7211 */ /* 0x0c8fe400078008ff */
[----:B--2---:R-:W-:Y:S02]  /*3640*/  LEA R134, P1, R123, R10, 0x1 ;  /* 0x0000000a7b867211 */ /* 0x004fe400078208ff */
[----:B------:R-:W-:-:S03]  /*3650*/  LEA.HI.X.SX32 R141, R122, R0, 0x1, P0 ;  /* 0x000000007a8d7211 */ /* 0x000fc600000f0eff */
[----:B------:R-:W2:Y:S01]  /*3660*/  LDC R35, c[0x0][0x268] ;  /* 0x00009a00ff237b82 */ /* 0x000ea20000000800 */
[-C--:B------:R-:W-:Y:S02]  /*3670*/  LEA.HI.X.SX32 R135, R123, R0.reuse, 0x1, P1 ;  /* 0x000000007b877211 */ /* 0x080fe400008f0eff */
[----:B------:R-:W-:Y:S01]  /*3680*/  LEA.HI.X.SX32 R129, R124, R0, 0x1, P2 ;  /* 0x000000007c817211 */ /* 0x000fe200010f0eff */
[----:B------:R-:W-:Y:S01]  /*3690*/  STL.64 [R1+0x668], R140 ;  /* 0x0006688c01007387 */ /* 0x000fe20000100a00 */
[----:B------:R-:W-:-:S03]  /*36a0*/  LEA R22, R22, R57, 0x1 ;  /* 0x0000003916167211 */ /* 0x000fc600078e08ff */
[----:B------:R3:W-:Y:S01]  /*36b0*/  STL.64 [R1+0x660], R134 ;  /* 0x0006608601007387 */ /* 0x0007e20000100a00 */
[----:B------:R-:W-:Y:S01]  /*36c0*/  LEA R122, P2, R118, R10, 0x1 ;  /* 0x0000000a767a7211 */ /* 0x000fe200078408ff */
[----:B------:R-:W2:Y:S02]  /*36d0*/  LDC R48, c[0x0][0x268] ;  /* 0x00009a00ff307b82 */ /* 0x000ea40000000800 */
[----:B------:R4:W-:Y:S01]  /*36e0*/  STL.64 [R1+0x658], R128 ;  /* 0x0006588001007387 */ /* 0x0009e20000100a00 */
[----:B------:R-:W-:Y:S01]  /*36f0*/  IMAD R40, R40, 0x2, R22 ;  /* 0x0000000228287824 */ /* 0x000fe200078e0216 */
[----:B------:R-:W-:-:S04]  /*3700*/  LEA.HI.X.SX32 R123, R118, R0, 0x1, P2 ;  /* 0x00000000767b7211 */ /* 0x000fc800010f0eff */
[----:B------:R-:W2:Y:S01]  /*3710*/  LDC R71, c[0x0][0x268] ;  /* 0x00009a00ff477b82 */ /* 0x000ea20000000800 */
[CC--:B---3--:R-:W-:Y:S02]  /*3720*/  LEA R134, P0, R116.reuse, R10.reuse, 0x1 ;  /* 0x0000000a74867211 */ /* 0x0c8fe400078008ff */
[----:B----4-:R-:W-:Y:S02]  /*3730*/  LEA R128, P1, R117, R10, 0x1 ;  /* 0x0000000a75807211 */ /* 0x010fe400078208ff */
        /* <DEDUP_REMOVED lines=10> */
[----:B------:R-:W-:Y:S01]  /*37e0*/  LEA.HI.X.SX32 R117, R112, R0, 0x1, P2 ;  /* 0x0000000070757211 */ /* 0x000fe200010f0eff */
[----:B------:R-:W-:-:S04]  /*37f0*/  IMAD R29, R29, 0x2, R11 ;  /* 0x000000021d1d7824 */ /* 0x000fc800078e020b */
[----:B------:R-:W3:Y:S01]  /*3800*/  LDC R77, c[0x0][0x268] ;  /* 0x00009a00ff4d7b82 */ /* 0x000ee20000000800 */
[CC--:B----4-:R-:W-:Y:S02]  /*3810*/  LEA R128, P0, R110.reuse, R10.reuse, 0x1 ;  /* 0x0000000a6e807211 */ /* 0x0d0fe400078008ff */
        /* <DEDUP_REMOVED lines=12> */
[CC--:B----4-:R-:W-:Y:S02]  /*38e0*/  LEA R122, P0, R104.reuse, R10.reuse, 0x1 ;  /* 0x0000000a687a7211 */ /* 0x0d0fe400078008ff */
[----:B0-----:R-:W-:Y:S02]  /*38f0*/  LEA R116, P1, R105, R10, 0x1 ;  /* 0x0000000a69747211 */ /* 0x001fe400078208ff */
[----:B------:R-:W-:-:S03]  /*3900*/  LEA.HI.X.SX32 R123, R104, R0, 0x1, P0 ;  /* 0x00000000687b7211 */ /* 0x000fc600000f0eff */
[----:B------:R-:W0:Y:S01]  /*3910*/  LDC R84, c[0x0][0x268] ;  /* 0x00009a00ff547b82 */ /* 0x000e220000000800 */
[-C--:B------:R-:W-:Y:S02]  /*3920*/  LEA.HI.X.SX32 R117, R105, R0.reuse, 0x1, P1 ;  /* 0x0000000069757211 */ /* 0x080fe400008f0eff */
[----:B------:R-:W-:Y:S01]  /*3930*/  LEA.HI.X.SX32 R111, R106, R0, 0x1, P2 ;  /* 0x000000006a6f7211 */ /* 0x000fe200010f0eff */
[----:B------:R-:W-:Y:S01]  /*3940*/  IMAD R39, R39, 0x2, R17 ;  /* 0x0000000227277824 */ /* 0x000fe200078e0211 */
[----:B------:R-:W-:Y:S01]  /*3950*/  STL.64 [R1+0x620], R122 ;  /* 0x0006207a01007387 */ /* 0x000fe20000100a00 */
[----:B------:R-:W-:Y:S02]  /*3960*/  LEA R104, P2, R100, R10, 0x1 ;  /* 0x0000000a64687211 */ /* 0x000fe400078408ff */
[----:B------:R-:W4:Y:S01]  /*3970*/  LDC R85, c[0x0][0x268] ;  /* 0x00009a00ff557b82 */ /* 0x000f220000000800 */
[----:B------:R2:W-:Y:S01]  /*3980*/  STL.64 [R1+0x618], R116 ;  /* 0x0006187401007387 */ /* 0x0005e20000100a00 */
[----:B------:R-:W-:-:S03]  /*3990*/  LEA R54, R54, R39, 0x1 ;  /* 0x0000002736367211 */ /* 0x000fc600078e08ff */
[----:B------:R3:W-:Y:S01]  /*39a0*/  STL.64 [R1+0x610], R110 ;  /* 0x0006106e01007387 */ /* 0x0007e20000100a00 */
[----:B------:R-:W-:Y:S02]  /*39b0*/  LEA.HI.X.SX32 R105, R100, R0, 0x1, P2 ;  /* 0x0000000064697211 */ /* 0x000fe400010f0eff */
[----:B------:R-:W4:Y:S01]  /*39c0*/  LDC R89, c[0x0][0x268] ;  /* 0x00009a00ff597b82 */ /* 0x000f220000000800 */
[----:B--2---:R-:W-:-:S07]  /*39d0*/  LEA R116, P0, R98, R10, 0x1 ;  /* 0x0000000a62747211 */ /* 0x004fce00078008ff */
[----:B------:R-:W2:Y:S01]  /*39e0*/  LDC R90, c[0x0][0x268] ;  /* 0x00009a00ff5a7b82 */ /* 0x000ea20000000800 */
[C---:B---3--:R-:W-:Y:S02]  /*39f0*/  LEA R110, P1, R99.reuse, R10, 0x1 ;  /* 0x0000000a636e7211 */ /* 0x048fe400078208ff */
[-C--:B------:R-:W-:Y:S02]  /*3a00*/  LEA.HI.X.SX32 R117, R98, R0.reuse, 0x1, P0 ;  /* 0x0000000062757211 */ /* 0x080fe400000f0eff */
[----:B------:R-:W-:Y:S02]  /*3a10*/  LEA.HI.X.SX32 R111, R99, R0, 0x1, P1 ;  /* 0x00000000636f7211 */ /* 0x000fe400008f0eff */
[----:B------:R-:W-:Y:S01]  /*3a20*/  LEA R28, R28, R54, 0x1 ;  /* 0x000000361c1c7211 */ /* 0x000fe200078e08ff */
[----:B------:R-:W-:Y:S01]  /*3a30*/  STL.64 [R1+0x608], R116 ;  /* 0x0006087401007387 */ /* 0x000fe20000100a00 */
[----:B------:R-:W-:Y:S01]  /*3a40*/  LEA R98, P2, R94, R10, 0x1 ;  /* 0x0000000a5e627211 */ /* 0x000fe200078408ff */
[----:B------:R-:W3:Y:S02]  /*3a50*/  LDC R91, c[0x0][0x268] ;  /* 0x00009a00ff5b7b82 */ /* 0x000ee40000000800 */
[----:B------:R1:W-:Y:S01]  /*3a60*/  STL.64 [R1+0x600], R110 ;  /* 0x0006006e01007387 */ /* 0x0003e20000100a00 */
[----:B------:R-:W-:-:S03]  /*3a70*/  IMAD R38, R38, 0x2, R28 ;  /* 0x0000000226267824 */ /* 0x000fc600078e021c */
[----:B------:R0:W-:Y:S01]  /*3a80*/  STL.64 [R1+0x5f8], R104 ;  /* 0x0005f86801007387 */ /* 0x0001e20000100a00 */
[----:B------:R-:W-:Y:S01]  /*3a90*/  LEA.HI.X.SX32 R99, R94, R0, 0x1, P2 ;  /* 0x000000005e637211 */ /* 0x000fe200010f0eff */
[----:B------:R-:W3:Y:S01]  /*3aa0*/  LDC R95, c[0x0][0x268] ;  /* 0x00009a00ff5f7b82 */ /* 0x000ee20000000800 */
[----:B-1----:R-:W-:-:S07]  /*3ab0*/  LEA R110, P0, R92, R10, 0x1 ;  /* 0x0000000a5c6e7211 */ /* 0x002fce00078008ff */
[----:B------:R-:W1:Y:S01]  /*3ac0*/  LDC R96, c[0x0][0x268] ;  /* 0x00009a00ff607b82 */ /* 0x000e620000000800 */
[C---:B0-----:R-:W-:Y:S02]  /*3ad0*/  LEA R104, P1, R93.reuse, R10, 0x1 ;  /* 0x0000000a5d687211 */ /* 0x041fe400078208ff */
[-C--:B------:R-:W-:Y:S02]  /*3ae0*/  LEA.HI.X.SX32 R111, R92, R0.reuse, 0x1, P0 ;  /* 0x000000005c6f7211 */ /* 0x080fe400000f0eff */
[----:B------:R-:W-:Y:S02]  /*3af0*/  LEA.HI.X.SX32 R105, R93, R0, 0x1, P1 ;  /* 0x000000005d697211 */ /* 0x000fe400008f0eff */
[----:B------:R-:W-:Y:S01]  /*3b00*/  LEA R53, R53, R38, 0x1 ;  /* 0x0000002635357211 */ /* 0x000fe200078e08ff */
[----:B------:R-:W-:Y:S01]  /*3b10*/  STL.64 [R1+0x5f0], R110 ;  /* 0x0005f06e01007387 */ /* 0x000fe20000100a00 */
[----:B------:R-:W0:Y:S02]  /*3b20*/  LDC R97, c[0x0][0x268] ;  /* 0x00009a00ff617b82 */ /* 0x000e240000000800 */
[----:B------:R-:W-:Y:S01]  /*3b30*/  LEA R12, R12, R53, 0x1 ;  /* 0x000000350c0c7211 */ /* 0x000fe200078e08ff */
[----:B------:R4:W-:Y:S01]  /*3b40*/  STL.64 [R1+0x5e8], R104 ;  /* 0x0005e86801007387 */ /* 0x0009e20000100a00 */
[----:B------:R-:W-:-:S03]  /*3b50*/  LEA R92, P2, R88, R10, 0x1 ;  /* 0x0000000a585c7211 */ /* 0x000fc600078408ff */
[----:B------:R2:W-:Y:S01]  /*3b60*/  STL.64 [R1+0x5e0], R98 ;  /* 0x0005e06201007387 */ /* 0x0005e20000100a00 */
[----:B------:R-:W-:Y:S01]  /*3b70*/  IMAD R21, R21, 0x2, R12 ;  /* 0x0000000215157824 */ /* 0x000fe200078e020c */
[----:B------:R-:W-:Y:S01]  /*3b80*/  LEA.HI.X.SX32 R93, R88, R0, 0x1, P2 ;  /* 0x00000000585d7211 */ /* 0x000fe200010f0eff */
[----:B------:R-:W0:Y:S01]  /*3b90*/  LDC R101, c[0x0][0x268] ;  /* 0x00009a00ff657b82 */ /* 0x000e220000000800 */
[----:B----4-:R-:W-:-:S07]  /*3ba0*/  LEA R104, P0, R86, R10, 0x1 ;  /* 0x0000000a56687211 */ /* 0x010fce00078008ff */
[----:B------:R-:W4:Y:S01]  /*3bb0*/  LDC R102, c[0x0][0x268] ;  /* 0x00009a00ff667b82 */ /* 0x000f220000000800 */
[C---:B--2---:R-:W-:Y:S02]  /*3bc0*/  LEA R98, P1, R87.reuse, R10, 0x1 ;  /* 0x0000000a57627211 */ /* 0x044fe400078208ff */
[-C--:B------:R-:W-:Y:S02]  /*3bd0*/  LEA.HI.X.SX32 R105, R86, R0.reuse, 0x1, P0 ;  /* 0x0000000056697211 */ /* 0x080fe400000f0eff */
[----:B------:R-:W-:Y:S02]  /*3be0*/  LEA.HI.X.SX32 R99, R87, R0, 0x1, P1 ;  /* 0x0000000057637211 */ /* 0x000fe400008f0eff */
[----:B------:R-:W-:Y:S01]  /*3bf0*/  LEA R52, R52, R21, 0x1 ;  /* 0x0000001534347211 */ /* 0x000fe200078e08ff */
[----:B------:R-:W-:Y:S01]  /*3c00*/  STL.64 [R1+0x5d8], R104 ;  /* 0x0005d86801007387 */ /* 0x000fe20000100a00 */
[----:B------:R-:W-:Y:S01]  /*3c10*/  LEA R86, P2, R82, R10, 0x1 ;  /* 0x0000000a52567211 */ /* 0x000fe200078408ff */
[----:B------:R-:W2:Y:S02]  /*3c20*/  LDC R103, c[0x0][0x268] ;  /* 0x00009a00ff677b82 */ /* 0x000ea40000000800 */
[----:B------:R3:W-:Y:S01]  /*3c30*/  STL.64 [R1+0x5d0], R98 ;  /* 0x0005d06201007387 */ /* 0x0007e20000100a00 */
[----:B------:R-:W-:-:S03]  /*3c40*/  LEA R16, R16, R52, 0x1 ;  /* 0x0000003410107211 */ /* 0x000fc600078e08ff */
[----:B------:R1:W-:Y:S01]  /*3c50*/  STL.64 [R1+0x5c8], R92 ;  /* 0x0005c85c01007387 */ /* 0x0003e20000100a00 */
[----:B------:R-:W-:Y:S01]  /*3c60*/  LEA.HI.X.SX32 R87, R82, R0, 0x1, P2 ;  /* 0x0000000052577211 */ /* 0x000fe200010f0eff */
[----:B------:R-:W2:Y:S01]  /*3c70*/  LDC R107, c[0x0][0x268] ;  /* 0x00009a00ff6b7b82 */ /* 0x000ea20000000800 */
[----:B---3--:R-:W-:-:S07]  /*3c80*/  LEA R98, P0, R80, R10, 0x1 ;  /* 0x0000000a50627211 */ /* 0x008fce00078008ff */
[----:B------:R-:W3:Y:S01]  /*3c90*/  LDC R108, c[0x0][0x268] ;  /* 0x00009a00ff6c7b82 */ /* 0x000ee20000000800 */
[C---:B-1----:R-:W-:Y:S02]  /*3ca0*/  LEA R92, P1, R81.reuse, R10, 0x1 ;  /* 0x0000000a515c7211 */ /* 0x042fe400078208ff */
[-C--:B------:R-:W-:Y:S02]  /*3cb0*/  LEA.HI.X.SX32 R99, R80, R0.reuse, 0x1, P0 ;  /* 0x0000000050637211 */ /* 0x080fe400000f0eff */
[----:B------:R-:W-:Y:S01]  /*3cc0*/  LEA.HI.X.SX32 R93, R81, R0, 0x1, P1 ;  /* 0x00000000515d7211 */ /* 0x000fe200008f0eff */
[----:B------:R-:W-:Y:S02]  /*3cd0*/  IMAD R37, R37, 0x2, R16 ;  /* 0x0000000225257824 */ /* 0x000fe400078e0210 */
[----:B------:R-:W1:Y:S01]  /*3ce0*/  LDC R109, c[0x0][0x268] ;  /* 0x00009a00ff6d7b82 */ /* 0x000e620000000800 */
[----:B------:R-:W-:Y:S01]  /*3cf0*/  STL.64 [R1+0x5c0], R98 ;  /* 0x0005c06201007387 */ /* 0x000fe20000100a00 */
[----:B------:R-:W-:-:S03]  /*3d00*/  LEA R80, P2, R76, R10, 0x1 ;  /* 0x0000000a4c507211 */ /* 0x000fc600078408ff */
[----:B------:R0:W-:Y:S01]  /*3d10*/  STL.64 [R1+0x5b8], R92 ;  /* 0x0005b85c01007387 */ /* 0x0001e20000100a00 */
[----:B------:R-:W-:Y:S02]  /*3d20*/  LEA R51, R51, R37, 0x1 ;  /* 0x0000002533337211 */ /* 0x000fe400078e08ff */
[----:B------:R-:W1:Y:S01]  /*3d30*/  LDC R113, c[0x0][0x268] ;  /* 0x00009a00ff717b82 */ /* 0x000e620000000800 */
[----:B------:R4:W-:Y:S01]  /*3d40*/  STL.64 [R1+0x5b0], R86 ;  /* 0x0005b05601007387 */ /* 0x0009e20000100a00 */
[----:B------:R-:W-:-:S06]  /*3d50*/  LEA R27, R27, R51, 0x1 ;  /* 0x000000331b1b7211 */ /* 0x000fcc00078e08ff */
[----:B------:R-:W1:Y:S01]  /*3d60*/  LDC R114, c[0x0][0x268] ;  /* 0x00009a00ff727b82 */ /* 0x000e620000000800 */
[CC--:B0-----:R-:W-:Y:S02]  /*3d70*/  LEA R92, P0, R74.reuse, R10.reuse, 0x1 ;  /* 0x0000000a4a5c7211 */ /* 0x0c1fe400078008ff */
[----:B----4-:R-:W-:Y:S02]  /*3d80*/  LEA R86, P1, R75, R10, 0x1 ;  /* 0x0000000a4b567211 */ /* 0x010fe400078208ff */
        /* <DEDUP_REMOVED lines=12> */
[CC--:B----4-:R-:W-:Y:S02]  /*3e50*/  LEA R86, P0, R68.reuse, R10.reuse, 0x1 ;  /* 0x0000000a44567211 */ /* 0x0d0fe400078008ff */
        /* <DEDUP_REMOVED lines=8> */
[C---:B------:R-:W-:Y:S01]  /*3ee0*/  LEA R68, P2, R67.reuse, R10, 0x1 ;  /* 0x0000000a43447211 */ /* 0x040fe200078408ff */
[----:B------:R-:W-:Y:S01]  /*3ef0*/  IMAD R26, R26, 0x2, R20 ;  /* 0x000000021a1a7824 */ /* 0x000fe200078e0214 */
[----:B------:R-:W2:Y:S01]  /*3f00*/  LDC R125, c[0x0][0x268] ;  /* 0x00009a00ff7d7b82 */ /* 0x000ea20000000800 */
[----:B------:R3:W-:Y:S01]  /*3f10*/  STL.64 [R1+0x580], R74 ;  /* 0x0005804a01007387 */ /* 0x0007e20000100a00 */
[----:B------:R-:W-:-:S06]  /*3f20*/  LEA.HI.X.SX32 R69, R67, R0, 0x1, P2 ;  /* 0x0000000043457211 */ /* 0x000fcc00010f0eff */
[----:B------:R-:W2:Y:S01]  /*3f30*/  LDC R126, c[0x0][0x268] ;  /* 0x00009a00ff7e7b82 */ /* 0x000ea20000000800 */
[CC--:B----4-:R-:W-:Y:S02]  /*3f40*/  LEA R80, P0, R13.reuse, R10.reuse, 0x1 ;  /* 0x0000000a0d507211 */ /* 0x0d0fe400078008ff */
[----:B---3--:R-:W-:Y:S02]  /*3f50*/  LEA R74, P1, R34, R10, 0x1 ;  /* 0x0000000a224a7211 */ /* 0x008fe400078208ff */
[----:B------:R-:W-:-:S03]  /*3f60*/  LEA.HI.X.SX32 R81, R13, R0, 0x1, P0 ;  /* 0x000000000d517211 */ /* 0x000fc600000f0eff */
[----:B------:R-:W3:Y:S01]  /*3f70*/  LDC R127, c[0x0][0x268] ;  /* 0x00009a00ff7f7b82 */ /* 0x000ee20000000800 */
[----:B------:R-:W-:Y:S02]  /*3f80*/  LEA.HI.X.SX32 R75, R34, R0, 0x1, P1 ;  /* 0x00000000224b7211 */ /* 0x000fe400008f0eff */
[----:B------:R-:W-:Y:S01]  /*3f90*/  LEA R49, R49, R26, 0x1 ;  /* 0x0000001a31317211 */ /* 0x000fe200078e08ff */
[----:B------:R4:W-:Y:S03]  /*3fa0*/  STL.64 [R1+0x578], R80 ;  /* 0x0005785001007387 */ /* 0x0009e60000100a00 */
[----:B------:R-:W-:Y:S01]  /*3fb0*/  LEA R6, R6, R49, 0x1 ;  /* 0x0000003106067211 */ /* 0x000fe200078e08ff */
[----:B------:R1:W-:Y:S01]  /*3fc0*/  STL.64 [R1+0x570], R74 ;  /* 0x0005704a01007387 */ /* 0x0003e20000100a00 */
[----:B------:R-:W3:Y:S03]  /*3fd0*/  LDC R131, c[0x0][0x268] ;  /* 0x00009a00ff837b82 */ /* 0x000ee60000000800 */
[----:B------:R0:W-:Y:S01]  /*3fe0*/  STL.64 [R1+0x568], R68 ;  /* 0x0005684401007387 */ /* 0x0001e20000100a00 */
[----:B----4-:R-:W-:-:S04]  /*3ff0*/  LEA R80, P0, R8, R10, 0x1 ;  /* 0x0000000a08507211 */ /* 0x010fc800078008ff */
[----:B------:R-:W4:Y:S01]  /*4000*/  LDC R132, c[0x0][0x268] ;  /* 0x00009a00ff847b82 */ /* 0x000f220000000800 */
[----:B-1----:R-:W-:Y:S02]  /*4010*/  LEA R74, P1, R47, R10, 0x1 ;  /* 0x0000000a2f4a7211 */ /* 0x002fe400078208ff */
[----:B------:R-:W-:Y:S02]  /*4020*/  LEA.HI.X.SX32 R81, R8, R0, 0x1, P0 ;  /* 0x0000000008517211 */ /* 0x000fe400000f0eff */
[C---:B0-----:R-:W-:Y:S01]  /*4030*/  LEA R68, P2, R66.reuse, R10, 0x1 ;  /* 0x0000000a42447211 */ /* 0x041fe200078408ff */
[----:B------:R-:W-:Y:S01]  /*4040*/  IMAD R35, R35, 0x2, R6 ;  /* 0x0000000223237824 */ /* 0x000fe200078e0206 */
[-C--:B------:R-:W-:Y:S01]  /*4050*/  LEA.HI.X.SX32 R75, R47, R0.reuse, 0x1, P1 ;  /* 0x000000002f4b7211 */ /* 0x080fe200008f0eff */
[----:B------:R-:W0:Y:S01]  /*4060*/  LDC R133, c[0x0][0x268] ;  /* 0x00009a00ff857b82 */ /* 0x000e220000000800 */
[----:B------:R-:W-:Y:S01]  /*4070*/  LEA.HI.X.SX32 R69, R66, R0, 0x1, P2 ;  /* 0x0000000042457211 */ /* 0x000fe200010f0eff */
[----:B------:R-:W-:Y:S01]  /*4080*/  STL.64 [R1+0x560], R80 ;  /* 0x0005605001007387 */ /* 0x000fe20000100a00 */
[----:B------:R-:W-:-:S03]  /*4090*/  LEA R48, R48, R35, 0x1 ;  /* 0x0000002330307211 */ /* 0x000fc600078e08ff */
[----:B------:R1:W-:Y:S01]  /*40a0*/  STL.64 [R1+0x558], R74 ;  /* 0x0005584a01007387 */ /* 0x0003e20000100a00 */
[C---:B------:R-:W-:Y:S01]  /*40b0*/  LEA R70, P1, R46.reuse, R10, 0x1 ;  /* 0x0000000a2e467211 */ /* 0x040fe200078208ff */
[----:B------:R-:W0:Y:S02]  /*40c0*/  LDC R137, c[0x0][0x268] ;  /* 0x00009a00ff897b82 */ /* 0x000e240000000800 */
[----:B------:R2:W-:Y:S01]  /*40d0*/  STL.64 [R1+0x550], R68 ;  /* 0x0005504401007387 */ /* 0x0005e20000100a00 */
[----:B------:R-:W-:Y:S02]  /*40e0*/  LEA R13, R71, R48, 0x1 ;  /* 0x00000030470d7211 */ /* 0x000fe400078e08ff */
[----:B------:R-:W-:-:S03]  /*40f0*/  LEA.HI.X.SX32 R71, R46, R0, 0x1, P1 ;  /* 0x000000002e477211 */ /* 0x000fc600008f0eff */
[----:B------:R-:W0:Y:S01]  /*4100*/  LDC R138, c[0x0][0x268] ;  /* 0x00009a00ff8a7b82 */ /* 0x000e220000000800 */
[-C--:B-1----:R-:W-:Y:S02]  /*4110*/  LEA R74, P0, R25, R10.reuse, 0x1 ;  /* 0x0000000a194a7211 */ /* 0x082fe400078008ff */
[----:B--2---:R-:W-:Y:S02]  /*4120*/  LEA R68, P2, R65, R10, 0x1 ;  /* 0x0000000a41447211 */ /* 0x004fe400078408ff */
[----:B------:R-:W-:-:S03]  /*4130*/  LEA.HI.X.SX32 R75, R25, R0, 0x1, P0 ;  /* 0x00000000194b7211 */ /* 0x000fc600000f0eff */
[----:B------:R-:W1:Y:S01]  /*4140*/  LDC R139, c[0x0][0x268] ;  /* 0x00009a00ff8b7b82 */ /* 0x000e620000000800 */
[----:B------:R-:W-:Y:S01]  /*4150*/  LEA.HI.X.SX32 R69, R65, R0, 0x1, P2 ;  /* 0x0000000041457211 */ /* 0x000fe200010f0eff */
[----:B------:R-:W-:Y:S01]  /*4160*/  STL.64 [R1+0x548], R74 ;  /* 0x0005484a01007387 */ /* 0x000fe20000100a00 */
[----:B------:R-:W-:-:S03]  /*4170*/  LEA R66, P2, R64, R10, 0x1 ;  /* 0x0000000a40427211 */ /* 0x000fc600078408ff */
[----:B------:R2:W-:Y:S02]  /*4180*/  STL.64 [R1+0x540], R70 ;  /* 0x0005404601007387 */ /* 0x0005e40000100a00 */
[----:B------:R-:W1:Y:S02]  /*4190*/  LDC R143, c[0x0][0x268] ;  /* 0x00009a00ff8f7b82 */ /* 0x000e640000000800 */
[----:B------:R3:W-:Y:S01]  /*41a0*/  STL.64 [R1+0x538], R68 ;  /* 0x0005384401007387 */ /* 0x0007e20000100a00 */
[----:B------:R-:W-:-:S05]  /*41b0*/  LEA.HI.X.SX32 R67, R64, R0, 0x1, P2 ;  /* 0x0000000040437211 */ /* 0x000fca00010f0eff */
[----:B------:R-:W1:Y:S01]  /*41c0*/  LDC R144, c[0x0][0x268] ;  /* 0x00009a00ff907b82 */ /* 0x000e620000000800 */
[-C--:B--2---:R-:W-:Y:S02]  /*41d0*/  LEA R70, P0, R19, R10.reuse, 0x1 ;  /* 0x0000000a13467211 */ /* 0x084fe400078008ff */
[----:B---3--:R-:W-:-:S05]  /*41e0*/  LEA R68, P1, R33, R10, 0x1 ;  /* 0x0000000a21447211 */ /* 0x008fca00078208ff */
[----:B------:R-:W2:Y:S01]  /*41f0*/  LDC R145, c[0x0][0x268] ;  /* 0x00009a00ff917b82 */ /* 0x000ea20000000800 */
[-C--:B------:R-:W-:Y:S02]  /*4200*/  LEA.HI.X.SX32 R71, R19, R0.reuse, 0x1, P0 ;  /* 0x0000000013477211 */ /* 0x080fe400000f0eff */
[----:B------:R-:W-:-:S03]  /*4210*/  LEA.HI.X.SX32 R69, R33, R0, 0x1, P1 ;  /* 0x0000000021457211 */ /* 0x000fc600008f0eff */
[----:B------:R3:W-:Y:S02]  /*4220*/  STL.64 [R1+0x530], R70 ;  /* 0x0005304601007387 */ /* 0x0007e40000100a00 */
[----:B------:R-:W2:Y:S02]  /*4230*/  LDC R149, c[0x0][0x268] ;  /* 0x00009a00ff957b82 */ /* 0x000ea40000000800 */
[----:B------:R4:W-:Y:S04]  /*4240*/  STL.64 [R1+0x528], R68 ;  /* 0x0005284401007387 */ /* 0x0009e80000100a00 */
[----:B------:R0:W-:Y:S02]  /*4250*/  STL.64 [R1+0x520], R66 ;  /* 0x0005204201007387 */ /* 0x0001e40000100a00 */
[----:B------:R-:W2:Y:S01]  /*4260*/  LDC R150, c[0x0][0x268] ;  /* 0x00009a00ff967b82 */ /* 0x000ea20000000800 */
[----:B---3--:R-:W-:-:S02]  /*4270*/  LEA R70, P0, R24, R10, 0x1 ;  /* 0x0000000a18467211 */ /* 0x008fc400078008ff */
[----:B----4-:R-:W-:Y:S02]  /*4280*/  LEA R68, P1, R45, R10, 0x1 ;  /* 0x0000000a2d447211 */ /* 0x010fe400078208ff */
[----:B------:R-:W-:-:S03]  /*4290*/  LEA.HI.X.SX32 R71, R24, R0, 0x1, P0 ;  /* 0x0000000018477211 */ /* 0x000fc600000f0eff */
[----:B------:R-:W3:Y:S01]  /*42a0*/  LDC R151, c[0x0][0x268] ;  /* 0x00009a00ff977b82 */ /* 0x000ee20000000800 */
[----:B0-----:R-:W-:Y:S02]  /*42b0*/  LEA R66, P2, R63, R10, 0x1 ;  /* 0x0000000a3f427211 */ /* 0x001fe400078408ff */
[-C--:B------:R-:W-:Y:S02]  /*42c0*/  LEA.HI.X.SX32 R69, R45, R0.reuse, 0x1, P1 ;  /* 0x000000002d457211 */ /* 0x080fe400008f0eff */
[----:B------:R-:W-:Y:S01]  /*42d0*/  LEA.HI.X.SX32 R67, R63, R0, 0x1, P2 ;  /* 0x000000003f437211 */ /* 0x000fe200010f0eff */
[----:B------:R-:W-:Y:S01]  /*42e0*/  STL.64 [R1+0x518], R70 ;  /* 0x0005184601007387 */ /* 0x000fe20000100a00 */
[C---:B------:R-:W-:Y:S01]  /*42f0*/  LEA R64, P2, R62.reuse, R10, 0x1 ;  /* 0x0000000a3e407211 */ /* 0x040fe200078408ff */
[----:B------:R-:W0:Y:S02]  /*4300*/  LDC R155, c[0x0][0x268] ;  /* 0x00009a00ff9b7b82 */ /* 0x000e240000000800 */
[----:B------:R4:W-:Y:S04]  /*4310*/  STL.64 [R1+0x510], R68 ;  /* 0x0005104401007387 */ /* 0x0009e80000100a00 */
[----:B------:R1:W-:Y:S01]  /*4320*/  STL.64 [R1+0x508], R66 ;  /* 0x0005084201007387 */ /* 0x0003e20000100a00 */
[----:B------:R-:W-:Y:S01]  /*4330*/  LEA.HI.X.SX32 R65, R62, R0, 0x1, P2 ;  /* 0x000000003e417211 */ /* 0x000fe200010f0eff */
[----:B------:R-:W0:Y:S01]  /*4340*/  LDC R160, c[0x0][0x268] ;  /* 0x00009a00ffa07b82 */ /* 0x000e220000000800 */
[----:B----4-:R-:W-:-:S07]  /*4350*/  LEA R68, P0, R32, R10, 0x1 ;  /* 0x0000000a20447211 */ /* 0x010fce00078008ff */
[----:B------:R-:W4:Y:S01]  /*4360*/  LDC R161, c[0x0][0x268] ;  /* 0x00009a00ffa17b82 */ /* 0x000f220000000800 */
[----:B-1----:R-:W-:Y:S02]  /*4370*/  LEA R66, P1, R44, R10, 0x1 ;  /* 0x0000000a2c427211 */ /* 0x002fe400078208ff */
[-C--:B------:R-:W-:Y:S02]  /*4380*/  LEA.HI.X.SX32 R69, R32, R0.reuse, 0x1, P0 ;  /* 0x0000000020457211 */ /* 0x080fe400000f0eff */
[----:B------:R-:W-:-:S03]  /*4390*/  LEA.HI.X.SX32 R67, R44, R0, 0x1, P1 ;  /* 0x000000002c437211 */ /* 0x000fc600008f0eff */
[----:B------:R-:W1:Y:S01]  /*43a0*/  LDC R165, c[0x0][0x268] ;  /* 0x00009a00ffa57b82 */ /* 0x000e620000000800 */
[----:B------:R2:W-:Y:S04]  /*43b0*/  STL.64 [R1+0x500], R68 ;  /* 0x0005004401007387 */ /* 0x0005e80000100a00 */
[----:B------:R3:W-:Y:S03]  /*43c0*/  STL.64 [R1+0x4f8], R66 ;  /* 0x0004f84201007387 */ /* 0x0007e60000100a00 */
[----:B------:R-:W1:Y:S01]  /*43d0*/  LDC R166, c[0x0][0x268] ;  /* 0x00009a00ffa67b82 */ /* 0x000e620000000800 */
[----:B------:R3:W-:Y:S01]  /*43e0*/  STL.64 [R1+0x4f0], R64 ;  /* 0x0004f04001007387 */ /* 0x0007e20000100a00 */
[----:B--2---:R-:W-:-:S06]  /*43f0*/  LEA R68, P0, R15, R10, 0x1 ;  /* 0x0000000a0f447211 */ /* 0x004fcc00078008ff */
[----:B------:R-:W2:Y:S01]  /*4400*/  LDC R167, c[0x0][0x268] ;  /* 0x00009a00ffa77b82 */ /* 0x000ea20000000800 */
[C---:B---3--:R-:W-:Y:S02]  /*4410*/  LEA R66, P1, R18.reuse, R10, 0x1 ;  /* 0x0000000a12427211 */ /* 0x048fe400078208ff */
[----:B------:R-:W-:Y:S02]  /*4420*/  LEA.HI.X.SX32 R69, R15, R0, 0x1, P0 ;  /* 0x000000000f457211 */ /* 0x000fe400000f0eff */
[C---:B------:R-:W-:Y:S02]  /*4430*/  LEA R64, P2, R61.reuse, R10, 0x1 ;  /* 0x0000000a3d407211 */ /* 0x040fe400078408ff */
[-C--:B------:R-:W-:Y:S01]  /*4440*/  LEA.HI.X.SX32 R67, R18, R0.reuse, 0x1, P1 ;  /* 0x0000000012437211 */ /* 0x080fe200008f0eff */
[----:B------:R-:W3:Y:S01]  /*4450*/  LDC R171, c[0x0][0x268] ;  /* 0x00009a00ffab7b82 */ /* 0x000ee20000000800 */
[----:B------:R-:W-:Y:S01]  /*4460*/  LEA.HI.X.SX32 R65, R61, R0, 0x1, P2 ;  /* 0x000000003d417211 */ /* 0x000fe200010f0eff */
[----:B------:R-:W-:Y:S01]  /*4470*/  STL.64 [R1+0x4e8], R68 ;  /* 0x0004e84401007387 */ /* 0x000fe20000100a00 */
[----:B------:R-:W-:-:S03]  /*4480*/  IMAD R34, R72, 0x2, R13 ;  /* 0x0000000248227824 */ /* 0x000fc600078e020d */
[----:B------:R0:W-:Y:S01]  /*4490*/  STL.64 [R1+0x4e0], R66 ;  /* 0x0004e04201007387 */ /* 0x0001e20000100a00 */
[----:B------:R-:W-:Y:S01]  /*44a0*/  LEA R62, P2, R60, R10, 0x1 ;  /* 0x0000000a3c3e7211 */ /* 0x000fe200078408ff */
[----:B------:R-:W3:Y:S02]  /*44b0*/  LDC R172, c[0x0][0x268] ;  /* 0x00009a00ffac7b82 */ /* 0x000ee40000000800 */
[----:B------:R4:W-:Y:S01]  /*44c0*/  STL.64 [R1+0x4d8], R64 ;  /* 0x0004d84001007387 */ /* 0x0009e20000100a00 */
[----:B------:R-:W-:-:S05]  /*44d0*/  LEA R47, R73, R34, 0x1 ;  /* 0x00000022492f7211 */ /* 0x000fca00078e08ff */
[----:B------:R-:W3:Y:S01]  /*44e0*/  LDC R173, c[0x0][0x268] ;  /* 0x00009a00ffad7b82 */ /* 0x000ee20000000800 */
[-C--:B0-----:R-:W-:Y:S02]  /*44f0*/  LEA R66, P0, R9, R10.reuse, 0x1 ;  /* 0x0000000a09427211 */ /* 0x081fe400078008ff */
[----:B----4-:R-:W-:Y:S02]  /*4500*/  LEA R64, P1, R43, R10, 0x1 ;  /* 0x0000000a2b407211 */ /* 0x010fe400078208ff */
[----:B------:R-:W-:-:S03]  /*4510*/  LEA.HI.X.SX32 R67, R9, R0, 0x1, P0 ;  /* 0x0000000009437211 */ /* 0x000fc600000f0eff */
[----:B------:R-:W0:Y:S01]  /*4520*/  LDC R177, c[0x0][0x268] ;  /* 0x00009a00ffb17b82 */ /* 0x000e220000000800 */
[-C--:B------:R-:W-:Y:S02]  /*4530*/  LEA.HI.X.SX32 R65, R43, R0.reuse, 0x1, P1 ;  /* 0x000000002b417211 */ /* 0x080fe400008f0eff */
[----:B------:R-:W-:Y:S01]  /*4540*/  LEA.HI.X.SX32 R63, R60, R0, 0x1, P2 ;  /* 0x000000003c3f7211 */ /* 0x000fe200010f0eff */
[----:B------:R4:W-:Y:S01]  /*4550*/  STL.64 [R1+0x4d0], R66 ;  /* 0x0004d04201007387 */ /* 0x0009e20000100a00 */
[----:B------:R-:W-:-:S03]  /*4560*/  LEA R8, R77, R47, 0x1 ;  /* 0x0000002f4d087211 */ /* 0x000fc600078e08ff */
[----:B------:R1:W-:Y:S01]  /*4570*/  STL.64 [R1+0x4c8], R64 ;  /* 0x0004c84001007387 */ /* 0x0003e20000100a00 */
[----:B------:R-:W0:Y:S03]  /*4580*/  LDC R178, c[0x0][0x268] ;  /* 0x00009a00ffb27b82 */ /* 0x000e260000000800 */
[----:B------:R2:W-:Y:S01]  /*4590*/  STL.64 [R1+0x4c0], R62 ;  /* 0x0004c03e01007387 */ /* 0x0005e20000100a00 */
[----:B----4-:R-:W-:Y:S01]  /*45a0*/  LEA R66, P0, R31, R10, 0x1 ;  /* 0x0000000a1f427211 */ /* 0x010fe200078008ff */
[----:B------:R-:W-:-:S03]  /*45b0*/  IMAD R25, R78, 0x2, R8 ;  /* 0x000000024e197824 */ /* 0x000fc600078e0208 */
[----:B------:R-:W4:Y:S01]  /*45c0*/  LDC R179, c[0x0][0x268] ;  /* 0x00009a00ffb37b82 */ /* 0x000f220000000800 */
[C---:B-1----:R-:W-:Y:S02]  /*45d0*/  LEA R64, P1, R42.reuse, R10, 0x1 ;  /* 0x0000000a2a407211 */ /* 0x042fe400078208ff */
[----:B------:R-:W-:Y:S02]  /*45e0*/  LEA.HI.X.SX32 R67, R31, R0, 0x1, P0 ;  /* 0x000000001f437211 */ /* 0x000fe400000f0eff */
[C---:B--2---:R-:W-:Y:S02]  /*45f0*/  LEA R62, P2, R59.reuse, R10, 0x1 ;  /* 0x0000000a3b3e7211 */ /* 0x044fe400078408ff */
[-C--:B------:R-:W-:Y:S01]  /*4600*/  LEA.HI.X.SX32 R65, R42, R0.reuse, 0x1, P1 ;  /* 0x000000002a417211 */ /* 0x080fe200008f0eff */
[----:B------:R-:W1:Y:S01]  /*4610*/  LDC R183, c[0x0][0x268] ;  /* 0x00009a00ffb77b82 */ /* 0x000e620000000800 */
[----:B------:R-:W-:Y:S01]  /*4620*/  LEA.HI.X.SX32 R63, R59, R0, 0x1, P2 ;  /* 0x000000003b3f7211 */ /* 0x000fe200010f0eff */
[----:B------:R-:W-:Y:S01]  /*4630*/  STL.64 [R1+0x4b8], R66 ;  /* 0x0004b84201007387 */ /* 0x000fe20000100a00 */
[----:B------:R-:W-:-:S03]  /*4640*/  LEA R46, R79, R25, 0x1 ;  /* 0x000000194f2e7211 */ /* 0x000fc600078e08ff */
[----:B------:R2:W-:Y:S01]  /*4650*/  STL.64 [R1+0x4b0], R64 ;  /* 0x0004b04001007387 */ /* 0x0005e20000100a00 */
[----:B------:R-:W-:Y:S01]  /*4660*/  LEA R19, R83, R46, 0x1 ;  /* 0x0000002e53137211 */ /* 0x000fe200078e08ff */
[----:B------:R-:W1:Y:S02]  /*4670*/  LDC R184, c[0x0][0x268] ;  /* 0x00009a00ffb87b82 */ /* 0x000e640000000800 */
[----:B------:R3:W-:Y:S01]  /*4680*/  STL.64 [R1+0x4a8], R62 ;  /* 0x0004a83e01007387 */ /* 0x0007e20000100a00 */
[----:B------:R-:W-:-:S05]  /*4690*/  LEA R60, P2, R58, R10, 0x1 ;  /* 0x0000000a3a3c7211 */ /* 0x000fca00078408ff */
[----:B------:R-:W1:Y:S01]  /*46a0*/  LDC R185, c[0x0][0x268] ;  /* 0x00009a00ffb97b82 */ /* 0x000e620000000800 */
[CC--:B--2---:R-:W-:Y:S02]  /*46b0*/  LEA R64, P0, R23.reuse, R10.reuse, 0x1 ;  /* 0x0000000a17407211 */ /* 0x0c4fe400078008ff */
[----:B---3--:R-:W-:Y:S02]  /*46c0*/  LEA R62, P1, R30, R10, 0x1 ;  /* 0x0000000a1e3e7211 */ /* 0x008fe400078208ff */
[----:B------:R-:W-:-:S03]  /*46d0*/  LEA.HI.X.SX32 R65, R23, R0, 0x1, P0 ;  /* 0x0000000017417211 */ /* 0x000fc600000f0eff */
[----:B------:R-:W2:Y:S01]  /*46e0*/  LDC R189, c[0x0][0x268] ;  /* 0x00009a00ffbd7b82 */ /* 0x000ea20000000800 */
[-C--:B------:R-:W-:Y:S01]  /*46f0*/  LEA.HI.X.SX32 R63, R30, R0.reuse, 0x1, P1 ;  /* 0x000000001e3f7211 */ /* 0x080fe200008f0eff */
[----:B------:R-:W-:Y:S01]  /*4700*/  IMAD R33, R84, 0x2, R19 ;  /* 0x0000000254217824 */ /* 0x000fe200078e0213 */
[----:B------:R-:W-:Y:S01]  /*4710*/  LEA.HI.X.SX32 R61, R58, R0, 0x1, P2 ;  /* 0x000000003a3d7211 */ /* 0x000fe200010f0eff */
[----:B------:R3:W-:Y:S04]  /*4720*/  STL.64 [R1+0x4a0], R64 ;  /* 0x0004a04001007387 */ /* 0x0007e80000100a00 */
[----:B------:R0:W-:Y:S01]  /*4730*/  STL.64 [R1+0x498], R62 ;  /* 0x0004983e01007387 */ /* 0x0001e20000100a00 */
[----:B------:R-:W-:Y:S01]  /*4740*/  LEA R45, R85, R33, 0x1 ;  /* 0x00000021552d7211 */ /* 0x000fe200078e08ff */
[----:B------:R-:W2:Y:S02]  /*4750*/  LDC R190, c[0x0][0x268] ;  /* 0x00009a00ffbe7b82 */ /* 0x000ea40000000800 */
[----:B------:R4:W-:Y:S01]  /*4760*/  STL.64 [R1+0x490], R60 ;  /* 0x0004903c01007387 */ /* 0x0009e20000100a00 */
[----:B---3--:R-:W-:-:S05]  /*4770*/  LEA R64, P0, R14, R10, 0x1 ;  /* 0x0000000a0e407211 */ /* 0x008fca00078008ff */
[----:B------:R-:W3:Y:S01]  /*4780*/  LDC R191, c[0x0][0x268] ;  /* 0x00009a00ffbf7b82 */ /* 0x000ee20000000800 */
[----:B0-----:R-:W-:Y:S02]  /*4790*/  LEA R62, P1, R41, R10, 0x1 ;  /* 0x0000000a293e7211 */ /* 0x001fe400078208ff */
[----:B------:R-:W-:Y:S02]  /*47a0*/  LEA.HI.X.SX32 R65, R14, R0, 0x1, P0 ;  /* 0x000000000e417211 */ /* 0x000fe400000f0eff */
[----:B----4-:R-:W-:Y:S02]  /*47b0*/  LEA R60, P2, R57, R10, 0x1 ;  /* 0x0000000a393c7211 */ /* 0x010fe400078408ff */
[-C--:B------:R-:W-:Y:S01]  /*47c0*/  LEA.HI.X.SX32 R63, R41, R0.reuse, 0x1, P1 ;  /* 0x00000000293f7211 */ /* 0x080fe200008f0eff */
[----:B------:R-:W0:Y:S01]  /*47d0*/  LDC R195, c[0x0][0x268] ;  /* 0x00009a00ffc37b82 */ /* 0x000e220000000800 */
[----:B------:R-:W-:Y:S02]  /*47e0*/  LEA R24, R89, R45, 0x1 ;  /* 0x0000002d59187211 */ /* 0x000fe400078e08ff */
[----:B------:R-:W-:Y:S01]  /*47f0*/  LEA.HI.X.SX32 R61, R57, R0, 0x1, P2 ;  /* 0x00000000393d7211 */ /* 0x000fe200010f0eff */
[----:B------:R-:W-:Y:S02]  /*4800*/  STL.64 [R1+0x488], R64 ;  /* 0x0004884001007387 */ /* 0x000fe40000100a00 */
[----:B------:R-:W-:-:S02]  /*4810*/  IMAD R32, R90, 0x2, R24 ;  /* 0x000000025a207824 */ /* 0x000fc400078e0218 */
[----:B------:R4:W-:Y:S01]  /*4820*/  STL.64 [R1+0x480], R62 ;  /* 0x0004803e01007387 */ /* 0x0009e20000100a00 */
[----:B------:R-:W-:Y:S01]  /*4830*/  LEA R58, P2, R56, R10, 0x1 ;  /* 0x0000000a383a7211 */ /* 0x000fe200078408ff */
        /* <DEDUP_REMOVED lines=8> */
[-C--:B------:R-:W-:Y:S02]  /*48c0*/  LEA.HI.X.SX32 R61, R40, R0.reuse, 0x1, P1 ;  /* 0x00000000283d7211 */ /* 0x080fe400008f0eff */
[----:B------:R-:W-:Y:S01]  /*48d0*/  LEA.HI.X.SX32 R59, R56, R0, 0x1, P2 ;  /* 0x00000000383b7211 */ /* 0x000fe200010f0eff */
[----:B------:R4:W-:Y:S01]  /*48e0*/  STL.64 [R1+0x470], R62 ;  /* 0x0004703e01007387 */ /* 0x0009e20000100a00 */
[----:B------:R-:W-:-:S03]  /*48f0*/  LEA R15, R95, R44, 0x1 ;  /* 0x0000002c5f0f7211 */ /* 0x000fc600078e08ff */
[----:B------:R2:W-:Y:S01]  /*4900*/  STL.64 [R1+0x468], R60 ;  /* 0x0004683c01007387 */ /* 0x0005e20000100a00 */
[----:B------:R-:W1:Y:S03]  /*4910*/  LDC R202, c[0x0][0x268] ;  /* 0x00009a00ffca7b82 */ /* 0x000e660000000800 */
[----:B------:R3:W-:Y:S01]  /*4920*/  STL.64 [R1+0x460], R58 ;  /* 0x0004603a01007387 */ /* 0x0007e20000100a00 */
[----:B----4-:R-:W-:Y:S01]  /*4930*/  LEA R62, P0, R11, R10, 0x1 ;  /* 0x0000000a0b3e7211 */ /* 0x010fe200078008ff */
[----:B------:R-:W-:-:S03]  /*4940*/  IMAD R18, R96, 0x2, R15 ;  /* 0x0000000260127824 */ /* 0x000fc600078e020f */
[----:B------:R-:W4:Y:S01]  /*4950*/  LDC R203, c[0x0][0x268] ;  /* 0x00009a00ffcb7b82 */ /* 0x000f220000000800 */
[----:B--2---:R-:W-:Y:S02]  /*4960*/  LEA R60, P1, R29, R10, 0x1 ;  /* 0x0000000a1d3c7211 */ /* 0x004fe400078208ff */
[----:B------:R-:W-:Y:S02]  /*4970*/  LEA.HI.X.SX32 R63, R11, R0, 0x1, P0 ;  /* 0x000000000b3f7211 */ /* 0x000fe400000f0eff */
[----:B---3--:R-:W-:Y:S02]  /*4980*/  LEA R58, P2, R55, R10, 0x1 ;  /* 0x0000000a373a7211 */ /* 0x008fe400078408ff */
[-C--:B------:R-:W-:Y:S01]  /*4990*/  LEA.HI.X.SX32 R61, R29, R0.reuse, 0x1, P1 ;  /* 0x000000001d3d7211 */ /* 0x080fe200008f0eff */
[----:B------:R-:W2:Y:S01]  /*49a0*/  LDC R207, c[0x0][0x268] ;  /* 0x00009a00ffcf7b82 */ /* 0x000ea20000000800 */
[----:B------:R-:W-:Y:S01]  /*49b0*/  LEA.HI.X.SX32 R59, R55, R0, 0x1, P2 ;  /* 0x00000000373b7211 */ /* 0x000fe200010f0eff */
[----:B------:R-:W-:Y:S01]  /*49c0*/  STL.64 [R1+0x458], R62 ;  /* 0x0004583e01007387 */ /* 0x000fe20000100a00 */
[----:B------:R-:W-:-:S03]  /*49d0*/  LEA R43, R97, R18, 0x1 ;  /* 0x00000012612b7211 */ /* 0x000fc600078e08ff */
[----:B------:R3:W-:Y:S01]  /*49e0*/  STL.64 [R1+0x450], R60 ;  /* 0x0004503c01007387 */ /* 0x0007e20000100a00 */
[----:B------:R-:W-:Y:S01]  /*49f0*/  LEA R9, R101, R43, 0x1 ;  /* 0x0000002b65097211 */ /* 0x000fe200078e08ff */
[----:B------:R-:W2:Y:S02]  /*4a00*/  LDC R208, c[0x0][0x268] ;  /* 0x00009a00ffd07b82 */ /* 0x000ea40000000800 */
[----:B------:R0:W-:Y:S01]  /*4a10*/  STL.64 [R1+0x448], R58 ;  /* 0x0004483a01007387 */ /* 0x0001e20000100a00 */
[----:B------:R-:W-:-:S05]  /*4a20*/  LEA R56, P2, R54, R10, 0x1 ;  /* 0x0000000a36387211 */ /* 0x000fca00078408ff */
[----:B------:R-:W2:Y:S01]  /*4a30*/  LDC R209, c[0x0][0x268] ;  /* 0x00009a00ffd17b82 */ /* 0x000ea20000000800 */
[-C--:B---3--:R-:W-:Y:S02]  /*4a40*/  LEA R60, P0, R17, R10.reuse, 0x1 ;  /* 0x0000000a113c7211 */ /* 0x088fe400078008ff */
[----:B0-----:R-:W-:Y:S02]  /*4a50*/  LEA R58, P1, R39, R10, 0x1 ;  /* 0x0000000a273a7211 */ /* 0x001fe400078208ff */
[----:B------:R-:W-:-:S03]  /*4a60*/  LEA.HI.X.SX32 R61, R17, R0, 0x1, P0 ;  /* 0x00000000113d7211 */ /* 0x000fc600000f0eff */
[----:B------:R-:W0:Y:S01]  /*4a70*/  LDC R213, c[0x0][0x268] ;  /* 0x00009a00ffd57b82 */ /* 0x000e220000000800 */
[-C--:B------:R-:W-:Y:S01]  /*4a80*/  LEA.HI.X.SX32 R59, R39, R0.reuse, 0x1, P1 ;  /* 0x00000000273b7211 */ /* 0x080fe200008f0eff */
[----:B------:R-:W-:Y:S01]  /*4a90*/  IMAD R31, R102, 0x2, R9 ;  /* 0x00000002661f7824 */ /* 0x000fe200078e0209 */
[----:B------:R-:W-:Y:S01]  /*4aa0*/  LEA.HI.X.SX32 R57, R54, R0, 0x1, P2 ;  /* 0x0000000036397211 */ /* 0x000fe200010f0eff */
[----:B------:R3:W-:Y:S04]  /*4ab0*/  STL.64 [R1+0x440], R60 ;  /* 0x0004403c01007387 */ /* 0x0007e80000100a00 */
[----:B------:R1:W-:Y:S01]  /*4ac0*/  STL.64 [R1+0x438], R58 ;  /* 0x0004383a01007387 */ /* 0x0003e20000100a00 */
[----:B------:R-:W-:Y:S01]  /*4ad0*/  LEA R42, R103, R31, 0x1 ;  /* 0x0000001f672a7211 */ /* 0x000fe200078e08ff */
[----:B------:R-:W0:Y:S02]  /*4ae0*/  LDC R214, c[0x0][0x268] ;  /* 0x00009a00ffd67b82 */ /* 0x000e240000000800 */
[----:B------:R4:W-:Y:S01]  /*4af0*/  STL.64 [R1+0x430], R56 ;  /* 0x0004303801007387 */ /* 0x0009e20000100a00 */
[----:B---3--:R-:W-:-:S05]  /*4b00*/  LEA R60, P0, R28, R10, 0x1 ;  /* 0x0000000a1c3c7211 */ /* 0x008fca00078008ff */
[----:B------:R-:W3:Y:S01]  /*4b10*/  LDC R215, c[0x0][0x268] ;  /* 0x00009a00ffd77b82 */ /* 0x000ee20000000800 */
[----:B-1----:R-:W-:Y:S02]  /*4b20*/  LEA R58, P1, R38, R10, 0x1 ;  /* 0x0000000a263a7211 */ /* 0x002fe400078208ff */
[----:B------:R-:W-:Y:S02]  /*4b30*/  LEA.HI.X.SX32 R61, R28, R0, 0x1, P0 ;  /* 0x000000001c3d7211 */ /* 0x000fe400000f0eff */
[----:B----4-:R-:W-:Y:S02]  /*4b40*/  LEA R56, P2, R53, R10, 0x1 ;  /* 0x0000000a35387211 */ /* 0x010fe400078408ff */
[----:B------:R-:W-:Y:S01]  /*4b50*/  LEA.HI.X.SX32 R59, R38, R0, 0x1, P1 ;  /* 0x00000000263b7211 */ /* 0x000fe200008f0eff */
[----:B------:R-:W1:Y:S01]  /*4b60*/  LDC R219, c[0x0][0x268] ;  /* 0x00009a00ffdb7b82 */ /* 0x000e620000000800 */
[----:B------:R-:W-:Y:S02]  /*4b70*/  LEA R23, R107, R42, 0x1 ;  /* 0x0000002a6b177211 */ /* 0x000fe400078e08ff */
[----:B------:R-:W-:Y:S01]  /*4b80*/  LEA.HI.X.SX32 R57, R53, R0, 0x1, P2 ;  /* 0x0000000035397211 */ /* 0x000fe200010f0eff */
[----:B------:R-:W-:Y:S02]  /*4b90*/  STL.64 [R1+0x428], R60 ;  /* 0x0004283c01007387 */ /* 0x000fe40000100a00 */
[----:B------:R-:W-:-:S02]  /*4ba0*/  IMAD R30, R108, 0x2, R23 ;  /* 0x000000026c1e7824 */ /* 0x000fc400078e0217 */
[----:B------:R4:W-:Y:S01]  /*4bb0*/  STL.64 [R1+0x420], R58 ;  /* 0x0004203a01007387 */ /* 0x0009e20000100a00 */
[----:B------:R-:W-:Y:S01]  /*4bc0*/  LEA R54, P2, R52, R10, 0x1 ;  /* 0x0000000a34367211 */ /* 0x000fe200078408ff */
[----:B------:R-:W1:Y:S02]  /*4bd0*/  LDC R220, c[0x0][0x268] ;  /* 0x00009a00ffdc7b82 */ /* 0x000e640000000800 */
[----:B------:R2:W-:Y:S01]  /*4be0*/  STL.64 [R1+0x418], R56 ;  /* 0x0004183801007387 */ /* 0x0005e20000100a00 */
[----:B------:R-:W-:-:S05]  /*4bf0*/  LEA R41, R109, R30, 0x1 ;  /* 0x0000001e6d297211 */ /* 0x000fca00078e08ff */
[----:B------:R-:W1:Y:S01]  /*4c00*/  LDC R221, c[0x0][0x268] ;  /* 0x00009a00ffdd7b82 */ /* 0x000e620000000800 */
[CC--:B----4-:R-:W-:Y:S02]  /*4c10*/  LEA R58, P0, R12.reuse, R10.reuse, 0x1 ;  /* 0x0000000a0c3a7211 */ /* 0x0d0fe400078008ff */
[----:B--2---:R-:W-:Y:S02]  /*4c20*/  LEA R56, P1, R21, R10, 0x1 ;  /* 0x0000000a15387211 */ /* 0x004fe400078208ff */
[----:B------:R-:W-:-:S03]  /*4c30*/  LEA.HI.X.SX32 R59, R12, R0, 0x1, P0 ;  /* 0x000000000c3b7211 */ /* 0x000fc600000f0eff */
[----:B------:R-:W2:Y:S01]  /*4c40*/  LDC R225, c[0x0][0x268] ;  /* 0x00009a00ffe17b82 */ /* 0x000ea20000000800 */
[-C--:B------:R-:W-:Y:S02]  /*4c50*/  LEA.HI.X.SX32 R57, R21, R0.reuse, 0x1, P1 ;  /* 0x0000000015397211 */ /* 0x080fe400008f0eff */
[----:B------:R-:W-:Y:S01]  /*4c60*/  LEA.HI.X.SX32 R55, R52, R0, 0x1, P2 ;  /* 0x0000000034377211 */ /* 0x000fe200010f0eff */
[----:B------:R4:W-:Y:S01]  /*4c70*/  STL.64 [R1+0x410], R58 ;  /* 0x0004103a01007387 */ /* 0x0009e20000100a00 */
[----:B------:R-:W-:-:S03]  /*4c80*/  LEA R14, R113, R41, 0x1 ;  /* 0x00000029710e7211 */ /* 0x000fc600078e08ff */
[----:B------:R0:W-:Y:S01]  /*4c90*/  STL.64 [R1+0x408], R56 ;  /* 0x0004083801007387 */ /* 0x0001e20000100a00 */
[----:B------:R-:W2:Y:S03]  /*4ca0*/  LDC R226, c[0x0][0x268] ;  /* 0x00009a00ffe27b82 */ /* 0x000ea60000000800 */
[----:B------:R3:W-:Y:S01]  /*4cb0*/  STL.64 [R1+0x400], R54 ;  /* 0x0004003601007387 */ /* 0x0007e20000100a00 */
[----:B----4-:R-:W-:Y:S01]  /*4cc0*/  LEA R58, P0, R16, R10, 0x1 ;  /* 0x0000000a103a7211 */ /* 0x010fe200078008ff */
[----:B------:R-:W-:-:S03]  /*4cd0*/  IMAD R22, R114, 0x2, R14 ;  /* 0x0000000272167824 */ /* 0x000fc600078e020e */
[----:B------:R-:W4:Y:S01]  /*4ce0*/  LDC R227, c[0x0][0x268] ;  /* 0x00009a00ffe37b82 */ /* 0x000f220000000800 */
[----:B0-----:R-:W-:Y:S02]  /*4cf0*/  LEA R56, P1, R37, R10, 0x1 ;  /* 0x0000000a25387211 */ /* 0x001fe400078208ff */
[----:B------:R-:W-:Y:S02]  /*4d00*/  LEA.HI.X.SX32 R59, R16, R0, 0x1, P0 ;  /* 0x00000000103b7211 */ /* 0x000fe400000f0eff */
[----:B---3--:R-:W-:Y:S02]  /*4d10*/  LEA R54, P2, R51, R10, 0x1 ;  /* 0x0000000a33367211 */ /* 0x008fe400078408ff */
[-C--:B------:R-:W-:Y:S01]  /*4d20*/  LEA.HI.X.SX32 R57, R37, R0.reuse, 0x1, P1 ;  /* 0x0000000025397211 */ /* 0x080fe200008f0eff */
[----:B------:R-:W0:Y:S01]  /*4d30*/  LDC R231, c[0x0][0x268] ;  /* 0x00009a00ffe77b82 */ /* 0x000e220000000800 */
[----:B------:R-:W-:Y:S01]  /*4d40*/  LEA.HI.X.SX32 R55, R51, R0, 0x1, P2 ;  /* 0x0000000033377211 */ /* 0x000fe200010f0eff */
[----:B------:R-:W-:Y:S01]  /*4d50*/  STL.64 [R1+0x3f8], R58 ;  /* 0x0003f83a01007387 */ /* 0x000fe20000100a00 */
[----:B------:R-:W-:-:S03]  /*4d60*/  LEA R40, R115, R22, 0x1 ;  /* 0x0000001673287211 */ /* 0x000fc600078e08ff */
[----:B------:R3:W-:Y:S01]  /*4d70*/  STL.64 [R1+0x3f0], R56 ;  /* 0x0003f03801007387 */ /* 0x0007e20000100a00 */
[----:B------:R-:W-:Y:S01]  /*4d80*/  LEA R11, R119, R40, 0x1 ;  /* 0x00000028770b7211 */ /* 0x000fe200078e08ff */
[----:B------:R-:W0:Y:S02]  /*4d90*/  LDC R232, c[0x0][0x268] ;  /* 0x00009a00ffe87b82 */ /* 0x000e240000000800 */
[----:B------:R1:W-:Y:S01]  /*4da0*/  STL.64 [R1+0x3e8], R54 ;  /* 0x0003e83601007387 */ /* 0x0003e20000100a00 */
[----:B------:R-:W-:-:S05]  /*4db0*/  LEA R52, P2, R50, R10, 0x1 ;  /* 0x0000000a32347211 */ /* 0x000fca00078408ff */
[----:B------:R-:W0:Y:S01]  /*4dc0*/  LDC R233, c[0x0][0x268] ;  /* 0x00009a00ffe97b82 */ /* 0x000e220000000800 */
[CC--:B---3--:R-:W-:Y:S02]  /*4dd0*/  LEA R56, P0, R27.reuse, R10.reuse, 0x1 ;  /* 0x0000000a1b387211 */ /* 0x0c8fe400078008ff */
[----:B-1----:R-:W-:Y:S02]  /*4de0*/  LEA R54, P1, R36, R10, 0x1 ;  /* 0x0000000a24367211 */ /* 0x002fe400078208ff */
[----:B------:R-:W-:-:S03]  /*4df0*/  LEA.HI.X.SX32 R57, R27, R0, 0x1, P0 ;  /* 0x000000001b397211 */ /* 0x000fc600000f0eff */
[----:B------:R-:W1:Y:S01]  /*4e00*/  LDC R237, c[0x0][0x268] ;  /* 0x00009a00ffed7b82 */ /* 0x000e620000000800 */
[-C--:B------:R-:W-:Y:S01]  /*4e10*/  LEA.HI.X.SX32 R55, R36, R0.reuse, 0x1, P1 ;  /* 0x0000000024377211 */ /* 0x080fe200008f0eff */
[----:B------:R-:W-:Y:S01]  /*4e20*/  IMAD R29, R120, 0x2, R11 ;  /* 0x00000002781d7824 */ /* 0x000fe200078e020b */
[----:B------:R-:W-:Y:S01]  /*4e30*/  LEA.HI.X.SX32 R53, R50, R0, 0x1, P2 ;  /* 0x0000000032357211 */ /* 0x000fe200010f0eff */
[----:B------:R3:W-:Y:S04]  /*4e40*/  STL.64 [R1+0x3e0], R56 ;  /* 0x0003e03801007387 */ /* 0x0007e80000100a00 */
[----:B------:R2:W-:Y:S01]  /*4e50*/  STL.64 [R1+0x3d8], R54 ;  /* 0x0003d83601007387 */ /* 0x0005e20000100a00 */
[----:B------:R-:W-:Y:S01]  /*4e60*/  LEA R39, R121, R29, 0x1 ;  /* 0x0000001d79277211 */ /* 0x000fe200078e08ff */
[----:B------:R-:W1:Y:S02]  /*4e70*/  LDC R238, c[0x0][0x268] ;  /* 0x00009a00ffee7b82 */ /* 0x000e640000000800 */
[----:B------:R4:W-:Y:S01]  /*4e80*/  STL.64 [R1+0x3d0], R52 ;  /* 0x0003d03401007387 */ /* 0x0009e20000100a00 */
[----:B---3--:R-:W-:-:S05]  /*4e90*/  LEA R56, P0, R20, R10, 0x1 ;  /* 0x0000000a14387211 */ /* 0x008fca00078008ff */
[----:B------:R-:W3:Y:S01]  /*4ea0*/  LDC R239, c[0x0][0x268] ;  /* 0x00009a00ffef7b82 */ /* 0x000ee20000000800 */
[----:B--2---:R-:W-:Y:S02]  /*4eb0*/  LEA R54, P1, R26, R10, 0x1 ;  /* 0x0000000a1a367211 */ /* 0x004fe400078208ff */
[----:B------:R-:W-:Y:S02]  /*4ec0*/  LEA.HI.X.SX32 R57, R20, R0, 0x1, P0 ;  /* 0x0000000014397211 */ /* 0x000fe400000f0eff */
[----:B----4-:R-:W-:Y:S02]  /*4ed0*/  LEA R52, P2, R49, R10, 0x1 ;  /* 0x0000000a31347211 */ /* 0x010fe400078408ff */
[-C--:B------:R-:W-:Y:S01]  /*4ee0*/  LEA.HI.X.SX32 R55, R26, R0.reuse, 0x1, P1 ;  /* 0x000000001a377211 */ /* 0x080fe200008f0eff */
[----:B------:R-:W2:Y:S01]  /*4ef0*/  LDC R243, c[0x0][0x268] ;  /* 0x00009a00fff37b82 */ /* 0x000ea20000000800 */
[----:B------:R-:W-:Y:S02]  /*4f00*/  LEA R17, R125, R39, 0x1 ;  /* 0x000000277d117211 */ /* 0x000fe400078e08ff */
[----:B------:R-:W-:Y:S01]  /*4f10*/  LEA.HI.X.SX32 R53, R49, R0, 0x1, P2 ;  /* 0x0000000031357211 */ /* 0x000fe200010f0eff */
[----:B------:R-:W-:Y:S02]  /*4f20*/  STL.64 [R1+0x3c8], R56 ;  /* 0x0003c83801007387 */ /* 0x000fe40000100a00 */
[----:B------:R-:W-:-:S02]  /*4f30*/  IMAD R28, R126, 0x2, R17 ;  /* 0x000000027e1c7824 */ /* 0x000fc400078e0211 */
[----:B------:R4:W-:Y:S01]  /*4f40*/  STL.64 [R1+0x3c0], R54 ;  /* 0x0003c03601007387 */ /* 0x0009e20000100a00 */
[----:B------:R-:W-:Y:S01]  /*4f50*/  LEA R50, P2, R48, R10, 0x1 ;  /* 0x0000000a30327211 */ /* 0x000fe200078408ff */
[----:B------:R-:W2:Y:S02]  /*4f60*/  LDC R244, c[0x0][0x268] ;  /* 0x00009a00fff47b82 */ /* 0x000ea40000000800 */
[----:B------:R0:W-:Y:S01]  /*4f70*/  STL.64 [R1+0x3b8], R52 ;  /* 0x0003b83401007387 */ /* 0x0001e20000100a00 */
[----:B------:R-:W-:-:S05]  /*4f80*/  LEA R38, R127, R28, 0x1 ;  /* 0x0000001c7f267211 */ /* 0x000fca00078e08ff */
[----:B------:R-:W2:Y:S01]  /*4f90*/  LDC R245, c[0x0][0x268] ;  /* 0x00009a00fff57b82 */ /* 0x000ea20000000800 */
[CC--:B----4-:R-:W-:Y:S02]  /*4fa0*/  LEA R54, P0, R6.reuse, R10.reuse, 0x1 ;  /* 0x0000000a06367211 */ /* 0x0d0fe400078008ff */
[----:B0-----:R-:W-:Y:S02]  /*4fb0*/  LEA R52, P1, R35, R10, 0x1 ;  /* 0x0000000a23347211 */ /* 0x001fe400078208ff */
        /* <DEDUP_REMOVED lines=14> */
[C---:B---3--:R-:W-:Y:S02]  /*50a0*/  LEA R50, P2, R47.reuse, R10, 0x1 ;  /* 0x0000000a2f327211 */ /* 0x048fe400078408ff */
        /* <DEDUP_REMOVED lines=11> */
[CC--:B---3--:R-:W-:Y:S02]  /*5160*/  LEA R52, P0, R8.reuse, R10.reuse, 0x1 ;  /* 0x0000000a08347211 */ /* 0x0c8fe400078008ff */
[----:B--2---:R-:W-:Y:S02]  /*5170*/  LEA R50, P1, R25, R10, 0x1 ;  /* 0x0000000a19327211 */ /* 0x004fe400078208ff */
[----:B------:R-:W-:-:S03]  /*5180*/  LEA.HI.X.SX32 R53, R8, R0, 0x1, P0 ;  /* 0x0000000008357211 */ /* 0x000fc600000f0eff */
[----:B------:R-:W2:Y:S01]  /*5190*/  LDC R241, c[0x0][0x268] ;  /* 0x00009a00fff17b82 */ /* 0x000ea20000000800 */
[----:B------:R-:W-:Y:S02]  /*51a0*/  LEA.HI.X.SX32 R51, R25, R0, 0x1, P1 ;  /* 0x0000000019337211 */ /* 0x000fe400008f0eff */
[----:B------:R-:W-:Y:S02]  /*51b0*/  LEA R27, R138, R16, 0x1 ;  /* 0x000000108a1b7211 */ /* 0x000fe400078e08ff */
[----:B------:R-:W-:Y:S01]  /*51c0*/  LEA.HI.X.SX32 R49, R46, R0, 0x1, P2 ;  /* 0x000000002e317211 */ /* 0x000fe200010f0eff */
[----:B------:R3:W-:Y:S02]  /*51d0*/  STL.64 [R1+0x380], R52 ;  /* 0x0003803401007387 */ /* 0x0007e40000100a00 */
[----:B------:R-:W-:Y:S01]  /*51e0*/  IMAD R36, R139, 0x2, R27 ;  /* 0x000000028b247824 */ /* 0x000fe200078e021b */
[----:B------:R-:W2:Y:S01]  /*51f0*/  LDC R252, c[0x0][0x268] ;  /* 0x00009a00fffc7b82 */ /* 0x000ea20000000800 */
[----:B------:R0:W-:Y:S04]  /*5200*/  STL.64 [R1+0x378], R50 ;  /* 0x0003783201007387 */ /* 0x0001e80000100a00 */
[----:B------:R4:W-:Y:S01]  /*5210*/  STL.64 [R1+0x370], R48 ;  /* 0x0003703001007387 */ /* 0x0009e20000100a00 */
[----:B---3--:R-:W-:-:S02]  /*5220*/  LEA R52, P0, R19, R10, 0x1 ;  /* 0x0000000a13347211 */ /* 0x008fc400078008ff */
[----:B0-----:R-:W-:Y:S02]  /*5230*/  LEA R50, P1, R33, R10, 0x1 ;  /* 0x0000000a21327211 */ /* 0x001fe400078208ff */
[----:B------:R-:W-:Y:S02]  /*5240*/  LEA.HI.X.SX32 R53, R19, R0, 0x1, P0 ;  /* 0x0000000013357211 */ /* 0x000fe400000f0eff */
[----:B----4-:R-:W-:Y:S02]  /*5250*/  LEA R48, P2, R45, R10, 0x1 ;  /* 0x0000000a2d307211 */ /* 0x010fe400078408ff */
[----:B------:R-:W-:Y:S02]  /*5260*/  LEA.HI.X.SX32 R51, R33, R0, 0x1, P1 ;  /* 0x0000000021337211 */ /* 0x000fe400008f0eff */
[----:B------:R-:W-:Y:S02]  /*5270*/  LEA R20, R143, R36, 0x1 ;  /* 0x000000248f147211 */ /* 0x000fe400078e08ff */
[----:B------:R-:W-:Y:S01]  /*5280*/  LEA.HI.X.SX32 R49, R45, R0, 0x1, P2 ;  /* 0x000000002d317211 */ /* 0x000fe200010f0eff */
[----:B------:R-:W-:Y:S01]  /*5290*/  STL.64 [R1+0x368], R52 ;  /* 0x0003683401007387 */ /* 0x000fe20000100a00 */
[----:B------:R-:W-:-:S03]  /*52a0*/  LEA R26, R144, R20, 0x1 ;  /* 0x00000014901a7211 */ /* 0x000fc600078e08ff */
[----:B------:R0:W-:Y:S01]  /*52b0*/  STL.64 [R1+0x360], R50 ;  /* 0x0003603201007387 */ /* 0x0001e20000100a00 */
[----:B------:R-:W-:-:S03]  /*52c0*/  LEA R46, P2, R44, R10, 0x1 ;  /* 0x0000000a2c2e7211 */ /* 0x000fc600078408ff */
[----:B------:R3:W-:Y:S01]  /*52d0*/  STL.64 [R1+0x358], R48 ;  /* 0x0003583001007387 */ /* 0x0007e20000100a00 */
[----:B------:R-:W-:Y:S02]  /*52e0*/  LEA R35, R145, R26, 0x1 ;  /* 0x0000001a91237211 */ /* 0x000fe400078e08ff */
[-C--:B0-----:R-:W-:Y:S02]  /*52f0*/  LEA R50, P0, R24, R10.reuse, 0x1 ;  /* 0x0000000a18327211 */ /* 0x081fe400078008ff */
[----:B---3--:R-:W-:Y:S02]  /*5300*/  LEA R48, P1, R32, R10, 0x1 ;  /* 0x0000000a20307211 */ /* 0x008fe400078208ff */
[-C--:B------:R-:W-:Y:S02]  /*5310*/  LEA.HI.X.SX32 R51, R24, R0.reuse, 0x1, P0 ;  /* 0x0000000018337211 */ /* 0x080fe400000f0eff */
[-C--:B------:R-:W-:Y:S02]  /*5320*/  LEA.HI.X.SX32 R49, R32, R0.reuse, 0x1, P1 ;  /* 0x0000000020317211 */ /* 0x080fe400008f0eff */
[----:B------:R-:W-:Y:S01]  /*5330*/  LEA.HI.X.SX32 R47, R44, R0, 0x1, P2 ;  /* 0x000000002c2f7211 */ /* 0x000fe200010f0eff */
[----:B------:R-:W-:Y:S01]  /*5340*/  IMAD R6, R149, 0x2, R35 ;  /* 0x0000000295067824 */ /* 0x000fe200078e0223 */
[----:B------:R0:W-:Y:S04]  /*5350*/  STL.64 [R1+0x350], R50 ;  /* 0x0003503201007387 */ /* 0x0001e80000100a00 */
[----:B------:R3:W-:Y:S01]  /*5360*/  STL.64 [R1+0x348], R48 ;  /* 0x0003483001007387 */ /* 0x0007e20000100a00 */
[----:B------:R-:W-:-:S03]  /*5370*/  LEA R13, R150, R6, 0x1 ;  /* 0x00000006960d7211 */ /* 0x000fc600078e08ff */
[----:B------:R4:W-:Y:S01]  /*5380*/  STL.64 [R1+0x340], R46 ;  /* 0x0003402e01007387 */ /* 0x0009e20000100a00 */
[CC--:B0-----:R-:W-:Y:S02]  /*5390*/  LEA R50, P0, R15.reuse, R10.reuse, 0x1 ;  /* 0x0000000a0f327211 */ /* 0x0c1fe400078008ff */
[C---:B---3--:R-:W-:Y:S02]  /*53a0*/  LEA R48, P1, R18.reuse, R10, 0x1 ;  /* 0x0000000a12307211 */ /* 0x048fe400078208ff */
[----:B------:R-:W-:Y:S02]  /*53b0*/  LEA.HI.X.SX32 R51, R15, R0, 0x1, P0 ;  /* 0x000000000f337211 */ /* 0x000fe400000f0eff */
[C---:B----4-:R-:W-:Y:S02]  /*53c0*/  LEA R46, P2, R43.reuse, R10, 0x1 ;  /* 0x0000000a2b2e7211 */ /* 0x050fe400078408ff */
[-C--:B------:R-:W-:Y:S02]  /*53d0*/  LEA.HI.X.SX32 R49, R18, R0.reuse, 0x1, P1 ;  /* 0x0000000012317211 */ /* 0x080fe400008f0eff */
[----:B------:R-:W-:-:S02]  /*53e0*/  LEA.HI.X.SX32 R47, R43, R0, 0x1, P2 ;  /* 0x000000002b2f7211 */ /* 0x000fc400010f0eff */
[----:B------:R-:W-:Y:S01]  /*53f0*/  LEA R34, R151, R13, 0x1 ;  /* 0x0000000d97227211 */ /* 0x000fe200078e08ff */
[----:B------:R-:W-:Y:S01]  /*5400*/  STL.64 [R1+0x338], R50 ;  /* 0x0003383201007387 */ /* 0x000fe20000100a00 */
[----:B------:R-:W-:Y:S02]  /*5410*/  LEA R44, P2, R42, R10, 0x1 ;  /* 0x0000000a2a2c7211 */ /* 0x000fe400078408ff */
[----:B------:R-:W-:Y:S01]  /*5420*/  LEA R8, R155, R34, 0x1 ;  /* 0x000000229b087211 */ /* 0x000fe200078e08ff */
[----:B------:R0:W-:Y:S04]  /*5430*/  STL.64 [R1+0x330], R48 ;  /* 0x0003303001007387 */ /* 0x0001e80000100a00 */
[----:B------:R3:W-:Y:S01]  /*5440*/  STL.64 [R1+0x328], R46 ;  /* 0x0003282e01007387 */ /* 0x0007e20000100a00 */
[----:B------:R-:W-:Y:S01]  /*5450*/  IMAD R25, R160, 0x2, R8 ;  /* 0x00000002a0197824 */ /* 0x000fe200078e0208 */
[----:B------:R-:W-:-:S02]  /*5460*/  LEA.HI.X.SX32 R45, R42, R0, 0x1, P2 ;  /* 0x000000002a2d7211 */ /* 0x000fc400010f0eff */
[-C--:B0-----:R-:W-:Y:S02]  /*5470*/  LEA R48, P0, R9, R10.reuse, 0x1 ;  /* 0x0000000a09307211 */ /* 0x081fe400078008ff */
[----:B---3--:R-:W-:Y:S02]  /*5480*/  LEA R46, P1, R31, R10, 0x1 ;  /* 0x0000000a1f2e7211 */ /* 0x008fe400078208ff */
[-C--:B------:R-:W-:Y:S02]  /*5490*/  LEA.HI.X.SX32 R49, R9, R0.reuse, 0x1, P0 ;  /* 0x0000000009317211 */ /* 0x080fe400000f0eff */
[----:B------:R-:W-:Y:S02]  /*54a0*/  LEA.HI.X.SX32 R47, R31, R0, 0x1, P1 ;  /* 0x000000001f2f7211 */ /* 0x000fe400008f0eff */
[----:B------:R-:W-:Y:S01]  /*54b0*/  LEA R33, R161, R25, 0x1 ;  /* 0x00000019a1217211 */ /* 0x000fe200078e08ff */
        /* <DEDUP_REMOVED lines=9> */
[----:B------:R-:W-:Y:S01]  /*5550*/  LEA.HI.X.SX32 R45, R41, R0, 0x1, P2 ;  /* 0x00000000292d7211 */ /* 0x000fe200010f0eff */
[----:B------:R-:W-:Y:S01]  /*5560*/  STL.64 [R1+0x308], R48 ;  /* 0x0003083001007387 */ /* 0x000fe20000100a00 */
[----:B------:R-:W-:-:S03]  /*5570*/  LEA R24, R166, R19, 0x1 ;  /* 0x00000013a6187211 */ /* 0x000fc600078e08ff */
[----:B------:R0:W-:Y:S01]  /*5580*/  STL.64 [R1+0x300], R46 ;  /* 0x0003002e01007387 */ /* 0x0001e20000100a00 */
[C---:B------:R-:W-:Y:S01]  /*5590*/  LEA R42, P2, R40.reuse, R10, 0x1 ;  /* 0x0000000a282a7211 */ /* 0x040fe200078408ff */
[----:B------:R-:W-:Y:S02]  /*55a0*/  IMAD R32, R167, 0x2, R24 ;  /* 0x00000002a7207824 */ /* 0x000fe400078e0218 */
[----:B------:R3:W-:Y:S01]  /*55b0*/  STL.64 [R1+0x2f8], R44 ;  /* 0x0002f82c01007387 */ /* 0x0007e20000100a00 */
[----:B------:R-:W-:Y:S02]  /*55c0*/  LEA.HI.X.SX32 R43, R40, R0, 0x1, P2 ;  /* 0x00000000282b7211 */ /* 0x000fe400010f0eff */
[-C--:B0-----:R-:W-:Y:S02]  /*55d0*/  LEA R46, P0, R14, R10.reuse, 0x1 ;  /* 0x0000000a0e2e7211 */ /* 0x081fe400078008ff */
[----:B---3--:R-:W-:Y:S02]  /*55e0*/  LEA R44, P1, R22, R10, 0x1 ;  /* 0x0000000a162c7211 */ /* 0x008fe400078208ff */
[----:B------:R-:W-:-:S02]  /*55f0*/  LEA.HI.X.SX32 R47, R14, R0, 0x1, P0 ;  /* 0x000000000e2f7211 */ /* 0x000fc400000f0eff */
[----:B------:R-:W-:Y:S02]  /*5600*/  LEA.HI.X.SX32 R45, R22, R0, 0x1, P1 ;  /* 0x00000000162d7211 */ /* 0x000fe400008f0eff */
[----:B------:R-:W-:Y:S01]  /*5610*/  LEA R15, R171, R32, 0x1 ;  /* 0x00000020ab0f7211 */ /* 0x000fe200078e08ff */
[----:B------:R0:W-:Y:S03]  /*5620*/  STL.64 [R1+0x2f0], R46 ;  /* 0x0002f02e01007387 */ /* 0x0001e60000100a00 */
[----:B------:R-:W-:Y:S01]  /*5630*/  LEA R18, R172, R15, 0x1 ;  /* 0x0000000fac127211 */ /* 0x000fe200078e08ff */
[----:B------:R3:W-:Y:S04]  /*5640*/  STL.64 [R1+0x2e8], R44 ;  /* 0x0002e82c01007387 */ /* 0x0007e80000100a00 */
[----:B------:R4:W-:Y:S01]  /*5650*/  STL.64 [R1+0x2e0], R42 ;  /* 0x0002e02a01007387 */ /* 0x0009e20000100a00 */
[----:B0-----:R-:W-:-:S02]  /*5660*/  LEA R46, P0, R11, R10, 0x1 ;  /* 0x0000000a0b2e7211 */ /* 0x001fc400078008ff */
[----:B---3--:R-:W-:Y:S02]  /*5670*/  LEA R44, P1, R29, R10, 0x1 ;  /* 0x0000000a1d2c7211 */ /* 0x008fe400078208ff */
[----:B------:R-:W-:Y:S02]  /*5680*/  LEA.HI.X.SX32 R47, R11, R0, 0x1, P0 ;  /* 0x000000000b2f7211 */ /* 0x000fe400000f0eff */
[----:B----4-:R-:W-:Y:S02]  /*5690*/  LEA R42, P2, R39, R10, 0x1 ;  /* 0x0000000a272a7211 */ /* 0x010fe400078408ff */
[----:B------:R-:W-:Y:S02]  /*56a0*/  LEA R31, R173, R18, 0x1 ;  /* 0x00000012ad1f7211 */ /* 0x000fe400078e08ff */
[-C--:B------:R-:W-:Y:S02]  /*56b0*/  LEA.HI.X.SX32 R45, R29, R0.reuse, 0x1, P1 ;  /* 0x000000001d2d7211 */ /* 0x080fe400008f0eff */
[----:B------:R-:W-:Y:S01]  /*56c0*/  LEA.HI.X.SX32 R43, R39, R0, 0x1, P2 ;  /* 0x00000000272b7211 */ /* 0x000fe200010f0eff */
[----:B------:R-:W-:Y:S01]  /*56d0*/  STL.64 [R1+0x2d8], R46 ;  /* 0x0002d82e01007387 */ /* 0x000fe20000100a00 */
[----:B------:R-:W-:-:S03]  /*56e0*/  IMAD R9, R177, 0x2, R31 ;  /* 0x00000002b1097824 */ /* 0x000fc600078e021f */
[----:B------:R0:W-:Y:S01]  /*56f0*/  STL.64 [R1+0x2d0], R44 ;  /* 0x0002d02c01007387 */ /* 0x0001e20000100a00 */
[----:B------:R-:W-:-:S03]  /*5700*/  LEA R40, P2, R38, R10, 0x1 ;  /* 0x0000000a26287211 */ /* 0x000fc600078408ff */
[----:B------:R3:W-:Y:S01]  /*5710*/  STL.64 [R1+0x2c8], R42 ;  /* 0x0002c82a01007387 */ /* 0x0007e20000100a00 */
[----:B------:R-:W-:Y:S02]  /*5720*/  LEA R23, R178, R9, 0x1 ;  /* 0x00000009b2177211 */ /* 0x000fe400078e08ff */
[CC--:B0-----:R-:W-:Y:S02]  /*5730*/  LEA R44, P0, R17.reuse, R10.reuse, 0x1 ;  /* 0x0000000a112c7211 */ /* 0x0c1fe400078008ff */
[C---:B---3--:R-:W-:Y:S02]  /*5740*/  LEA R42, P1, R28.reuse, R10, 0x1 ;  /* 0x0000000a1c2a7211 */ /* 0x048fe400078208ff */
[-C--:B------:R-:W-:Y:S02]  /*5750*/  LEA.HI.X.SX32 R45, R17, R0.reuse, 0x1, P0 ;  /* 0x00000000112d7211 */ /* 0x080fe400000f0eff */
[-C--:B------:R-:W-:Y:S02]  /*5760*/  LEA.HI.X.SX32 R43, R28, R0.reuse, 0x1, P1 ;  /* 0x000000001c2b7211 */ /* 0x080fe400008f0eff */
[----:B------:R-:W-:Y:S01]  /*5770*/  LEA.HI.X.SX32 R41, R38, R0, 0x1, P2 ;  /* 0x0000000026297211 */ /* 0x000fe200010f0eff */
[----:B------:R0:W-:Y:S01]  /*5780*/  STL.64 [R1+0x2c0], R44 ;  /* 0x0002c02c01007387 */ /* 0x0001e20000100a00 */
[----:B------:R-:W-:-:S03]  /*5790*/  LEA R30, R179, R23, 0x1 ;  /* 0x00000017b31e7211 */ /* 0x000fc600078e08ff */
[----:B------:R3:W-:Y:S01]  /*57a0*/  STL.64 [R1+0x2b8], R42 ;  /* 0x0002b82a01007387 */ /* 0x0007e20000100a00 */
[----:B------:R-:W-:-:S03]  /*57b0*/  LEA R14, R183, R30, 0x1 ;  /* 0x0000001eb70e7211 */ /* 0x000fc600078e08ff */
[----:B------:R4:W-:Y:S01]  /*57c0*/  STL.64 [R1+0x2b0], R40 ;  /* 0x0002b02801007387 */ /* 0x0009e20000100a00 */
[CC--:B0-----:R-:W-:Y:S02]  /*57d0*/  LEA R44, P0, R12.reuse, R10.reuse, 0x1 ;  /* 0x0000000a0c2c7211 */ /* 0x0c1fe400078008ff */
[----:B---3--:R-:W-:Y:S02]  /*57e0*/  LEA R42, P1, R21, R10, 0x1 ;  /* 0x0000000a152a7211 */ /* 0x008fe400078208ff */
[----:B------:R-:W-:Y:S02]  /*57f0*/  LEA.HI.X.SX32 R45, R12, R0, 0x1, P0 ;  /* 0x000000000c2d7211 */ /* 0x000fe400000f0eff */
[----:B----4-:R-:W-:Y:S02]  /*5800*/  LEA R40, P2, R37, R10, 0x1 ;  /* 0x0000000a25287211 */ /* 0x010fe400078408ff */
[-C--:B------:R-:W-:Y:S01]  /*5810*/  LEA.HI.X.SX32 R43, R21, R0.reuse, 0x1, P1 ;  /* 0x00000000152b7211 */ /* 0x080fe200008f0eff */
[----:B------:R-:W-:Y:S01]  /*5820*/  IMAD R22, R184, 0x2, R14 ;  /* 0x00000002b8167824 */ /* 0x000fe200078e020e */
[----:B------:R-:W-:Y:S01]  /*5830*/  LEA.HI.X.SX32 R41, R37, R0, 0x1, P2 ;  /* 0x0000000025297211 */ /* 0x000fe200010f0eff */
[----:B------:R-:W-:Y:S01]  /*5840*/  STL.64 [R1+0x2a8], R44 ;  /* 0x0002a82c01007387 */ /* 0x000fe20000100a00 */
[----:B------:R-:W-:-:S03]  /*5850*/  LEA R38, P2, R36, R10, 0x1 ;  /* 0x0000000a24267211 */ /* 0x000fc600078408ff */
[----:B------:R0:W-:Y:S01]  /*5860*/  STL.64 [R1+0x2a0], R42 ;  /* 0x0002a02a01007387 */ /* 0x0001e20000100a00 */
[----:B------:R-:W-:-:S03]  /*5870*/  LEA R29, R185, R22, 0x1 ;  /* 0x00000016b91d7211 */ /* 0x000fc600078e08ff */
        /* <DEDUP_REMOVED lines=9> */
[----:B------:R3:W-:Y:S04]  /*5910*/  STL.64 [R1+0x288], R40 ;  /* 0x0002882801007387 */ /* 0x0007e80000100a00 */
[----:B------:R4:W-:Y:S01]  /*5920*/  STL.64 [R1+0x280], R38 ;  /* 0x0002802601007387 */ /* 0x0009e20000100a00 */
[-C--:B0-----:R-:W-:Y:S01]  /*5930*/  LEA R42, P0, R20, R10.reuse, 0x1 ;  /* 0x0000000a142a7211 */ /* 0x081fe200078008ff */
[----:B------:R-:W-:Y:S01]  /*5940*/  IMAD R28, R191, 0x2, R17 ;  /* 0x00000002bf1c7824 */ /* 0x000fe200078e0211 */
[----:B---3--:R-:W-:Y:S02]  /*5950*/  LEA R40, P1, R26, R10, 0x1 ;  /* 0x0000000a1a287211 */ /* 0x008fe400078208ff */
[----:B------:R-:W-:Y:S02]  /*5960*/  LEA.HI.X.SX32 R43, R20, R0, 0x1, P0 ;  /* 0x00000000142b7211 */ /* 0x000fe400000f0eff */
[----:B----4-:R-:W-:-:S02]  /*5970*/  LEA R38, P2, R35, R10, 0x1 ;  /* 0x0000000a23267211 */ /* 0x010fc400078408ff */
[-C--:B------:R-:W-:Y:S02]  /*5980*/  LEA.HI.X.SX32 R41, R26, R0.reuse, 0x1, P1 ;  /* 0x000000001a297211 */ /* 0x080fe400008f0eff */
[----:B------:R-:W-:Y:S01]  /*5990*/  LEA.HI.X.SX32 R39, R35, R0, 0x1, P2 ;  /* 0x0000000023277211 */ /* 0x000fe200010f0eff */
[----:B------:R-:W-:Y:S01]  /*59a0*/  STL.64 [R1+0x278], R42 ;  /* 0x0002782a01007387 */ /* 0x000fe20000100a00 */
[----:B------:R-:W-:-:S03]  /*59b0*/  LEA R12, R195, R28, 0x1 ;  /* 0x0000001cc30c7211 */ /* 0x000fc600078e08ff */
[----:B------:R0:W-:Y:S01]  /*59c0*/  STL.64 [R1+0x270], R40 ;  /* 0x0002702801007387 */ /* 0x0001e20000100a00 */
[----:B------:R-:W-:-:S03]  /*59d0*/  LEA R21, R196, R12, 0x1 ;  /* 0x0000000cc4157211 */ /* 0x000fc600078e08ff */
[----:B------:R3:W-:Y:S01]  /*59e0*/  STL.64 [R1+0x268], R38 ;  /* 0x0002682601007387 */ /* 0x0007e20000100a00 */
[-C--:B------:R-:W-:Y:S02]  /*59f0*/  LEA R36, P2, R34, R10.reuse, 0x1 ;  /* 0x0000000a22247211 */ /* 0x080fe400078408ff */
[CC--:B0-----:R-:W-:Y:S02]  /*5a00*/  LEA R40, P0, R6.reuse, R10.reuse, 0x1 ;  /* 0x0000000a06287211 */ /* 0x0c1fe400078008ff */
[C---:B---3--:R-:W-:Y:S02]  /*5a10*/  LEA R38, P1, R13.reuse, R10, 0x1 ;  /* 0x0000000a0d267211 */ /* 0x048fe400078208ff */
[-C--:B------:R-:W-:Y:S02]  /*5a20*/  LEA.HI.X.SX32 R41, R6, R0.reuse, 0x1, P0 ;  /* 0x0000000006297211 */ /* 0x080fe400000f0eff */
[----:B------:R-:W-:Y:S02]  /*5a30*/  LEA.HI.X.SX32 R39, R13, R0, 0x1, P1 ;  /* 0x000000000d277211 */ /* 0x000fe400008f0eff */
[----:B------:R-:W-:-:S02]  /*5a40*/  LEA R27, R197, R21, 0x1 ;  /* 0x00000015c51b7211 */ /* 0x000fc400078e08ff */
[----:B------:R-:W-:Y:S01]  /*5a50*/  LEA.HI.X.SX32 R37, R34, R0, 0x1, P2 ;  /* 0x0000000022257211 */ /* 0x000fe200010f0eff */
[----:B------:R0:W-:Y:S02]  /*5a60*/  STL.64 [R1+0x260], R40 ;  /* 0x0002602801007387 */ /* 0x0001e40000100a00 */
[----:B------:R-:W-:Y:S02]  /*5a70*/  IMAD R16, R201, 0x2, R27 ;  /* 0x00000002c9107824 */ /* 0x000fe400078e021b */
[----:B------:R3:W-:Y:S04]  /*5a80*/  STL.64 [R1+0x258], R38 ;  /* 0x0002582601007387 */ /* 0x0007e80000100a00 */
[----:B------:R4:W-:Y:S01]  /*5a90*/  STL.64 [R1+0x250], R36 ;  /* 0x0002502401007387 */ /* 0x0009e20000100a00 */
[----:B0-----:R-:W-:-:S02]  /*5aa0*/  LEA R40, P0, R8, R10, 0x1 ;  /* 0x0000000a08287211 */ /* 0x001fc400078008ff */
[----:B---3--:R-:W-:Y:S02]  /*5ab0*/  LEA R38, P1, R25, R10, 0x1 ;  /* 0x0000000a19267211 */ /* 0x008fe400078208ff */
        /* <DEDUP_REMOVED lines=44> */
[-C--:B0-----:R-:W-:Y:S02]  /*5d80*/  LEA R36, P0, R14, R10.reuse, 0x1 ;  /* 0x0000000a0e247211 */ /* 0x081fe400078008ff */
[----:B---3--:R-:W-:Y:S02]  /*5d90*/  LEA R34, P1, R22, R10, 0x1 ;  /* 0x0000000a16227211 */ /* 0x008fe400078208ff */
        /* <DEDUP_REMOVED lines=65> */
[CC--:B0-----:R-:W-:Y:S01]  /*61b0*/  LEA R30, P0, R15.reuse, R10.reuse, 0x1 ;  /* 0x0000000a0f1e7211 */ /* 0x0c1fe200078008ff */
        /* <DEDUP_REMOVED lines=11> */
[CC--:B0-----:R-:W-:Y:S02]  /*6270*/  LEA R28, P0, R9.reuse, R10.reuse, 0x1 ;  /* 0x0000000a091c7211 */ /* 0x0c1fe400078008ff */
[C---:B---3--:R-:W-:Y:S02]  /*6280*/  LEA R26, P1, R14.reuse, R10, 0x1 ;  /* 0x0000000a0e1a7211 */ /* 0x048fe400078208ff */
[-C--:B------:R-:W-:Y:S02]  /*6290*/  LEA.HI.X.SX32 R29, R9, R0.reuse, 0x1, P0 ;  /* 0x00000000091d7211 */ /* 0x080fe400000f0eff */
[----:B------:R-:W-:Y:S02]  /*62a0*/  LEA.HI.X.SX32 R27, R14, R0, 0x1, P1 ;  /* 0x000000000e1b7211 */ /* 0x000fe400008f0eff */
[----:B-1----:R-:W-:Y:S01]  /*62b0*/  LEA R9, R249, R18, 0x1 ;  /* 0x00000012f9097211 */ /* 0x002fe200078e08ff */
[----:B------:R0:W-:Y:S04]  /*62c0*/  STL.64 [R1+0x140], R28 ;  /* 0x0001401c01007387 */ /* 0x0001e80000100a00 */
[----:B------:R1:W-:Y:S01]  /*62d0*/  STL.64 [R1+0x138], R26 ;  /* 0x0001381a01007387 */ /* 0x0003e20000100a00 */
[----:B------:R-:W-:Y:S01]  /*62e0*/  IMAD R14, R250, 0x2, R9 ;  /* 0x00000002fa0e7824 */ /* 0x000fe200078e0209 */
[----:B------:R-:W-:-:S02]  /*62f0*/  LEA R24, P2, R22, R10, 0x1 ;  /* 0x0000000a16187211 */ /* 0x000fc400078408ff */
[-C--:B0-----:R-:W-:Y:S02]  /*6300*/  LEA R28, P0, R11, R10.reuse, 0x1 ;  /* 0x0000000a0b1c7211 */ /* 0x081fe400078008ff */
[----:B-1----:R-:W-:-:S04]  /*6310*/  LEA R26, P1, R17, R10, 0x1 ;  /* 0x0000000a111a7211 */ /* 0x002fc800078208ff */
[----:B------:R-:W-:Y:S02]  /*6320*/  LEA.HI.X.SX32 R27, R17, R0, 0x1, P1 ;  /* 0x00000000111b7211 */ /* 0x000fe400008f0eff */
[----:B------:R-:W-:Y:S02]  /*6330*/  LEA R17, R251, R14, 0x1 ;  /* 0x0000000efb117211 */ /* 0x000fe400078e08ff */
[-C--:B------:R-:W-:Y:S02]  /*6340*/  LEA.HI.X.SX32 R29, R11, R0.reuse, 0x1, P0 ;  /* 0x000000000b1d7211 */ /* 0x080fe400000f0eff */
[----:B--2---:R-:W-:Y:S02]  /*6350*/  LEA R11, R241, R17, 0x1 ;  /* 0x00000011f10b7211 */ /* 0x004fe400078e08ff */
[----:B------:R-:W0:Y:S01]  /*6360*/  LDC R241, c[0x0][0x268] ;  /* 0x00009a00fff17b82 */ /* 0x000e220000000800 */
[----:B------:R-:W-:-:S05]  /*6370*/  LEA.HI.X.SX32 R25, R22, R0, 0x1, P2 ;  /* 0x0000000016197211 */ /* 0x000fca00010f0eff */
[----:B------:R1:W-:Y:S04]  /*6380*/  STL.64 [R1+0x130], R24 ;  /* 0x0001301801007387 */ /* 0x0003e80000100a00 */
[----:B------:R-:W-:Y:S04]  /*6390*/  STL.64 [R1+0x128], R28 ;  /* 0x0001281c01007387 */ /* 0x000fe80000100a00 */
[----:B------:R2:W-:Y:S01]  /*63a0*/  STL.64 [R1+0x120], R26 ;  /* 0x0001201a01007387 */ /* 0x0005e20000100a00 */
[----:B-1----:R-:W-:-:S04]  /*63b0*/  LEA R24, P2, R21, R10, 0x1 ;  /* 0x0000000a15187211 */ /* 0x002fc800078408ff */
[----:B------:R-:W-:Y:S02]  /*63c0*/  LEA.HI.X.SX32 R25, R21, R0, 0x1, P2 ;  /* 0x0000000015197211 */ /* 0x000fe400010f0eff */
[----:B--2---:R-:W-:-:S03]  /*63d0*/  LEA R26, P0, R12, R10, 0x1 ;  /* 0x0000000a0c1a7211 */ /* 0x004fc600078008ff */
[----:B------:R1:W-:Y:S01]  /*63e0*/  STL.64 [R1+0x118], R24 ;  /* 0x0001181801007387 */ /* 0x0003e20000100a00 */
[----:B------:R-:W-:Y:S02]  /*63f0*/  LEA.HI.X.SX32 R27, R12, R0, 0x1, P0 ;  /* 0x000000000c1b7211 */ /* 0x000fe400000f0eff */
[----:B------:R-:W-:Y:S02]  /*6400*/  LEA R12, R252, R11, 0x1 ;  /* 0x0000000bfc0c7211 */ /* 0x000fe400078e08ff */
[----:B-1----:R-:W-:-:S04]  /*6410*/  LEA R24, P1, R16, R10, 0x1 ;  /* 0x0000000a10187211 */ /* 0x002fc800078208ff */
[----:B------:R-:W-:Y:S01]  /*6420*/  LEA.HI.X.SX32 R25, R16, R0, 0x1, P1 ;  /* 0x0000000010197211 */ /* 0x000fe200008f0eff */
[----:B0-----:R-:W-:Y:S02]  /*6430*/  IMAD R16, R241, 0x2, R12 ;  /* 0x00000002f1107824 */ /* 0x001fe400078e020c */
[----:B------:R-:W0:Y:S01]  /*6440*/  LDC R241, c[0x0][0x268] ;  /* 0x00009a00fff17b82 */ /* 0x000e220000000800 */
[----:B------:R1:W-:Y:S02]  /*6450*/  STL.64 [R1+0x110], R26 ;  /* 0x0001101a01007387 */ /* 0x0003e40000100a00 */
[----:B-1----:R-:W-:-:S04]  /*6460*/  LEA R26, P0, R6, R10, 0x1 ;  /* 0x0000000a061a7211 */ /* 0x002fc800078008ff */
[----:B------:R-:W-:Y:S02]  /*6470*/  LEA.HI.X.SX32 R27, R6, R0, 0x1, P0 ;  /* 0x00000000061b7211 */ /* 0x000fe400000f0eff */
[----:B0-----:R-:W-:Y:S02]  /*6480*/  LEA R6, R241, R16, 0x1 ;  /* 0x00000010f1067211 */ /* 0x001fe400078e08ff */
[----:B------:R-:W0:Y:S01]  /*6490*/  LDC R241, c[0x0][0x268] ;  /* 0x00009a00fff17b82 */ /* 0x000e220000000800 */
[----:B------:R1:W-:Y:S01]  /*64a0*/  STL.64 [R1+0x108], R24 ;  /* 0x0001081801007387 */ /* 0x0003e20000100a00 */
[-C--:B------:R-:W-:Y:S02]  /*64b0*/  LEA R22, P2, R20, R10.reuse, 0x1 ;  /* 0x0000000a14167211 */ /* 0x080fe400078408ff */
[----:B-1----:R-:W-:-:S04]  /*64c0*/  LEA R24, P1, R13, R10, 0x1 ;  /* 0x0000000a0d187211 */ /* 0x002fc800078208ff */
[-C--:B------:R-:W-:Y:S02]  /*64d0*/  LEA.HI.X.SX32 R25, R13, R0.reuse, 0x1, P1 ;  /* 0x000000000d197211 */ /* 0x080fe400008f0eff */
[----:B------:R-:W-:Y:S02]  /*64e0*/  LEA.HI.X.SX32 R23, R20, R0, 0x1, P2 ;  /* 0x0000000014177211 */ /* 0x000fe400010f0eff */
[----:B0-----:R-:W-:Y:S02]  /*64f0*/  LEA R13, R241, R6, 0x1 ;  /* 0x00000006f10d7211 */ /* 0x001fe400078e08ff */
[----:B------:R-:W0:Y:S01]  /*6500*/  LDC R241, c[0x0][0x268] ;  /* 0x00009a00fff17b82 */ /* 0x000e220000000800 */
[----:B------:R1:W-:Y:S04]  /*6510*/  STL.64 [R1+0x100], R22 ;  /* 0x0001001601007387 */ /* 0x0003e80000100a00 */
[----:B------:R-:W-:Y:S01]  /*6520*/  STL.64 [R1+0xf8], R26 ;  /* 0x0000f81a01007387 */ /* 0x000fe20000100a00 */
[----:B-1----:R-:W-:-:S04]  /*6530*/  LEA R22, P2, R19, R10, 0x1 ;  /* 0x0000000a13167211 */ /* 0x002fc800078408ff */
[----:B------:R-:W-:Y:S01]  /*6540*/  LEA.HI.X.SX32 R23, R19, R0, 0x1, P2 ;  /* 0x0000000013177211 */ /* 0x000fe200010f0eff */
[----:B------:R-:W-:Y:S04]  /*6550*/  STL.64 [R1+0xf0], R24 ;  /* 0x0000f01801007387 */ /* 0x000fe80000100a00 */
[----:B------:R1:W-:Y:S02]  /*6560*/  STL.64 [R1+0xe8], R22 ;  /* 0x0000e81601007387 */ /* 0x0003e40000100a00 */
[----:B-1----:R-:W-:-:S04]  /*6570*/  LEA R22, P1, R15, R10, 0x1 ;  /* 0x0000000a0f167211 */ /* 0x002fc800078208ff */
[----:B------:R-:W-:Y:S02]  /*6580*/  LEA.HI.X.SX32 R23, R15, R0, 0x1, P1 ;  /* 0x000000000f177211 */ /* 0x000fe400008f0eff */
[----:B0-----:R-:W-:Y:S02]  /*6590*/  LEA R15, R241, R13, 0x1 ;  /* 0x0000000df10f7211 */ /* 0x001fe400078e08ff */
[----:B------:R-:W0:Y:S01]  /*65a0*/  LDC R241, c[0x0][0x268] ;  /* 0x00009a00fff17b82 */ /* 0x000e220000000800 */
[----:B------:R-:W-:-:S04]  /*65b0*/  LEA R24, P0, R8, R10, 0x1 ;  /* 0x0000000a08187211 */ /* 0x000fc800078008ff */
[----:B------:R-:W-:Y:S01]  /*65c0*/  LEA.HI.X.SX32 R25, R8, R0, 0x1, P0 ;  /* 0x0000000008197211 */ /* 0x000fe200000f0eff */
[----:B0-----:R-:W-:Y:S02]  /*65d0*/  IMAD R8, R241, 0x2, R15 ;  /* 0x00000002f1087824 */ /* 0x001fe400078e020f */
[----:B------:R-:W0:Y:S02]  /*65e0*/  LDC R241, c[0x0][0x268] ;  /* 0x00009a00fff17b82 */ /* 0x000e240000000800 */
[----:B------:R-:W-:Y:S04]  /*65f0*/  STL.64 [R1+0xe0], R24 ;  /* 0x0000e01801007387 */ /* 0x000fe80000100a00 */
[----:B------:R1:W-:Y:S02]  /*6600*/  STL.64 [R1+0xd8], R22 ;  /* 0x0000d81601007387 */ /* 0x0003e40000100a00 */
[----:B-1----:R-:W-:-:S04]  /*6610*/  LEA R22, P0, R9, R10, 0x1 ;  /* 0x0000000a09167211 */ /* 0x002fc800078008ff */
[----:B------:R-:W-:Y:S02]  /*6620*/  LEA.HI.X.SX32 R23, R9, R0, 0x1, P0 ;  /* 0x0000000009177211 */ /* 0x000fe400000f0eff */
[----:B0-----:R-:W-:Y:S02]  /*6630*/  LEA R9, R241, R8, 0x1 ;  /* 0x00000008f1097211 */ /* 0x001fe400078e08ff */
[----:B------:R-:W0:Y:S01]  /*6640*/  LDC R241, c[0x0][0x268] ;  /* 0x00009a00fff17b82 */ /* 0x000e220000000800 */
[----:B------:R-:W-:-:S04]  /*6650*/  LEA R20, P2, R18, R10, 0x1 ;  /* 0x0000000a12147211 */ /* 0x000fc800078408ff */
[----:B------:R-:W-:-:S05]  /*6660*/  LEA.HI.X.SX32 R21, R18, R0, 0x1, P2 ;  /* 0x0000000012157211 */ /* 0x000fca00010f0eff */
[----:B------:R1:W-:Y:S02]  /*6670*/  STL.64 [R1+0xd0], R20 ;  /* 0x0000d01401007387 */ /* 0x0003e40000100a00 */
[----:B-1----:R-:W-:-:S04]  /*6680*/  LEA R20, P1, R14, R10, 0x1 ;  /* 0x0000000a0e147211 */ /* 0x002fc800078208ff */
[----:B------:R-:W-:Y:S02]  /*6690*/  LEA.HI.X.SX32 R21, R14, R0, 0x1, P1 ;  /* 0x000000000e157211 */ /* 0x000fe400008f0eff */
[----:B0-----:R-:W-:Y:S02]  /*66a0*/  LEA R14, R241, R9, 0x1 ;  /* 0x00000009f10e7211 */ /* 0x001fe400078e08ff */
        /* <DEDUP_REMOVED lines=10> */
[----:B------:R-:W-:Y:S01]  /*6750*/  LEA.HI.X.SX32 R19, R17, R0, 0x1, P2 ;  /* 0x0000000011137211 */ /* 0x000fe200010f0eff */
[----:B0-----:R-:W-:Y:S02]  /*6760*/  IMAD R12, R241, 0x2, R11 ;  /* 0x00000002f10c7824 */ /* 0x001fe400078e020b */
[----:B------:R-:W0:Y:S02]  /*6770*/  LDC R241, c[0x0][0x268] ;  /* 0x00009a00fff17b82 */ /* 0x000e240000000800 */
        /* <DEDUP_REMOVED lines=20> */
[----:B------:R-:W-:-:S04]  /*68c0*/  LEA R16, P2, R15, R10, 0x1 ;  /* 0x0000000a0f107211 */ /* 0x000fc800078408ff */
[----:B------:R-:W-:Y:S02]  /*68d0*/  LEA.HI.X.SX32 R17, R15, R0, 0x1, P2 ;  /* 0x000000000f117211 */ /* 0x000fe400010f0eff */
[----:B-1----:R-:W-:-:S04]  /*68e0*/  LEA R18, P1, R9, R10, 0x1 ;  /* 0x0000000a09127211 */ /* 0x002fc800078208ff */
[----:B------:R-:W-:Y:S01]  /*68f0*/  LEA.HI.X.SX32 R19, R9, R0, 0x1, P1 ;  /* 0x0000000009137211 */ /* 0x000fe200008f0eff */
[----:B------:R1:W-:Y:S01]  /*6900*/  STL.64 [R1+0x88], R16 ;  /* 0x0000881001007387 */ /* 0x0003e20000100a00 */
[----:B0-----:R-:W-:Y:S02]  /*6910*/  IMAD R9, R241, 0x2, R8 ;  /* 0x00000002f1097824 */ /* 0x001fe400078e0208 */
[----:B------:R-:W0:Y:S01]  /*6920*/  LDC R241, c[0x0][0x268] ;  /* 0x00009a00fff17b82 */ /* 0x000e220000000800 */
[C---:B-1----:R-:W-:Y:S01]  /*6930*/  LEA R16, P2, R14.reuse, R10, 0x1 ;  /* 0x0000000a0e107211 */ /* 0x042fe200078408ff */
[----:B------:R-:W-:Y:S03]  /*6940*/  STL.64 [R1+0x80], R20 ;  /* 0x0000801401007387 */ /* 0x000fe60000100a00 */
[----:B------:R-:W-:Y:S01]  /*6950*/  LEA.HI.X.SX32 R17, R14, R0, 0x1, P2 ;  /* 0x000000000e117211 */ /* 0x000fe200010f0eff */
[----:B------:R1:W-:Y:S01]  /*6960*/  STL.64 [R1+0x78], R18 ;  /* 0x0000781201007387 */ /* 0x0003e20000100a00 */
[----:B------:R-:W-:-:S03]  /*6970*/  LEA R14, P2, R13, R10, 0x1 ;  /* 0x0000000a0d0e7211 */ /* 0x000fc600078408ff */
[----:B------:R2:W-:Y:S01]  /*6980*/  STL.64 [R1+0x70], R16 ;  /* 0x0000701001007387 */ /* 0x0005e20000100a00 */
[----:B------:R-:W-:Y:S02]  /*6990*/  LEA.HI.X.SX32 R15, R13, R0, 0x1, P2 ;  /* 0x000000000d0f7211 */ /* 0x000fe400010f0eff */
[CC--:B-1----:R-:W-:Y:S02]  /*69a0*/  LEA R18, P0, R11.reuse, R10.reuse, 0x1 ;  /* 0x0000000a0b127211 */ /* 0x0c2fe400078008ff */
[C---:B--2---:R-:W-:Y:S02]  /*69b0*/  LEA R16, P1, R12.reuse, R10, 0x1 ;  /* 0x0000000a0c107211 */ /* 0x044fe400078208ff */
[-C--:B------:R-:W-:Y:S02]  /*69c0*/  LEA.HI.X.SX32 R19, R11, R0.reuse, 0x1, P0 ;  /* 0x000000000b137211 */ /* 0x080fe400000f0eff */
[----:B------:R-:W-:Y:S02]  /*69d0*/  LEA.HI.X.SX32 R17, R12, R0, 0x1, P1 ;  /* 0x000000000c117211 */ /* 0x000fe400008f0eff */
[----:B0-----:R-:W-:Y:S01]  /*69e0*/  LEA R11, R241, R9, 0x1 ;  /* 0x00000009f10b7211 */ /* 0x001fe200078e08ff */
[----:B------:R0:W-:Y:S04]  /*69f0*/  STL.64 [R1+0x68], R18 ;  /* 0x0000681201007387 */ /* 0x0001e80000100a00 */
[----:B------:R1:W-:Y:S01]  /*6a00*/  STL.64 [R1+0x60], R16 ;  /* 0x0000601001007387 */ /* 0x0003e20000100a00 */
[----:B------:R-:W-:-:S03]  /*6a10*/  LEA R12, P3, R11, R10, 0x1 ;  /* 0x0000000a0b0c7211 */ /* 0x000fc600078608ff */
[----:B------:R2:W-:Y:S01]  /*6a20*/  STL.64 [R1+0x58], R14 ;  /* 0x0000580e01007387 */ /* 0x0005e20000100a00 */
[-C--:B0-----:R-:W-:Y:S02]  /*6a30*/  LEA R18, P0, R6, R10.reuse, 0x1 ;  /* 0x0000000a06127211 */ /* 0x081fe400078008ff */
[----:B-1----:R-:W-:Y:S02]  /*6a40*/  LEA R16, P1, R8, R10, 0x1 ;  /* 0x0000000a08107211 */ /* 0x002fe400078208ff */
[----:B------:R-:W-:Y:S02]  /*6a50*/  LEA.HI.X.SX32 R19, R6, R0, 0x1, P0 ;  /* 0x0000000006137211 */ /* 0x000fe400000f0eff */
[C---:B--2---:R-:W-:Y:S02]  /*6a60*/  LEA R14, P2, R9.reuse, R10, 0x1 ;  /* 0x0000000a090e7211 */ /* 0x044fe400078408ff */
[-C--:B------:R-:W-:Y:S02]  /*6a70*/  LEA.HI.X.SX32 R17, R8, R0.reuse, 0x1, P1 ;  /* 0x0000000008117211 */ /* 0x080fe400008f0eff */
[----:B------:R-:W-:-:S02]  /*6a80*/  LEA.HI.X.SX32 R15, R9, R0, 0x1, P2 ;  /* 0x00000000090f7211 */ /* 0x000fc400010f0eff */
[----:B------:R-:W-:Y:S01]  /*6a90*/  LEA.HI.X.SX32 R13, R11, R0, 0x1, P3 ;  /* 0x000000000b0d7211 */ /* 0x000fe200018f0eff */
[----:B------:R-:W-:Y:S01]  /*6aa0*/  STL.64 [R1+0x50], R18 ;  /* 0x0000501201007387 */ /* 0x000fe20000100a00 */
[----:B------:R-:W-:Y:S02]  /*6ab0*/  MOV R0, 0x3f800000 ;  /* 0x3f80000000007802 */ /* 0x000fe40000000f00 */
[----:B------:R-:W-:Y:S01]  /*6ac0*/  MOV R48, 0xff800000 ;  /* 0xff80000000307802 */ /* 0x000fe20000000f00 */
[----:B------:R-:W-:Y:S01]  /*6ad0*/  STL.64 [R1+0x48], R16 ;  /* 0x0000481001007387 */ /* 0x000fe20000100a00 */
[----:B------:R-:W-:Y:S02]  /*6ae0*/  MOV R50, 0xff800000 ;  /* 0xff80000000327802 */ /* 0x000fe40000000f00 */
[----:B------:R-:W-:Y:S01]  /*6af0*/  MOV R49, 0xff800000 ;  /* 0xff80000000317802 */ /* 0x000fe20000000f00 */
[----:B------:R-:W-:Y:S01]  /*6b00*/  STL.64 [R1+0x40], R14 ;  /* 0x0000400e01007387 */ /* 0x000fe20000100a00 */
[----:B------:R-:W-:-:S03]  /*6b10*/  IMAD R8, R7, 0xf, RZ ;  /* 0x0000000f07087824 */ /* 0x000fc600078e02ff */
[----:B------:R-:W-:Y:S01]  /*6b20*/  STL.64 [R1+0x38], R12 ;  /* 0x0000380c01007387 */ /* 0x000fe20000100a00 */
[----:B------:R-:W-:-:S03]  /*6b30*/  SHF.L.U32 R9, R7, 0x4, RZ ;  /* 0x0000000407097819 */ /* 0x000fc600000006ff */
[----:B------:R-:W-:Y:S04]  /*6b40*/  STL [R1+0x34], R0 ;  /* 0x0000340001007387 */ /* 0x000fe80000100800 */
[----:B------:R-:W-:Y:S04]  /*6b50*/  STL [R1+0x24], R48 ;  /* 0x0000243001007387 */ /* 0x000fe80000100800 */
[----:B------:R0:W-:Y:S01]  /*6b60*/  STL [R1+0x20], R50 ;  /* 0x0000203201007387 */ /* 0x0001e20000100800 */
[----:B------:R-:W-:-:S03]  /*6b70*/  IMAD.WIDE R192, R8, 0x2, R156 ;  /* 0x0000000208c07825 */ /* 0x000fc600078e029c */
[----:B------:R1:W-:Y:S01]  /*6b80*/  STL [R1+0x1c], R49 ;  /* 0x00001c3101007387 */ /* 0x0003e20000100800 */
[----:B------:R-:W-:-:S03]  /*6b90*/  IMAD.WIDE R188, R8, 0x2, R158 ;  /* 0x0000000208bc7825 */ /* 0x000fc600078e029e */
[----:B------:R2:W-:Y:S01]  /*6ba0*/  STL [R1+0x18], R48 ;  /* 0x0000183001007387 */ /* 0x0005e20000100800 */
[----:B0-----:R-:W-:Y:S01]  /*6bb0*/  MOV R50, 0x3f800000 ;  /* 0x3f80000000327802 */ /* 0x001fe20000000f00 */
[----:B-1----:R-:W-:-:S04]  /*6bc0*/  IMAD.MOV.U32 R49, RZ, RZ, 0x3f800000 ;  /* 0x3f800000ff317424 */ /* 0x002fc800078e00ff */
[----:B------:R-:W-:Y:S01]  /*6bd0*/  STL [R1+0x30], R50 ;  /* 0x0000303201007387 */ /* 0x000fe20000100800 */
[----:B--2---:R-:W-:Y:S01]  /*6be0*/  MOV R48, 0x3f800000 ;  /* 0x3f80000000307802 */ /* 0x004fe20000000f00 */
[----:B------:R-:W-:Y:S02]  /*6bf0*/  IMAD.WIDE R190, R9, 0x2, R156 ;  /* 0x0000000209be7825 */ /* 0x000fe400078e029c */
[----:B------:R-:W-:Y:S02]  /*6c00*/  STL [R1+0x2c], R49 ;  /* 0x00002c3101007387 */ /* 0x000fe40000100800 */
[----:B------:R-:W-:Y:S02]  /*6c10*/  IMAD R10, R7, 0x11, RZ ;  /* 0x00000011070a7824 */ /* 0x000fe400078e02ff */
[----:B------:R-:W-:Y:S01]  /*6c20*/  STL [R1+0x28], R48 ;  /* 0x0000283001007387 */ /* 0x000fe20000100800 */
[----:B------:R-:W-:-:S03]  /*6c30*/  IMAD.WIDE R8, R9, 0x2, R158 ;  /* 0x0000000209087825 */ /* 0x000fc600078e029e */
[----:B------:R-:W-:Y:S01]  /*6c40*/  STL.64 [R1+0xed8], R192 ;  /* 0x000ed8c001007387 */ /* 0x000fe20000100a00 */
[----:B------:R-:W-:-:S03]  /*6c50*/  IMAD R11, R7, 0x12, RZ ;  /* 0x00000012070b7824 */ /* 0x000fc600078e02ff */
[----:B------:R0:W-:Y:S01]  /*6c60*/  STL.64 [R1+0xec8], R188 ;  /* 0x000ec8bc01007387 */ /* 0x0001e20000100a00 */
[----:B------:R-:W-:-:S03]  /*6c70*/  IMAD R12, R7, 0x13, RZ ;  /* 0x00000013070c7824 */ /* 0x000fc600078e02ff */
[----:B------:R1:W-:Y:S04]  /*6c80*/  STL.64 [R1+0xeb8], R190 ;  /* 0x000eb8be01007387 */ /* 0x0003e80000100a00 */
[----:B------:R2:W-:Y:S01]  /*6c90*/  STL.64 [R1+0xeb0], R8 ;  /* 0x000eb00801007387 */ /* 0x0005e20000100a00 */
[----:B0-----:R-:W-:-:S04]  /*6ca0*/  IMAD.WIDE R188, R10, 0x2, R156 ;  /* 0x000000020abc7825 */ /* 0x001fc800078e029c */
[----:B-1----:R-:W-:Y:S01]  /*6cb0*/  IMAD.WIDE R190, R10, 0x2, R158 ;  /* 0x000000020abe7825 */ /* 0x002fe200078e029e */
[----:B------:R0:W-:Y:S03]  /*6cc0*/  STL.64 [R1+0xea8], R188 ;  /* 0x000ea8bc01007387 */ /* 0x0001e60000100a00 */
[----:B--2---:R-:W-:Y:S01]  /*6cd0*/  IMAD.WIDE R8, R11, 0x2, R156 ;  /* 0x000000020b087825 */ /* 0x004fe200078e029c */
[----:B------:R-:W-:Y:S03]  /*6ce0*/  STL.64 [R1+0xea0], R190 ;  /* 0x000ea0be01007387 */ /* 0x000fe60000100a00 */
[----:B------:R-:W-:Y:S01]  /*6cf0*/  IMAD R13, R7, 0x14, RZ ;  /* 0x00000014070d7824 */ /* 0x000fe200078e02ff */
[----:B------:R1:W-:Y:S01]  /*6d00*/  STL.64 [R1+0xe98], R8 ;  /* 0x000e980801007387 */ /* 0x0003e20000100a00 */
[----:B0-----:R-:W-:-:S04]  /*6d10*/  IMAD.WIDE R188, R11, 0x2, R158 ;  /* 0x000000020bbc7825 */ /* 0x001fc800078e029e */
[C---:B------:R-:W-:Y:S01]  /*6d20*/  IMAD.WIDE R10, R12.reuse, 0x2, R156 ;  /* 0x000000020c0a7825 */ /* 0x040fe200078e029c */
[----:B------:R0:W-:Y:S03]  /*6d30*/  STL.64 [R1+0xe90], R188 ;  /* 0x000e90bc01007387 */ /* 0x0001e60000100a00 */
[----:B-1----:R-:W-:Y:S01]  /*6d40*/  IMAD.WIDE R8, R12, 0x2, R158 ;  /* 0x000000020c087825 */ /* 0x002fe200078e029e */
[----:B------:R1:W-:Y:S03]  /*6d50*/  STL.64 [R1+0xe88], R10 ;  /* 0x000e880a01007387 */ /* 0x0003e60000100a00 */
[C---:B------:R-:W-:Y:S01]  /*6d60*/  IMAD R14, R7.reuse, 0x15, RZ ;  /* 0x00000015070e7824 */ /* 0x040fe200078e02ff */
[----:B------:R2:W-:Y:S01]  /*6d70*/  STL.64 [R1+0xe80], R8 ;  /* 0x000e800801007387 */ /* 0x0005e20000100a00 */
[----:B------:R-:W-:-:S02]  /*6d80*/  IMAD R15, R7, 0x16, RZ ;  /* 0x00000016070f7824 */ /* 0x000fc400078e02ff */
[----:B0-----:R-:W-:-:S04]  /*6d90*/  IMAD.WIDE R188, R13, 0x2, R156 ;  /* 0x000000020dbc7825 */ /* 0x001fc800078e029c */
[----:B-1----:R-:W-:Y:S01]  /*6da0*/  IMAD.WIDE R10, R13, 0x2, R158 ;  /* 0x000000020d0a7825 */ /* 0x002fe200078e029e */
[----:B------:R-:W-:Y:S03]  /*6db0*/  STL.64 [R1+0xe78], R188 ;  /* 0x000e78bc01007387 */ /* 0x000fe60000100a00 */
[C---:B--2---:R-:W-:Y:S01]  /*6dc0*/  IMAD.WIDE R8, R14.reuse, 0x2, R156 ;  /* 0x000000020e087825 */ /* 0x044fe200078e029c */
[----:B------:R0:W-:Y:S03]  /*6dd0*/  STL.64 [R1+0xe70], R10 ;  /* 0x000e700a01007387 */ /* 0x0001e60000100a00 */
[----:B------:R-:W-:Y:S01]  /*6de0*/  IMAD.WIDE R12, R14, 0x2, R158 ;  /* 0x000000020e0c7825 */ /* 0x000fe200078e029e */
[----:B------:R1:W-:Y:S03]  /*6df0*/  STL.64 [R1+0xe68], R8 ;  /* 0x000e680801007387 */ /* 0x0003e60000100a00 */
[C---:B------:R-:W-:Y:S01]  /*6e00*/  IMAD R16, R7.reuse, 0x17, RZ ;  /* 0x0000001707107824 */ /* 0x040fe200078e02ff */
[----:B------:R2:W-:Y:S01]  /*6e10*/  STL.64 [R1+0xe60], R12 ;  /* 0x000e600c01007387 */ /* 0x0005e20000100a00 */
[----:B------:R-:W-:-:S02]  /*6e20*/  IMAD R17, R7, 0x18, RZ ;  /* 0x0000001807117824 */ /* 0x000fc400078e02ff */
[----:B0-----:R-:W-:-:S04]  /*6e30*/  IMAD.WIDE R10, R15, 0x2, R156 ;  /* 0x000000020f0a7825 */ /* 0x001fc800078e029c */
[----:B-1----:R-:W-:Y:S01]  /*6e40*/  IMAD.WIDE R8, R15, 0x2, R158 ;  /* 0x000000020f087825 */ /* 0x002fe200078e029e */
[----:B------:R0:W-:Y:S03]  /*6e50*/  STL.64 [R1+0xe58], R10 ;  /* 0x000e580a01007387 */ /* 0x0001e60000100a00 */
[C---:B--2---:R-:W-:Y:S01]  /*6e60*/  IMAD.WIDE R12, R16.reuse, 0x2, R156 ;  /* 0x00000002100c7825 */ /* 0x044fe200078e029c */
[----:B------:R1:W-:Y:S03]  /*6e70*/  STL.64 [R1+0xe50], R8 ;  /* 0x000e500801007387 */ /* 0x0003e60000100a00 */
[----:B------:R-:W-:Y:S01]  /*6e80*/  IMAD R18, R7, 0x19, RZ ;  /* 0x0000001907127824 */ /* 0x000fe200078e02ff */
[----:B------:R2:W-:Y:S01]  /*6e90*/  STL.64 [R1+0xe48], R12 ;  /* 0x000e480c01007387 */ /* 0x0005e20000100a00 */
[----:B0-----:R-:W-:-:S04]  /*6ea0*/  IMAD.WIDE R10, R16, 0x2, R158 ;  /* 0x00000002100a7825 */ /* 0x001fc800078e029e */
[C---:B-1----:R-:W-:Y:S01]  /*6eb0*/  IMAD.WIDE R8, R17.reuse, 0x2, R156 ;  /* 0x0000000211087825 */ /* 0x042fe200078e029c */
[----:B------:R0:W-:Y:S03]  /*6ec0*/  STL.64 [R1+0xe40], R10 ;  /* 0x000e400a01007387 */ /* 0x0001e60000100a00 */
[----:B--2---:R-:W-:Y:S01]  /*6ed0*/  IMAD.WIDE R12, R17, 0x2, R158 ;  /* 0x00000002110c7825 */ /* 0x004fe200078e029e */
[----:B------:R1:W-:Y:S03]  /*6ee0*/  STL.64 [R1+0xe38], R8 ;  /* 0x000e380801007387 */ /* 0x0003e60000100a00 */
[C---:B------:R-:W-:Y:S01]  /*6ef0*/  IMAD R19, R7.reuse, 0x1a, RZ ;  /* 0x0000001a07137824 */ /* 0x040fe200078e02ff */
[----:B------:R2:W-:Y:S01]  /*6f00*/  STL.64 [R1+0xe30], R12 ;  /* 0x000e300c01007387 */ /* 0x0005e20000100a00 */
[----:B------:R-:W-:-:S02]  /*6f10*/  IMAD R20, R7, 0x1b, RZ ;  /* 0x0000001b07147824 */ /* 0x000fc400078e02ff */
[----:B0-----:R-:W-:-:S04]  /*6f20*/  IMAD.WIDE R10, R18, 0x2, R156 ;  /* 0x00000002120a7825 */ /* 0x001fc800078e029c */
[----:B-1----:R-:W-:Y:S01]  /*6f30*/  IMAD.WIDE R8, R18, 0x2, R158 ;  /* 0x0000000212087825 */ /* 0x002fe200078e029e */
[----:B------:R0:W-:Y:S03]  /*6f40*/  STL.64 [R1+0xe28], R10 ;  /* 0x000e280a01007387 */ /* 0x0001e60000100a00 */
[----:B--2---:R-:W-:Y:S01]  /*6f50*/  IMAD.WIDE R12, R19, 0x2, R156 ;  /* 0x00000002130c7825 */ /* 0x004fe200078e029c */
        /* <DEDUP_REMOVED lines=19> */
[----:B-1----:R-:W-:Y:S01]  /*7090*/  IMAD.WIDE R8, R23, 0x2, R156 ;  /* 0x0000000217087825 */ /* 0x002fe200078e029c */
[----:B------:R0:W-:Y:S01]  /*70a0*/  STL.64 [R1+0xde0], R10 ;  /* 0x000de00a01007387 */ /* 0x0001e20000100a00 */
[----:B------:R-:W-:Y:S02]  /*70b0*/  SHF.L.U32 R25, R7, 0x5, RZ ;  /* 0x0000000507197819 */ /* 0x000fe400000006ff */
[----:B--2---:R-:W-:Y:S01]  /*70c0*/  IMAD.WIDE R12, R23, 0x2, R158 ;  /* 0x00000002170c7825 */ /* 0x004fe200078e029e */
[----:B------:R1:W-:Y:S03]  /*70d0*/  STL.64 [R1+0xdd8], R8 ;  /* 0x000dd80801007387 */ /* 0x0003e60000100a00 */
[----:B------:R-:W-:Y:S01]  /*70e0*/  IMAD R26, R7, 0x21, RZ ;  /* 0x00000021071a7824 */ /* 0x000fe200078e02ff */
[----:B------:R2:W-:Y:S01]  /*70f0*/  STL.64 [R1+0xdd0], R12 ;  /* 0x000dd00c01007387 */ /* 0x0005e20000100a00 */
        /* <DEDUP_REMOVED lines=155> */
[----:B------:R-:W-:Y:S01]  /*7ab0*/  IMAD.SHL.U32 R121, R7, 0x40, RZ ;  /* 0x0000004007797824 */ /* 0x000fe200078e00ff */
        /* <DEDUP_REMOVED lines=306> */
[C---:B------:R-:W-:Y:S02]  /*8de0*/  IMAD R186, R7.reuse, 0x7d, RZ ;  /* 0x0000007d07ba7824 */ /* 0x040fe400078e02ff */
[----:B------:R-:W-:-:S02]  /*8df0*/  IMAD R187, R7, 0x7f, RZ ;  /* 0x0000007f07bb7824 */ /* 0x000fc400078e02ff */
[C---:B0-----:R-:W-:Y:S01]  /*8e00*/  IMAD.WIDE R10, R185.reuse, 0x2, R156 ;  /* 0x00000002b90a7825 */ /* 0x041fe200078e029c */
[----:B------:R0:W-:Y:S03]  /*8e10*/  STL.64 [R1+0x7b0], R12 ;  /* 0x0007b00c01007387 */ /* 0x0001e60000100a00 */
[----:B-1----:R-:W-:Y:S01]  /*8e20*/  IMAD.WIDE R8, R185, 0x2, R158 ;  /* 0x00000002b9087825 */ /* 0x002fe200078e029e */
[----:B------:R1:W-:Y:S03]  /*8e30*/  STL.64 [R1+0x7a8], R10 ;  /* 0x0007a80a01007387 */ /* 0x0003e60000100a00 */
[----:B------:R-:W-:Y:S01]  /*8e40*/  IMAD R7, R7, 0x7e, RZ ;  /* 0x0000007e07077824 */ /* 0x000fe200078e02ff */
[----:B------:R-:W2:Y:S01]  /*8e50*/  S2R R241, SR_TID.X ;  /* 0x0000000000f17919 */ /* 0x000ea20000002100 */
[C---:B0-----:R-:W-:Y:S01]  /*8e60*/  IMAD.WIDE R12, R186.reuse, 0x2, R156 ;  /* 0x00000002ba0c7825 */ /* 0x041fe200078e029c */
[----:B------:R0:W-:Y:S03]  /*8e70*/  STL.64 [R1+0x7a0], R8 ;  /* 0x0007a00801007387 */ /* 0x0001e60000100a00 */
[----:B-1----:R-:W-:Y:S01]  /*8e80*/  IMAD.WIDE R10, R186, 0x2, R158 ;  /* 0x00000002ba0a7825 */ /* 0x002fe200078e029e */
[----:B------:R1:W-:Y:S04]  /*8e90*/  STL.64 [R1+0x798], R12 ;  /* 0x0007980c01007387 */ /* 0x0003e80000100a00 */
[----:B------:R3:W-:Y:S01]  /*8ea0*/  STL.64 [R1+0x790], R10 ;  /* 0x0007900a01007387 */ /* 0x0007e20000100a00 */
[----:B0-----:R-:W-:-:S04]  /*8eb0*/  IMAD.WIDE R8, R7, 0x2, R156 ;  /* 0x0000000207087825 */ /* 0x001fc800078e029c */
[----:B-1----:R-:W-:Y:S01]  /*8ec0*/  IMAD.WIDE R12, R7, 0x2, R158 ;  /* 0x00000002070c7825 */ /* 0x002fe200078e029e */
[----:B------:R0:W-:Y:S03]  /*8ed0*/  STL.64 [R1+0x788], R8 ;  /* 0x0007880801007387 */ /* 0x0001e60000100a00 */
[C---:B---3--:R-:W-:Y:S01]  /*8ee0*/  IMAD.WIDE R10, R187.reuse, 0x2, R156 ;  /* 0x00000002bb0a7825 */ /* 0x048fe200078e029c */
[----:B------:R1:W-:Y:S04]  /*8ef0*/  STL.64 [R1+0x780], R12 ;  /* 0x0007800c01007387 */ /* 0x0003e80000100a00 */
[----:B------:R1:W-:Y:S01]  /*8f00*/  STL.64 [R1+0x778], R10 ;  /* 0x0007780a01007387 */ /* 0x0003e20000100a00 */
[----:B0-----:R-:W-:-:S05]  /*8f10*/  IMAD.WIDE R8, R187, 0x2, R158 ;  /* 0x00000002bb087825 */ /* 0x001fca00078e029e */
[----:B------:R1:W-:Y:S01]  /*8f20*/  STL.64 [R1+0x770], R8 ;  /* 0x0007700801007387 */ /* 0x0003e20000100a00 */
[C---:B--2---:R-:W-:Y:S01]  /*8f30*/  LOP3.LUT P0, RZ, R241.reuse, 0x7, RZ, 0xc0, !PT ;  /* 0x00000007f1ff7812 */ /* 0x044fe2000780c0ff */
[----:B------:R-:W-:Y:S01]  /*8f40*/  IMAD.MOV.U32 R0, RZ, RZ, RZ ;  /* 0x000000ffff007224 */ /* 0x000fe200078e00ff */
[----:B------:R-:W-:Y:S02]  /*8f50*/  LOP3.LUT P1, RZ, R241, 0x3, RZ, 0xc0, !PT ;  /* 0x00000003f1ff7812 */ /* 0x000fe4000782c0ff */
[----:B------:R-:W-:Y:S02]  /*8f60*/  CS2R R108, SRZ ;  /* 0x00000000006c7805 */ /* 0x000fe4000001ff00 */
[----:B------:R-:W-:Y:S02]  /*8f70*/  MOV R6, RZ ;  /* 0x000000ff00067202 */ /* 0x000fe40000000f00 */
[----:B------:R-:W-:Y:S02]  /*8f80*/  CS2R R110, SRZ ;  /* 0x00000000006e7805 */ /* 0x000fe4000001ff00 */
[----:B------:R-:W-:-:S02]  /*8f90*/  CS2R R100, SRZ ;  /* 0x0000000000647805 */ /* 0x000fc4000001ff00 */
[----:B------:R-:W-:Y:S02]  /*8fa0*/  CS2R R102, SRZ ;  /* 0x0000000000667805 */ /* 0x000fe4000001ff00 */
[----:B------:R-:W-:Y:S02]  /*8fb0*/  CS2R R104, SRZ ;  /* 0x0000000000687805 */ /* 0x000fe4000001ff00 */
[----:B------:R-:W-:Y:S02]  /*8fc0*/  CS2R R106, SRZ ;  /* 0x00000000006a7805 */ /* 0x000fe4000001ff00 */
[----:B------:R-:W-:Y:S02]  /*8fd0*/  CS2R R80, SRZ ;  /* 0x0000000000507805 */ /* 0x000fe4000001ff00 */
        /* <DEDUP_REMOVED lines=24> */
[----:B------:R-:W-:Y:S01]  /*9160*/  CS2R R58, SRZ ;  /* 0x00000000003a7805 */ /* 0x000fe2000001ff00 */
[----:B-1----:R-:W-:-:S06]  /*9170*/  UMOV UR4, URZ ;  /* 0x0000003f00047c82 */ /* 0x002fcc0008000000 */
.L_x_1:
[----:B------:R-:W2:Y:S04]  /*9180*/  LDL.64 R8, [R1+0xed8] ;  /* 0x000ed80001087983 */ /* 0x000ea80000100a00 */
[----:B------:R-:W3:Y:S04]  /*9190*/  LDL.64 R10, [R1+0xec8] ;  /* 0x000ec800010a7983 */ /* 0x000ee80000100a00 */
[----:B------:R-:W4:Y:S04]  /*91a0*/  LDL.64 R30, [R1+0xeb8] ;  /* 0x000eb800011e7983 */ /* 0x000f280000100a00 */
[----:B------:R-:W4:Y:S04]  /*91b0*/  LDL.64 R26, [R1+0xea8] ;  /* 0x000ea800011a7983 */ /* 0x000f280000100a00 */
[----:B------:R-:W4:Y:S04]  /*91c0*/  LDL.64 R22, [R1+0xea0] ;  /* 0x000ea00001167983 */ /* 0x000f280000100a00 */
[----:B------:R-:W4:Y:S04]  /*91d0*/  LDL.64 R20, [R1+0xe98] ;  /* 0x000e980001147983 */ /* 0x000f280000100a00 */
[----:B------:R-:W4:Y:S04]  /*91e0*/  LDL.64 R28, [R1+0xeb0] ;  /* 0x000eb000011c7983 */ /* 0x000f280000100a00 */
[----:B------:R-:W4:Y:S01]  /*91f0*/  LDL.64 R18, [R1+0xe90] ;  /* 0x000e900001127983 */ /* 0x000f220000100a00 */
[C---:B-----5:R-:W-:Y:S01]  /*9200*/  IMAD.WIDE R12, R6.reuse, 0x2, R158 ;  /* 0x00000002060c7825 */ /* 0x060fe200078e029e */
[----:B------:R-:W0:Y:S02]  /*9210*/  LDC R148, c[0x0][0x254] ;  /* 0x00009500ff947b82 */ /* 0x000e240000000800 */
[----:B-----5:R-:W-:Y:S04]  /*9220*/  STL [R1+0x1118], R2 ;  /* 0x0011180201007387 */ /* 0x020fe80000100800 */
[----:B------:R-:W-:Y:S04]  /*9230*/  STL [R1+0x1114], R3 ;  /* 0x0011140301007387 */ /* 0x000fe80000100800 */
        /* <DEDUP_REMOVED lines=61> */
[----:B------:R1:W-:Y:S04]  /*9610*/  STL [R1+0xf68], R58 ;  /* 0x000f683a01007387 */ /* 0x0003e80000100800 */
[----:B------:R-:W-:Y:S04]  /*9620*/  STL [R1+0xf64], R59 ;  /* 0x000f643b01007387 */ /* 0x000fe80000100800 */
[----:B------:R-:W-:Y:S04]  /*9630*/  STL [R1+0xf60], R92 ;  /* 0x000f605c01007387 */ /* 0x000fe80000100800 */
[----:B------:R-:W-:Y:S04]  /*9640*/  STL [R1+0xf5c], R93 ;  /* 0x000f5c5d01007387 */ /* 0x000fe80000100800 */
[----:B------:R-:W-:Y:S01]  /*9650*/  STL [R1+0xf58], R56 ;  /* 0x000f583801007387 */ /* 0x000fe20000100800 */
[----:B--2---:R-:W-:-:S03]  /*9660*/  IMAD.WIDE R8, R6, 0x2, R8 ;  /* 0x0000000206087825 */ /* 0x004fc600078e0208 */
[----:B------:R2:W-:Y:S01]  /*9670*/  STL [R1+0xf54], R57 ;  /* 0x000f543901007387 */ /* 0x0005e20000100800 */
[----:B---3--:R-:W-:-:S03]  /*9680*/  IMAD.WIDE R10, R6, 0x2, R10 ;  /* 0x00000002060a7825 */ /* 0x008fc600078e020a */
[----:B------:R-:W3:Y:S04]  /*9690*/  LDL.64 R34, [R1+0xe88] ;  /* 0x000e880001227983 */ /* 0x000ee80000100a00 */
[----:B-1----:R4:W3:Y:S04]  /*96a0*/  LDG.E.U16 R58, desc[UR10][R8.64] ;  /* 0x0000000a083a7981 */ /* 0x0028e8000c1e1500 */
[----:B--2---:R1:W2:Y:S04]  /*96b0*/  LDG.E.U16 R57, desc[UR10][R10.64] ;  /* 0x0000000a0a397981 */ /* 0x0042a8000c1e1500 */
[----:B------:R0:W2:Y:S01]  /*96c0*/  LDG.E.U16 R5, desc[UR10][R12.64] ;  /* 0x0000000a0c057981 */ /* 0x0000a2000c1e1500 */
[----:B----4-:R-:W-:-:S03]  /*96d0*/  IMAD.WIDE R8, R6, 0x2, R30 ;  /* 0x0000000206087825 */ /* 0x010fc600078e021e */
[----:B------:R-:W4:Y:S01]  /*96e0*/  LDL.64 R24, [R1+0xe80] ;  /* 0x000e800001187983 */ /* 0x000f220000100a00 */
[----:B-1----:R-:W-:-:S03]  /*96f0*/  IMAD.WIDE R10, R6, 0x2, R22 ;  /* 0x00000002060a7825 */ /* 0x002fc600078e0216 */
[----:B------:R1:W4:Y:S01]  /*9700*/  LDG.E.U16 R7, desc[UR10][R8.64] ;  /* 0x0000000a08077981 */ /* 0x000322000c1e1500 */
[----:B0-----:R-:W-:-:S03]  /*9710*/  IMAD.WIDE R12, R6, 0x2, R26 ;  /* 0x00000002060c7825 */ /* 0x001fc600078e021a */
[----:B------:R0:W4:Y:S04]  /*9720*/  LDG.E.U16 R4, desc[UR10][R10.64] ;  /* 0x0000000a0a047981 */ /* 0x000128000c1e1500 */
[----:B------:R-:W4:Y:S01]  /*9730*/  LDG.E.U16 R3, desc[UR10][R12.64] ;  /* 0x0000000a0c037981 */ /* 0x000f22000c1e1500 */
[----:B-1----:R-:W-:-:S03]  /*9740*/  IMAD.WIDE R8, R6, 0x2, R20 ;  /* 0x0000000206087825 */ /* 0x002fc600078e0214 */
[----:B------:R-:W4:Y:S04]  /*9750*/  LDL.64 R16, [R1+0xe78] ;  /* 0x000e780001107983 */ /* 0x000f280000100a00 */
[----:B------:R-:W4:Y:S01]  /*9760*/  LDG.E.U16 R105, desc[UR10][R8.64] ;  /* 0x0000000a08697981 */ /* 0x000f22000c1e1500 */
[----:B------:R-:W-:-:S03]  /*9770*/  IMAD.WIDE R14, R6, 0x2, R156 ;  /* 0x00000002060e7825 */ /* 0x000fc600078e029c */
[----:B------:R-:W4:Y:S04]  /*9780*/  LDL.64 R32, [R1+0xe70] ;  /* 0x000e700001207983 */ /* 0x000f280000100a00 */
[----:B------:R1:W4:Y:S01]  /*9790*/  LDG.E.U16 R36, desc[UR10][R14.64] ;  /* 0x0000000a0e247981 */ /* 0x000322000c1e1500 */
[----:B0-----:R-:W-:-:S05]  /*97a0*/  IMAD.WIDE R10, R6, 0x2, R18 ;  /* 0x00000002060a7825 */ /* 0x001fca00078e0212 */
[----:B------:R-:W4:Y:S01]  /*97b0*/  LDG.E.U16 R104, desc[UR10][R10.64] ;  /* 0x0000000a0a687981 */ /* 0x000f22000c1e1500 */
[----:B-1----:R-:W-:-:S05]  /*97c0*/  IMAD.WIDE R14, R6, 0x2, R28 ;  /* 0x00000002060e7825 */ /* 0x002fca00078e021c */
[----:B------:R3:W4:Y:S02]  /*97d0*/  LDG.E.U16 R0, desc[UR10][R14.64] ;  /* 0x0000000a0e007981 */ /* 0x000724000c1e1500 */
[C---:B---3--:R-:W-:Y:S02]  /*97e0*/  IMAD.WIDE R14, R6.reuse, 0x2, R34 ;  /* 0x00000002060e7825 */ /* 0x048fe400078e0222 */
[----:B------:R-:W-:Y:S04]  /*97f0*/  STL [R1+0x111c], R58 ;  /* 0x00111c3a01007387 */ /* 0x000fe80000100800 */
[----:B------:R-:W3:Y:S04]  /*9800*/  LDG.E.U16 R95, desc[UR10][R14.64] ;  /* 0x0000000a0e5f7981 */ /* 0x000ee8000c1e1500 */
[----:B--2---:R-:W-:Y:S04]  /*9810*/  STL [R1+0x1120], R57 ;  /* 0x0011203901007387 */ /* 0x004fe80000100800 */
[----:B------:R-:W2:Y:S04]  /*9820*/  LDL.64 R30, [R1+0xe68] ;  /* 0x000e6800011e7983 */ /* 0x000ea80000100a00 */
[----:B------:R-:W2:Y:S04]  /*9830*/  LDL.64 R28, [R1+0xe60] ;  /* 0x000e6000011c7983 */ /* 0x000ea80000100a00 */
[----:B------:R-:W2:Y:S04]  /*9840*/  LDL.64 R22, [R1+0xe50] ;  /* 0x000e500001167983 */ /* 0x000ea80000100a00 */
[----:B------:R-:W2:Y:S04]  /*9850*/  LDL.64 R26, [R1+0xe58] ;  /* 0x000e5800011a7983 */ /* 0x000ea80000100a00 */
[----:B------:R-:W2:Y:S04]  /*9860*/  LDL.64 R20, [R1+0xe48] ;  /* 0x000e480001147983 */ /* 0x000ea80000100a00 */
[----:B----4-:R0:W-:Y:S04]  /*9870*/  STL [R1+0x1124], R3 ;  /* 0x0011240301007387 */ /* 0x0101e80000100800 */
[----:B------:R-:W-:Y:S04]  /*9880*/  STL [R1+0x1128], R4 ;  /* 0x0011280401007387 */ /* 0x000fe80000100800 */
[----:B------:R-:W4:Y:S04]  /*9890*/  LDL.64 R18, [R1+0xe40] ;  /* 0x000e400001127983 */ /* 0x000f280000100a00 */
[----:B------:R-:W-:Y:S04]  /*98a0*/  STL [R1+0x112c], R105 ;  /* 0x00112c6901007387 */ /* 0x000fe80000100800 */
[----:B0-----:R-:W4:Y:S01]  /*98b0*/  LDL.64 R2, [R1+0xe38] ;  /* 0x000e380001027983 */ /* 0x001f220000100a00 */
[----:B------:R-:W-:-:S03]  /*98c0*/  IMAD.WIDE R12, R6, 0x2, R24 ;  /* 0x00000002060c7825 */ /* 0x000fc600078e0218 */
[----:B------:R-:W-:Y:S04]  /*98d0*/  STL [R1+0xc], R36 ;  /* 0x00000c2401007387 */ /* 0x000fe80000100800 */
[----:B------:R-:W4:Y:S01]  /*98e0*/  LDL.64 R24, [R1+0xe30] ;  /* 0x000e300001187983 */ /* 0x000f220000100a00 */
[----:B------:R-:W-:-:S03]  /*98f0*/  IMAD.WIDE R8, R6, 0x2, R16 ;  /* 0x0000000206087825 */ /* 0x000fc600078e0210 */
[----:B------:R0:W-:Y:S04]  /*9900*/  STL [R1+0x8], R5 ;  /* 0x0000080501007387 */ /* 0x0001e80000100800 */
[----:B------:R-:W4:Y:S01]  /*9910*/  LDL.64 R16, [R1+0xe28] ;  /* 0x000e280001107983 */ /* 0x000f220000100a00 */
[----:B------:R-:W-:-:S03]  /*9920*/  IMAD.WIDE R10, R6, 0x2, R32 ;  /* 0x00000002060a7825 */ /* 0x000fc600078e0220 */
[----:B------:R-:W-:Y:S04]  /*9930*/  STL [R1+0x1130], R104 ;  /* 0x0011306801007387 */ /* 0x000fe80000100800 */
[----:B0-----:R-:W4:Y:S04]  /*9940*/  LDL.64 R4, [R1+0xe20] ;  /* 0x000e200001047983 */ /* 0x001f280000100a00 */
[----:B------:R-:W4:Y:S04]  /*9950*/  LDL.64 R34, [R1+0xe18] ;  /* 0x000e180001227983 */ /* 0x000f280000100a00 */
[----:B------:R2:W4:Y:S04]  /*9960*/  LDG.E.U16 R85, desc[UR10][R8.64] ;  /* 0x0000000a08557981 */ /* 0x000528000c1e1500 */
[----:B------:R0:W4:Y:S04]  /*9970*/  LDG.E.U16 R84, desc[UR10][R10.64] ;  /* 0x0000000a0a547981 */ /* 0x000128000c1e1500 */
[----:B------:R1:W4:Y:S04]  /*9980*/  LDG.E.U16 R94, desc[UR10][R12.64] ;  /* 0x0000000a0c5e7981 */ /* 0x000328000c1e1500 */
[----:B---3--:R3:W-:Y:S04]  /*9990*/  STL [R1+0x1134], R95 ;  /* 0x0011345f01007387 */ /* 0x0087e80000100800 */
[----:B------:R-:W-:Y:S04]  /*99a0*/  STL [R1+0x4], R7 ;  /* 0x0000040701007387 */ /* 0x000fe80000100800 */
[----:B------:R-:W3:Y:S01]  /*99b0*/  LDL.64 R32, [R1+0xe10] ;  /* 0x000e100001207983 */ /* 0x000ee20000100a00 */
[----:B--2---:R-:W-:-:S03]  /*99c0*/  IMAD.WIDE R8, R6, 0x2, R30 ;  /* 0x0000000206087825 */ /* 0x004fc600078e021e */
[----:B------:R2:W-:Y:S04]  /*99d0*/  STL [R1], R0 ;  /* 0x0000000001007387 */ /* 0x0005e80000100800 */
[----:B------:R-:W2:Y:S01]  /*99e0*/  LDL.64 R30, [R1+0xe08] ;  /* 0x000e0800011e7983 */ /* 0x000ea20000100a00 */
[----:B------:R-:W-:-:S03]  /*99f0*/  IMAD.WIDE R14, R6, 0x2, R28 ;  /* 0x00000002060e7825 */ /* 0x000fc600078e021c */
[----:B------:R-:W2:Y:S01]  /*9a00*/  LDL.64 R28, [R1+0xe00] ;  /* 0x000e0000011c7983 */ /* 0x000ea20000100a00 */
[----:B0-----:R-:W-:-:S03]  /*9a10*/  IMAD.WIDE R10, R6, 0x2, R22 ;  /* 0x00000002060a7825 */ /* 0x001fc600078e0216 */
[----:B------:R-:W2:Y:S04]  /*9a20*/  LDL.64 R22, [R1+0xdf8] ;  /* 0x000df80001167983 */ /* 0x000ea80000100a00 */
[----:B------:R4:W2:Y:S01]  /*9a30*/  LDG.E.U16 R65, desc[UR10][R10.64] ;  /* 0x0000000a0a417981 */ /* 0x0008a2000c1e1500 */
[----:B-1----:R-:W-:-:S03]  /*9a40*/  IMAD.WIDE R12, R6, 0x2, R26 ;  /* 0x00000002060c7825 */ /* 0x002fc600078e021a */
[----:B------:R0:W2:Y:S04]  /*9a50*/  LDG.E.U16 R75, desc[UR10][R8.64] ;  /* 0x0000000a084b7981 */ /* 0x0000a8000c1e1500 */
[----:B------:R1:W2:Y:S01]  /*9a60*/  LDG.E.U16 R74, desc[UR10][R14.64] ;  /* 0x0000000a0e4a7981 */ /* 0x0002a2000c1e1500 */
[----:B----4-:R-:W-:-:S03]  /*9a70*/  IMAD.WIDE R10, R6, 0x2, R18 ;  /* 0x00000002060a7825 */ /* 0x010fc600078e0212 */
[----:B------:R-:W4:Y:S01]  /*9a80*/  LDL.64 R18, [R1+0xde8] ;  /* 0x000de80001127983 */ /* 0x000f220000100a00 */
[----:B0-----:R-:W-:-:S03]  /*9a90*/  IMAD.WIDE R8, R6, 0x2, R20 ;  /* 0x0000000206087825 */ /* 0x001fc600078e0214 */
[----:B------:R-:W4:Y:S01]  /*9aa0*/  LDL.64 R20, [R1+0xdf0] ;  /* 0x000df00001147983 */ /* 0x000f220000100a00 */
[----:B-1----:R-:W-:-:S03]  /*9ab0*/  IMAD.WIDE R14, R6, 0x2, R2 ;  /* 0x00000002060e7825 */ /* 0x002fc600078e0202 */
[----:B------:R-:W4:Y:S04]  /*9ac0*/  LDL.64 R2, [R1+0xde0] ;  /* 0x000de00001027983 */ /* 0x000f280000100a00 */
[----:B------:R-:W4:Y:S04]  /*9ad0*/  LDL.64 R26, [R1+0xdd8] ;  /* 0x000dd800011a7983 */ /* 0x000f280000100a00 */
[----:B------:R0:W4:Y:S04]  /*9ae0*/  LDG.E.U16 R66, desc[UR10][R12.64] ;  /* 0x0000000a0c427981 */ /* 0x000128000c1e1500 */
[----:B------:R1:W4:Y:S04]  /*9af0*/  LDG.E.U16 R56, desc[UR10][R8.64] ;  /* 0x0000000a08387981 */ /* 0x000328000c1e1500 */
[----:B------:R1:W4:Y:S01]  /*9b00*/  LDG.E.U16 R55, desc[UR10][R10.64] ;  /* 0x0000000a0a377981 */ /* 0x000322000c1e1500 */
[----:B0-----:R-:W-:-:S03]  /*9b10*/  IMAD.WIDE R12, R6, 0x2, R24 ;  /* 0x00000002060c7825 */ /* 0x001fc600078e0218 */
[----:B------:R-:W4:Y:S01]  /*9b20*/  LDL.64 R24, [R1+0xdc8] ;  /* 0x000dc80001187983 */ /* 0x000f220000100a00 */
[----:B-1----:R-:W-:-:S03]  /*9b30*/  IMAD.WIDE R8, R6, 0x2, R16 ;  /* 0x0000000206087825 */ /* 0x002fc600078e0210 */
[----:B------:R-:W4:Y:S01]  /*9b40*/  LDL.64 R16, [R1+0xdd0] ;  /* 0x000dd00001107983 */ /* 0x000f220000100a00 */
[----:B------:R-:W-:-:S03]  /*9b50*/  IMAD.WIDE R10, R6, 0x2, R4 ;  /* 0x00000002060a7825 */ /* 0x000fc600078e0204 */
[----:B------:R0:W4:Y:S04]  /*9b60*/  LDG.E.U16 R5, desc[UR10][R8.64] ;  /* 0x0000000a08057981 */ /* 0x000128000c1e1500 */
[----:B---3--:R1:W3:Y:S04]  /*9b70*/  LDG.E.U16 R95, desc[UR10][R14.64] ;  /* 0x0000000a0e5f7981 */ /* 0x0082e8000c1e1500 */
[----:B------:R1:W3:Y:S01]  /*9b80*/  LDG.E.U16 R104, desc[UR10][R12.64] ;  /* 0x0000000a0c687981 */ /* 0x0002e2000c1e1500 */
[----:B0-----:R-:W-:-:S03]  /*9b90*/  IMAD.WIDE R8, R6, 0x2, R34 ;  /* 0x0000000206087825 */ /* 0x001fc600078e0222 */
[----:B------:R-:W3:Y:S04]  /*9ba0*/  LDL.64 R34, [R1+0xdc0] ;  /* 0x000dc00001227983 */ /* 0x000ee80000100a00 */
[----:B--2---:R0:W2:Y:S04]  /*9bb0*/  LDG.E.U16 R0, desc[UR10][R10.64] ;  /* 0x0000000a0a007981 */ /* 0x0040a8000c1e1500 */
[----:B------:R0:W2:Y:S04]  /*9bc0*/  LDG.E.U16 R103, desc[UR10][R8.64] ;  /* 0x0000000a08677981 */ /* 0x0000a8000c1e1500 */
[----:B------:R-:W2:Y:S04]  /*9bd0*/  LDL.64 R36, [R1+0xd00] ;  /* 0x000d000001247983 */ /* 0x000ea80000100a00 */
        /* <DEDUP_REMOVED lines=26> */
[----:B------:R-:W2:Y:S01]  /*9d80*/  LDL.64 R140, [R1+0x990] ;  /* 0x00099000018c7983 */ /* 0x000ea20000100a00 */
[----:B-1----:R-:W-:-:S03]  /*9d90*/  IMAD.WIDE R14, R6, 0x2, R32 ;  /* 0x00000002060e7825 */ /* 0x002fc600078e0220 */
[----:B------:R-:W2:Y:S04]  /*9da0*/  LDL.64 R32, [R1+0xdb8] ;  /* 0x000db80001207983 */ /* 0x000ea80000100a00 */
[----:B------:R4:W2:Y:S01]  /*9db0*/  LDG.E.U16 R102, desc[UR10][R14.64] ;  /* 0x0000000a0e667981 */ /* 0x0008a2000c1e1500 */
[----:B------:R-:W-:-:S03]  /*9dc0*/  IMAD.WIDE R12, R6, 0x2, R30 ;  /* 0x00000002060c7825 */ /* 0x000fc600078e021e */
[----:B------:R-:W2:Y:S01]  /*9dd0*/  LDL.64 R30, [R1+0xdb0] ;  /* 0x000db000011e7983 */ /* 0x000ea20000100a00 */
[----:B0-----:R-:W-:-:S03]  /*9de0*/  IMAD.WIDE R10, R6, 0x2, R28 ;  /* 0x00000002060a7825 */ /* 0x001fc600078e021c */
[----:B------:R-:W2:Y:S01]  /*9df0*/  LDL.64 R28, [R1+0xda8] ;  /* 0x000da800011c7983 */ /* 0x000ea20000100a00 */
[----:B------:R-:W-:-:S03]  /*9e00*/  IMAD.WIDE R8, R6, 0x2, R22 ;  /* 0x0000000206087825 */ /* 0x000fc600078e0216 */
[----:B------:R-:W2:Y:S04]  /*9e10*/  LDL.64 R22, [R1+0xda0] ;  /* 0x000da00001167983 */ /* 0x000ea80000100a00 */
[----:B------:R-:W2:Y:S04]  /*9e20*/  LDG.E.U16 R93, desc[UR10][R12.64] ;  /* 0x0000000a0c5d7981 */ /* 0x000ea8000c1e1500 */
[----:B------:R0:W2:Y:S04]  /*9e30*/  LDG.E.U16 R92, desc[UR10][R10.64] ;  /* 0x0000000a0a5c7981 */ /* 0x0000a8000c1e1500 */
[----:B------:R1:W2:Y:S01]  /*9e40*/  LDG.E.U16 R83, desc[UR10][R8.64] ;  /* 0x0000000a08537981 */ /* 0x0002a2000c1e1500 */
[----:B----4-:R-:W-:-:S03]  /*9e50*/  IMAD.WIDE R14, R6, 0x2, R18 ;  /* 0x00000002060e7825 */ /* 0x010fc600078e0212 */
[----:B------:R-:W4:Y:S01]  /*9e60*/  LDL.64 R18, [R1+0xd90] ;  /* 0x000d900001127983 */ /* 0x000f220000100a00 */
[----:B0-----:R-:W-:-:S03]  /*9e70*/  IMAD.WIDE R10, R6, 0x2, R20 ;  /* 0x00000002060a7825 */ /* 0x001fc600078e0214 */
[----:B------:R-:W4:Y:S01]  /*9e80*/  LDL.64 R20, [R1+0xd98] ;  /* 0x000d980001147983 */ /* 0x000f220000100a00 */
[----:B------:R-:W-:-:S03]  /*9e90*/  IMAD.WIDE R12, R6, 0x2, R2 ;  /* 0x00000002060c7825 */ /* 0x000fc600078e0202 */
[----:B------:R-:W4:Y:S01]  /*9ea0*/  LDL.64 R2, [R1+0xd88] ;  /* 0x000d880001027983 */ /* 0x000f220000100a00 */
[----:B-1----:R-:W-:-:S03]  /*9eb0*/  IMAD.WIDE R8, R6, 0x2, R26 ;  /* 0x0000000206087825 */ /* 0x002fc600078e021a */
[----:B------:R-:W4:Y:S04]  /*9ec0*/  LDL.64 R26, [R1+0xd80] ;  /* 0x000d8000011a7983 */ /* 0x000f280000100a00 */
[----:B------:R0:W4:Y:S04]  /*9ed0*/  LDG.E.U16 R64, desc[UR10][R8.64] ;  /* 0x0000000a08407981 */ /* 0x000128000c1e1500 */
[----:B------:R1:W4:Y:S04]  /*9ee0*/  LDG.E.U16 R82, desc[UR10][R10.64] ;  /* 0x0000000a0a527981 */ /* 0x000328000c1e1500 */
[----:B------:R3:W4:Y:S01]  /*9ef0*/  LDG.E.U16 R73, desc[UR10][R14.64] ;  /* 0x0000000a0e497981 */ /* 0x000722000c1e1500 */
[----:B0-----:R-:W-:-:S03]  /*9f00*/  IMAD.WIDE R8, R6, 0x2, R24 ;  /* 0x0000000206087825 */ /* 0x001fc600078e0218 */
[----:B------:R-:W4:Y:S01]  /*9f10*/  LDL.64 R24, [R1+0xd70] ;  /* 0x000d700001187983 */ /* 0x000f220000100a00 */
[----:B-1----:R-:W-:-:S03]  /*9f20*/  IMAD.WIDE R10, R6, 0x2, R16 ;  /* 0x00000002060a7825 */ /* 0x002fc600078e0210 */
[----:B------:R-:W4:Y:S04]  /*9f30*/  LDL.64 R16, [R1+0xd78] ;  /* 0x000d780001107983 */ /* 0x000f280000100a00 */
[----:B------:R2:W4:Y:S04]  /*9f40*/  LDG.E.U16 R72, desc[UR10][R12.64] ;  /* 0x0000000a0c487981 */ /* 0x000528000c1e1500 */
[----:B------:R0:W4:Y:S04]  /*9f50*/  LDG.E.U16 R63, desc[UR10][R10.64] ;  /* 0x0000000a0a3f7981 */ /* 0x000128000c1e1500 */
[----:B------:R1:W4:Y:S01]  /*9f60*/  LDG.E.U16 R54, desc[UR10][R8.64] ;  /* 0x0000000a08367981 */ /* 0x000322000c1e1500 */
[----:B---3--:R-:W-:-:S03]  /*9f70*/  IMAD.WIDE R14, R6, 0x2, R34 ;  /* 0x00000002060e7825 */ /* 0x008fc600078e0222 */
[----:B------:R-:W3:Y:S04]  /*9f80*/  LDL.64 R34, [R1+0xd68] ;  /* 0x000d680001227983 */ /* 0x000ee80000100a00 */
[----:B------:R-:W3:Y:S01]  /*9f90*/  LDG.E.U16 R53, desc[UR10][R14.64] ;  /* 0x0000000a0e357981 */ /* 0x000ee2000c1e1500 */
[----:B--2---:R-:W-:-:S03]  /*9fa0*/  IMAD.WIDE R12, R6, 0x2, R32 ;  /* 0x00000002060c7825 */ /* 0x004fc600078e0220 */
[----:B------:R-:W2:Y:S04]  /*9fb0*/  LDL.64 R32, [R1+0xd60] ;  /* 0x000d600001207983 */ /* 0x000ea80000100a00 */
[----:B------:R-:W2:Y:S01]  /*9fc0*/  LDG.E.U16 R105, desc[UR10][R12.64] ;  /* 0x0000000a0c697981 */ /* 0x000ea2000c1e1500 */
[----:B0-----:R-:W-:-:S03]  /*9fd0*/  IMAD.WIDE R10, R6, 0x2, R30 ;  /* 0x00000002060a7825 */ /* 0x001fc600078e021e */
[----:B------:R-:W2:Y:S01]  /*9fe0*/  LDL.64 R30, [R1+0xd58] ;  /* 0x000d5800011e7983 */ /* 0x000ea20000100a00 */
[----:B-1----:R-:W-:-:S03]  /*9ff0*/  IMAD.WIDE R8, R6, 0x2, R28 ;  /* 0x0000000206087825 */ /* 0x002fc600078e021c */
[----:B------:R-:W2:Y:S04]  /*a000*/  LDL.64 R28, [R1+0xd40] ;  /* 0x000d4000011c7983 */ /* 0x000ea80000100a00 */
[----:B------:R0:W2:Y:S04]  /*a010*/  LDG.E.U16 R4, desc[UR10][R10.64] ;  /* 0x0000000a0a047981 */ /* 0x0000a8000c1e1500 */
[----:B------:R1:W2:Y:S01]  /*a020*/  LDG.E.U16 R111, desc[UR10][R8.64] ;  /* 0x0000000a086f7981 */ /* 0x0002a2000c1e1500 */
[----:B0-----:R-:W-:-:S03]  /*a030*/  IMAD.WIDE R10, R6, 0x2, R22 ;  /* 0x00000002060a7825 */ /* 0x001fc600078e0216 */
[----:B------:R-:W2:Y:S01]  /*a040*/  LDL.64 R22, [R1+0xd38] ;  /* 0x000d380001167983 */ /* 0x000ea20000100a00 */
[----:B----4-:R-:W-:-:S03]  /*a050*/  IMAD.WIDE R12, R6, 0x2, R18 ;  /* 0x00000002060c7825 */ /* 0x010fc600078e0212 */
        /* <DEDUP_REMOVED lines=13> */
[----:B------:R-:W4:Y:S04]  /*a130*/  LDL.64 R16, [R1+0xd10] ;  /* 0x000d100001107983 */ /* 0x000f280000100a00 */
[----:B------:R3:W4:Y:S04]  /*a140*/  LDG.E.U16 R100, desc[UR10][R12.64] ;  /* 0x0000000a0c647981 */ /* 0x000728000c1e1500 */
[----:B------:R2:W4:Y:S04]  /*a150*/  LDG.E.U16 R90, desc[UR10][R10.64] ;  /* 0x0000000a0a5a7981 */ /* 0x000528000c1e1500 */
[----:B------:R0:W4:Y:S01]  /*a160*/  LDG.E.U16 R81, desc[UR10][R8.64] ;  /* 0x0000000a08517981 */ /* 0x000122000c1e1500 */
[----:B---3--:R-:W-:-:S03]  /*a170*/  IMAD.WIDE R12, R6, 0x2, R34 ;  /* 0x00000002060c7825 */ /* 0x008fc600078e0222 */
[----:B------:R-:W3:Y:S04]  /*a180*/  LDL.64 R34, [R1+0xcf8] ;  /* 0x000cf80001227983 */ /* 0x000ee80000100a00 */
[----:B------:R-:W3:Y:S04]  /*a190*/  LDG.E.U16 R71, desc[UR10][R12.64] ;  /* 0x0000000a0c477981 */ /* 0x000ee8000c1e1500 */
[----:B------:R-:W3:Y:S01]  /*a1a0*/  LDG.E.U16 R80, desc[UR10][R14.64] ;  /* 0x0000000a0e507981 */ /* 0x000ee2000c1e1500 */
[----:B--2---:R-:W-:-:S03]  /*a1b0*/  IMAD.WIDE R10, R6, 0x2, R32 ;  /* 0x00000002060a7825 */ /* 0x004fc600078e0220 */
[----:B------:R-:W2:Y:S04]  /*a1c0*/  LDL.64 R32, [R1+0xcf0] ;  /* 0x000cf00001207983 */ /* 0x000ea80000100a00 */
[----:B------:R1:W2:Y:S01]  /*a1d0*/  LDG.E.U16 R70, desc[UR10][R10.64] ;  /* 0x0000000a0a467981 */ /* 0x0002a2000c1e1500 */
[----:B0-----:R-:W-:-:S03]  /*a1e0*/  IMAD.WIDE R8, R6, 0x2, R30 ;  /* 0x0000000206087825 */ /* 0x001fc600078e021e */
[----:B------:R-:W2:Y:S04]  /*a1f0*/  LDL.64 R30, [R1+0xce8] ;  /* 0x000ce800011e7983 */ /* 0x000ea80000100a00 */
[----:B------:R4:W2:Y:S01]  /*a200*/  LDG.E.U16 R62, desc[UR10][R8.64] ;  /* 0x0000000a083e7981 */ /* 0x0008a2000c1e1500 */
[----:B-1----:R-:W-:-:S03]  /*a210*/  IMAD.WIDE R10, R6, 0x2, R28 ;  /* 0x00000002060a7825 */ /* 0x002fc600078e021c */
[----:B------:R-:W2:Y:S04]  /*a220*/  LDL.64 R28, [R1+0xce0] ;  /* 0x000ce000011c7983 */ /* 0x000ea80000100a00 */
[----:B------:R0:W2:Y:S01]  /*a230*/  LDG.E.U16 R61, desc[UR10][R10.64] ;  /* 0x0000000a0a3d7981 */ /* 0x0000a2000c1e1500 */
[----:B----4-:R-:W-:-:S03]  /*a240*/  IMAD.WIDE R8, R6, 0x2, R18 ;  /* 0x0000000206087825 */ /* 0x010fc600078e0212 */
[----:B------:R-:W4:Y:S01]  /*a250*/  LDL.64 R18, [R1+0xcc8] ;  /* 0x000cc80001127983 */ /* 0x000f220000100a00 */
[----:B------:R-:W-:-:S03]  /*a260*/  IMAD.WIDE R12, R6, 0x2, R20 ;  /* 0x00000002060c7825 */ /* 0x000fc600078e0214 */
[----:B------:R-:W4:Y:S01]  /*a270*/  LDL.64 R20, [R1+0xcd0] ;  /* 0x000cd00001147983 */ /* 0x000f220000100a00 */
[----:B0-----:R-:W-:-:S03]  /*a280*/  IMAD.WIDE R10, R6, 0x2, R2 ;  /* 0x00000002060a7825 */ /* 0x001fc600078e0202 */
[----:B------:R0:W4:Y:S01]  /*a290*/  LDG.E.U16 R3, desc[UR10][R8.64] ;  /* 0x0000000a08037981 */ /* 0x000122000c1e1500 */
[----:B------:R-:W-:-:S03]  /*a2a0*/  IMAD.WIDE R14, R6, 0x2, R22 ;  /* 0x00000002060e7825 */ /* 0x000fc600078e0216 */
[----:B------:R-:W4:Y:S04]  /*a2b0*/  LDL.64 R22, [R1+0xcd8] ;  /* 0x000cd80001167983 */ /* 0x000f280000100a00 */
        /* <DEDUP_REMOVED lines=8> */
[----:B------:R-:W4:Y:S04]  /*a340*/  LDL.64 R16, [R1+0xcb8] ;  /* 0x000cb80001107983 */ /* 0x000f280000100a00 */
[----:B------:R3:W4:Y:S01]  /*a350*/  LDG.E.U16 R109, desc[UR10][R8.64] ;  /* 0x0000000a086d7981 */ /* 0x000722000c1e1500 */
[----:B0-----:R-:W-:-:S03]  /*a360*/  IMAD.WIDE R10, R6, 0x2, R36 ;  /* 0x00000002060a7825 */ /* 0x001fc600078e0224 */
[----:B------:R-:W4:Y:S04]  /*a370*/  LDG.E.U16 R108, desc[UR10][R14.64] ;  /* 0x0000000a0e6c7981 */ /* 0x000f28000c1e1500 */
[----:B------:R2:W4:Y:S01]  /*a380*/  LDG.E.U16 R98, desc[UR10][R10.64] ;  /* 0x0000000a0a627981 */ /* 0x000522000c1e1500 */
[----:B---3--:R-:W-:-:S03]  /*a390*/  IMAD.WIDE R8, R6, 0x2, R34 ;  /* 0x0000000206087825 */ /* 0x008fc600078e0222 */
[----:B------:R-:W3:Y:S04]  /*a3a0*/  LDL.64 R34, [R1+0xca0] ;  /* 0x000ca00001227983 */ /* 0x000ee80000100a00 */
[----:B------:R-:W3:Y:S04]  /*a3b0*/  LDL.64 R36, [R1+0xca8] ;  /* 0x000ca80001247983 */ /* 0x000ee80000100a00 */
[----:B------:R0:W3:Y:S04]  /*a3c0*/  LDG.E.U16 R99, desc[UR10][R12.64] ;  /* 0x0000000a0c637981 */ /* 0x0000e8000c1e1500 */
[----:B------:R-:W3:Y:S01]  /*a3d0*/  LDG.E.U16 R89, desc[UR10][R8.64] ;  /* 0x0000000a08597981 */ /* 0x000ee2000c1e1500 */
[----:B--2---:R-:W-:-:S03]  /*a3e0*/  IMAD.WIDE R10, R6, 0x2, R32 ;  /* 0x00000002060a7825 */ /* 0x004fc600078e0220 */
[----:B------:R-:W2:Y:S04]  /*a3f0*/  LDL.64 R32, [R1+0xc98] ;  /* 0x000c980001207983 */ /* 0x000ea80000100a00 */
[----:B------:R4:W2:Y:S01]  /*a400*/  LDG.E.U16 R88, desc[UR10][R10.64] ;  /* 0x0000000a0a587981 */ /* 0x0008a2000c1e1500 */
[----:B------:R-:W-:-:S03]  /*a410*/  IMAD.WIDE R14, R6, 0x2, R30 ;  /* 0x00000002060e7825 */ /* 0x000fc600078e021e */
[----:B------:R-:W2:Y:S04]  /*a420*/  LDL.64 R30, [R1+0xc90] ;  /* 0x000c9000011e7983 */ /* 0x000ea80000100a00 */
[----:B------:R1:W2:Y:S01]  /*a430*/  LDG.E.U16 R79, desc[UR10][R14.64] ;  /* 0x0000000a0e4f7981 */ /* 0x0002a2000c1e1500 */
[----:B0-----:R-:W-:-:S03]  /*a440*/  IMAD.WIDE R12, R6, 0x2, R28 ;  /* 0x00000002060c7825 */ /* 0x001fc600078e021c */
[----:B------:R-:W2:Y:S04]  /*a450*/  LDL.64 R28, [R1+0xc88] ;  /* 0x000c8800011c7983 */ /* 0x000ea80000100a00 */
[----:B------:R-:W2:Y:S01]  /*a460*/  LDG.E.U16 R78, desc[UR10][R12.64] ;  /* 0x0000000a0c4e7981 */ /* 0x000ea2000c1e1500 */
[----:B----4-:R-:W-:-:S03]  /*a470*/  IMAD.WIDE R10, R6, 0x2, R20 ;  /* 0x00000002060a7825 */ /* 0x010fc600078e0214 */
[----:B------:R-:W4:Y:S04]  /*a480*/  LDL.64 R20, [R1+0xc78] ;  /* 0x000c780001147983 */ /* 0x000f280000100a00 */
[----:B------:R0:W4:Y:S01]  /*a490*/  LDG.E.U16 R68, desc[UR10][R10.64] ;  /* 0x0000000a0a447981 */ /* 0x000122000c1e1500 */
[----:B------:R-:W-:-:S03]  /*a4a0*/  IMAD.WIDE R8, R6, 0x2, R22 ;  /* 0x0000000206087825 */ /* 0x000fc600078e0216 */
[----:B------:R-:W4:Y:S04]  /*a4b0*/  LDL.64 R22, [R1+0xc80] ;  /* 0x000c800001167983 */ /* 0x000f280000100a00 */
[----:B------:R0:W4:Y:S01]  /*a4c0*/  LDG.E.U16 R69, desc[UR10][R8.64] ;  /* 0x0000000a08457981 */ /* 0x000122000c1e1500 */
[----:B-1----:R-:W-:-:S03]  /*a4d0*/  IMAD.WIDE R14, R6, 0x2, R26 ;  /* 0x00000002060e7825 */ /* 0x002fc600078e021a */
[----:B------:R-:W4:Y:S01]  /*a4e0*/  LDL.64 R26, [R1+0xc68] ;  /* 0x000c6800011a7983 */ /* 0x000f220000100a00 */
[----:B0-----:R-:W-:-:S03]  /*a4f0*/  IMAD.WIDE R10, R6, 0x2, R24 ;  /* 0x00000002060a7825 */ /* 0x001fc600078e0218 */
[----:B------:R-:W4:Y:S01]  /*a500*/  LDL.64 R24, [R1+0xc58] ;  /* 0x000c580001187983 */ /* 0x000f220000100a00 */
[----:B------:R-:W-:-:S03]  /*a510*/  IMAD.WIDE R8, R6, 0x2, R18 ;  /* 0x0000000206087825 */ /* 0x000fc600078e0212 */
[----:B------:R-:W4:Y:S01]  /*a520*/  LDL.64 R18, [R1+0xc70] ;  /* 0x000c700001127983 */ /* 0x000f220000100a00 */
[----:B------:R-:W-:-:S03]  /*a530*/  IMAD.WIDE R12, R6, 0x2, R16 ;  /* 0x00000002060c7825 */ /* 0x000fc600078e0210 */
[----:B------:R-:W4:Y:S04]  /*a540*/  LDL.64 R16, [R1+0xc60] ;  /* 0x000c600001107983 */ /* 0x000f280000100a00 */
[----:B------:R3:W4:Y:S04]  /*a550*/  LDG.E.U16 R49, desc[UR10][R10.64] ;  /* 0x0000000a0a317981 */ /* 0x000728000c1e1500 */
[----:B------:R0:W4:Y:S04]  /*a560*/  LDG.E.U16 R60, desc[UR10][R8.64] ;  /* 0x0000000a083c7981 */ /* 0x000128000c1e1500 */
[----:B------:R2:W4:Y:S01]  /*a570*/  LDG.E.U16 R59, desc[UR10][R14.64] ;  /* 0x0000000a0e3b7981 */ /* 0x000522000c1e1500 */
[----:B---3--:R-:W-:-:S03]  /*a580*/  IMAD.WIDE R10, R6, 0x2, R34 ;  /* 0x00000002060a7825 */ /* 0x008fc600078e0222 */
[----:B------:R1:W3:Y:S01]  /*a590*/  LDG.E.U16 R50, desc[UR10][R12.64] ;  /* 0x0000000a0c327981 */ /* 0x0002e2000c1e1500 */
[----:B0-----:R-:W-:-:S03]  /*a5a0*/  IMAD.WIDE R8, R6, 0x2, R36 ;  /* 0x0000000206087825 */ /* 0x001fc600078e0224 */
[----:B------:R-:W3:Y:S04]  /*a5b0*/  LDL.64 R34, [R1+0xc48] ;  /* 0x000c480001227983 */ /* 0x000ee80000100a00 */
[----:B------:R-:W3:Y:S04]  /*a5c0*/  LDL.64 R36, [R1+0xc50] ;  /* 0x000c500001247983 */ /* 0x000ee80000100a00 */
[----:B------:R0:W3:Y:S04]  /*a5d0*/  LDG.E.U16 R58, desc[UR10][R8.64] ;  /* 0x0000000a083a7981 */ /* 0x0000e8000c1e1500 */
[----:B------:R-:W3:Y:S01]  /*a5e0*/  LDG.E.U16 R2, desc[UR10][R10.64] ;  /* 0x0000000a0a027981 */ /* 0x000ee2000c1e1500 */
[----:B--2---:R-:W-:-:S03]  /*a5f0*/  IMAD.WIDE R14, R6, 0x2, R32 ;  /* 0x00000002060e7825 */ /* 0x004fc600078e0220 */
[----:B------:R-:W2:Y:S04]  /*a600*/  LDL.64 R32, [R1+0xc40] ;  /* 0x000c400001207983 */ /* 0x000ea80000100a00 */
[----:B------:R-:W2:Y:S01]  /*a610*/  LDG.E.U16 R107, desc[UR10][R14.64] ;  /* 0x0000000a0e6b7981 */ /* 0x000ea2000c1e1500 */
[----:B-1----:R-:W-:-:S03]  /*a620*/  IMAD.WIDE R12, R6, 0x2, R30 ;  /* 0x00000002060c7825 */ /* 0x002fc600078e021e */
[----:B------:R-:W2:Y:S04]  /*a630*/  LDL.64 R30, [R1+0xc38] ;  /* 0x000c3800011e7983 */ /* 0x000ea80000100a00 */
[----:B------:R-:W2:Y:S01]  /*a640*/  LDG.E.U16 R106, desc[UR10][R12.64] ;  /* 0x0000000a0c6a7981 */ /* 0x000ea2000c1e1500 */
[----:B0-----:R-:W-:-:S03]  /*a650*/  IMAD.WIDE R8, R6, 0x2, R28 ;  /* 0x0000000206087825 */ /* 0x001fc600078e021c */
[----:B------:R-:W2:Y:S04]  /*a660*/  LDL.64 R28, [R1+0xc30] ;  /* 0x000c3000011c7983 */ /* 0x000ea80000100a00 */
[----:B------:R4:W2:Y:S02]  /*a670*/  LDG.E.U16 R97, desc[UR10][R8.64] ;  /* 0x0000000a08617981 */ /* 0x0008a4000c1e1500 */
[C---:B----4-:R-:W-:Y:S02]  /*a680*/  IMAD.WIDE R8, R6.reuse, 0x2, R20 ;  /* 0x0000000206087825 */ /* 0x050fe400078e0214 */
[----:B------:R-:W4:Y:S04]  /*a690*/  LDL.64 R20, [R1+0xc20] ;  /* 0x000c200001147983 */ /* 0x000f280000100a00 */
[----:B------:R0:W4:Y:S01]  /*a6a0*/  LDG.E.U16 R87, desc[UR10][R8.64] ;  /* 0x0000000a08577981 */ /* 0x000122000c1e1500 */
[----:B------:R-:W-:-:S03]  /*a6b0*/  IMAD.WIDE R10, R6, 0x2, R22 ;  /* 0x00000002060a7825 */ /* 0x000fc600078e0216 */
[----:B------:R-:W4:Y:S04]  /*a6c0*/  LDL.64 R22, [R1+0xc28] ;  /* 0x000c280001167983 */ /* 0x000f280000100a00 */
[----:B------:R1:W4:Y:S01]  /*a6d0*/  LDG.E.U16 R96, desc[UR10][R10.64] ;  /* 0x0000000a0a607981 */ /* 0x000322000c1e1500 */
[----:B------:R-:W-:-:S03]  /*a6e0*/  IMAD.WIDE R12, R6, 0x2, R26 ;  /* 0x00000002060c7825 */ /* 0x000fc600078e021a */
        /* <DEDUP_REMOVED lines=8> */
[----:B------:R-:W4:Y:S04]  /*a770*/  LDG.E.U16 R77, desc[UR10][R12.64] ;  /* 0x0000000a0c4d7981 */ /* 0x000f28000c1e1500 */
[----:B------:R0:W4:Y:S04]  /*a780*/  LDG.E.U16 R76, desc[UR10][R10.64] ;  /* 0x0000000a0a4c7981 */ /* 0x000128000c1e1500 */
[----:B------:R1:W4:Y:S01]  /*a790*/  LDG.E.U16 R67, desc[UR10][R8.64] ;  /* 0x0000000a08437981 */ /* 0x000322000c1e1500 */
[----:B---3--:R-:W-:-:S03]  /*a7a0*/  IMAD.WIDE R14, R6, 0x2, R34 ;  /* 0x00000002060e7825 */ /* 0x008fc600078e0222 */
[----:B------:R-:W3:Y:S01]  /*a7b0*/  LDL.64 R34, [R1+0xbf0] ;  /* 0x000bf00001227983 */ /* 0x000ee20000100a00 */
[----:B0-----:R-:W-:-:S03]  /*a7c0*/  IMAD.WIDE R10, R6, 0x2, R36 ;  /* 0x00000002060a7825 */ /* 0x001fc600078e0224 */
[----:B------:R-:W3:Y:S04]  /*a7d0*/  LDG.E.U16 R249, desc[UR10][R14.64] ;  /* 0x0000000a0ef97981 */ /* 0x000ee8000c1e1500 */
[----:B------:R0:W3:Y:S04]  /*a7e0*/  LDG.E.U16 R251, desc[UR10][R10.64] ;  /* 0x0000000a0afb7981 */ /* 0x0000e8000c1e1500 */
[----:B------:R-:W3:Y:S01]  /*a7f0*/  LDL.64 R36, [R1+0xb90] ;  /* 0x000b900001247983 */ /* 0x000ee20000100a00 */
[----:B--2---:R-:W-:-:S03]  /*a800*/  IMAD.WIDE R12, R6, 0x2, R32 ;  /* 0x00000002060c7825 */ /* 0x004fc600078e0220 */
[----:B------:R-:W2:Y:S04]  /*a810*/  LDL.64 R32, [R1+0xbe8] ;  /* 0x000be80001207983 */ /* 0x000ea80000100a00 */
[----:B------:R-:W2:Y:S01]  /*a820*/  LDG.E.U16 R245, desc[UR10][R12.64] ;  /* 0x0000000a0cf57981 */ /* 0x000ea2000c1e1500 */
[----:B-1----:R-:W-:-:S03]  /*a830*/  IMAD.WIDE R8, R6, 0x2, R30 ;  /* 0x0000000206087825 */ /* 0x002fc600078e021e */
[----:B------:R-:W2:Y:S04]  /*a840*/  LDL.64 R30, [R1+0xbd8] ;  /* 0x000bd800011e7983 */ /* 0x000ea80000100a00 */
[----:B------:R1:W2:Y:S01]  /*a850*/  LDG.E.U16 R241, desc[UR10][R8.64] ;  /* 0x0000000a08f17981 */ /* 0x0002a2000c1e1500 */
[----:B0-----:R-:W-:-:S03]  /*a860*/  IMAD.WIDE R10, R6, 0x2, R28 ;  /* 0x00000002060a7825 */ /* 0x001fc600078e021c */
[----:B------:R-:W2:Y:S04]  /*a870*/  LDL.64 R28, [R1+0xbc8] ;  /* 0x000bc800011c7983 */ /* 0x000ea80000100a00 */
[----:B------:R0:W2:Y:S01]  /*a880*/  LDG.E.U16 R239, desc[UR10][R10.64] ;  /* 0x0000000a0aef7981 */ /* 0x0000a2000c1e1500 */
[----:B----4-:R-:W-:-:S03]  /*a890*/  IMAD.WIDE R14, R6, 0x2, R20 ;  /* 0x00000002060e7825 */ /* 0x010fc600078e0214 */
[----:B------:R-:W4:Y:S04]  /*a8a0*/  LDL.64 R20, [R1+0xbb0] ;  /* 0x000bb00001147983 */ /* 0x000f280000100a00 */
[----:B------:R-:W4:Y:S01]  /*a8b0*/  LDG.E.U16 R183, desc[UR10][R14.64] ;  /* 0x0000000a0eb77981 */ /* 0x000f22000c1e1500 */
[----:B-1----:R-:W-:-:S03]  /*a8c0*/  IMAD.WIDE R8, R6, 0x2, R22 ;  /* 0x0000000206087825 */ /* 0x002fc600078e0216 */
[----:B------:R-:W4:Y:S04]  /*a8d0*/  LDL.64 R22, [R1+0xbb8] ;  /* 0x000bb80001167983 */ /* 0x000f280000100a00 */
[----:B------:R-:W4:Y:S01]  /*a8e0*/  LDG.E.U16 R185, desc[UR10][R8.64] ;  /* 0x0000000a08b97981 */ /* 0x000f22000c1e1500 */
[----:B0-----:R-:W-:-:S03]  /*a8f0*/  IMAD.WIDE R10, R6, 0x2, R26 ;  /* 0x00000002060a7825 */ /* 0x001fc600078e021a */
[----:B------:R-:W4:Y:S04]  /*a900*/  LDL.64 R26, [R1+0xba0] ;  /* 0x000ba000011a7983 */ /* 0x000f280000100a00 */
[----:B------:R0:W4:Y:S02]  /*a910*/  LDG.E.U16 R179, desc[UR10][R10.64] ;  /* 0x0000000a0ab37981 */ /* 0x000124000c1e1500 */
[C---:B0-----:R-:W-:Y:S02]  /*a920*/  IMAD.WIDE R10, R6.reuse, 0x2, R24 ;  /* 0x00000002060a7825 */ /* 0x041fe400078e0218 */
[----:B------:R-:W4:Y:S02]  /*a930*/  LDL.64 R24, [R1+0xb88] ;  /* 0x000b880001187983 */ /* 0x000f240000100a00 */
[----:B------:R-:W-:-:S02]  /*a940*/  IMAD.WIDE R12, R6, 0x2, R18 ;  /* 0x00000002060c7825 */ /* 0x000fc400078e0212 */
[----:B------:R-:W4:Y:S02]  /*a950*/  LDL.64 R18, [R1+0xba8] ;  /* 0x000ba80001127983 */ /* 0x000f240000100a00 */
[C---:B------:R-:W-:Y:S02]  /*a960*/  IMAD.WIDE R8, R6.reuse, 0x2, R16 ;  /* 0x0000000206087825 */ /* 0x040fe400078e0210 */
[----:B------:R-:W4:Y:S04]  /*a970*/  LDL.64 R16, [R1+0xb98] ;  /* 0x000b980001107983 */ /* 0x000f280000100a00 */
[----:B------:R3:W4:Y:S04]  /*a980*/  LDG.E.U16 R181, desc[UR10][R12.64] ;  /* 0x0000000a0cb57981 */ /* 0x000728000c1e1500 */
[----:B------:R2:W4:Y:S04]  /*a990*/  LDG.E.U16 R177, desc[UR10][R8.64] ;  /* 0x0000000a08b17981 */ /* 0x000528000c1e1500 */
[----:B------:R0:W4:Y:S01]  /*a9a0*/  LDG.E.U16 R175, desc[UR10][R10.64] ;  /* 0x0000000a0aaf7981 */ /* 0x000122000c1e1500 */
[----:B---3--:R-:W-:-:S03]  /*a9b0*/  IMAD.WIDE R12, R6, 0x2, R34 ;  /* 0x00000002060c7825 */ /* 0x008fc600078e0222 */
[----:B------:R-:W3:Y:S01]  /*a9c0*/  LDL.64 R34, [R1+0xb80] ;  /* 0x000b800001227983 */ /* 0x000ee20000100a00 */
[----:B------:R-:W-:-:S03]  /*a9d0*/  IMAD.WIDE R14, R6, 0x2, R38 ;  /* 0x00000002060e7825 */ /* 0x000fc600078e0226 */
[----:B------:R-:W3:Y:S04]  /*a9e0*/  LDG.E.U16 R171, desc[UR10][R12.64] ;  /* 0x0000000a0cab7981 */ /* 0x000ee8000c1e1500 */
[----:B------:R-:W3:Y:S04]  /*a9f0*/  LDG.E.U16 R173, desc[UR10][R14.64] ;  /* 0x0000000a0ead7981 */ /* 0x000ee8000c1e1500 */
[----:B------:R-:W3:Y:S01]  /*aa00*/  LDL.64 R38, [R1+0xb10] ;  /* 0x000b100001267983 */ /* 0x000ee20000100a00 */
[----:B--2---:R-:W-:-:S03]  /*aa10*/  IMAD.WIDE R8, R6, 0x2, R32 ;  /* 0x0000000206087825 */ /* 0x004fc600078e0220 */
[----:B------:R-:W2:Y:S04]  /*aa20*/  LDL.64 R32, [R1+0xb78] ;  /* 0x000b780001207983 */ /* 0x000ea80000100a00 */
[----:B------:R1:W2:Y:S01]  /*aa30*/  LDG.E.U16 R169, desc[UR10][R8.64] ;  /* 0x0000000a08a97981 */ /* 0x0002a2000c1e1500 */
[----:B0-----:R-:W-:-:S03]  /*aa40*/  IMAD.WIDE R10, R6, 0x2, R30 ;  /* 0x00000002060a7825 */ /* 0x001fc600078e021e */
[----:B------:R-:W2:Y:S04]  /*aa50*/  LDL.64 R30, [R1+0xb70] ;  /* 0x000b7000011e7983 */ /* 0x000ea80000100a00 */
[----:B------:R-:W2:Y:S01]  /*aa60*/  LDG.E.U16 R167, desc[UR10][R10.64] ;  /* 0x0000000a0aa77981 */ /* 0x000ea2000c1e1500 */
[----:B-1----:R-:W-:-:S03]  /*aa70*/  IMAD.WIDE R8, R6, 0x2, R28 ;  /* 0x0000000206087825 */ /* 0x002fc600078e021c */
[----:B------:R-:W2:Y:S04]  /*aa80*/  LDL.64 R28, [R1+0xb60] ;  /* 0x000b6000011c7983 */ /* 0x000ea80000100a00 */
[----:B------:R0:W2:Y:S01]  /*aa90*/  LDG.E.U16 R165, desc[UR10][R8.64] ;  /* 0x0000000a08a57981 */ /* 0x0000a2000c1e1500 */
[----:B----4-:R-:W-:-:S03]  /*aaa0*/  IMAD.WIDE R12, R6, 0x2, R20 ;  /* 0x00000002060c7825 */ /* 0x010fc600078e0214 */
[----:B------:R-:W4:Y:S04]  /*aab0*/  LDL.64 R20, [R1+0xb58] ;  /* 0x000b580001147983 */ /* 0x000f280000100a00 */
[----:B------:R-:W4:Y:S01]  /*aac0*/  LDG.E.U16 R155, desc[UR10][R12.64] ;  /* 0x0000000a0c9b7981 */ /* 0x000f22000c1e1500 */
[----:B------:R-:W-:-:S03]  /*aad0*/  IMAD.WIDE R14, R6, 0x2, R22 ;  /* 0x00000002060e7825 */ /* 0x000fc600078e0216 */
[----:B------:R-:W4:Y:S04]  /*aae0*/  LDL.64 R22, [R1+0xb68] ;  /* 0x000b680001167983 */ /* 0x000f280000100a00 */
[----:B------:R1:W4:Y:S01]  /*aaf0*/  LDG.E.U16 R163, desc[UR10][R14.64] ;  /* 0x0000000a0ea37981 */ /* 0x000322000c1e1500 */
[----:B0-----:R-:W-:-:S03]  /*ab00*/  IMAD.WIDE R8, R6, 0x2, R26 ;  /* 0x0000000206087825 */ /* 0x001fc600078e021a */
[----:B------:R-:W4:Y:S04]  /*ab10*/  LDL.64 R26, [R1+0xb48] ;  /* 0x000b4800011a7983 */ /* 0x000f280000100a00 */
[----:B------:R-:W4:Y:S01]  /*ab20*/  LDG.E.U16 R8, desc[UR10][R8.64] ;  /* 0x0000000a08087981 */ /* 0x000f22000c1e1500 */
[----:B-1----:R-:W-:-:S03]  /*ab30*/  IMAD.WIDE R14, R6, 0x2, R24 ;  /* 0x00000002060e7825 */ /* 0x002fc600078e0218 */
[----:B------:R-:W4:Y:S01]  /*ab40*/  LDL.64 R24, [R1+0xb38] ;  /* 0x000b380001187983 */ /* 0x000f220000100a00 */
[----:B------:R-:W-:-:S03]  /*ab50*/  IMAD.WIDE R10, R6, 0x2, R18 ;  /* 0x00000002060a7825 */ /* 0x000fc600078e0212 */
[----:B------:R-:W4:Y:S04]  /*ab60*/  LDL.64 R18, [R1+0xb50] ;  /* 0x000b500001127983 */ /* 0x000f280000100a00 */
[----:B------:R0:W4:Y:S01]  /*ab70*/  LDG.E.U16 R7, desc[UR10][R10.64] ;  /* 0x0000000a0a077981 */ /* 0x000122000c1e1500 */
[----:B------:R-:W-:-:S05]  /*ab80*/  IMAD.WIDE R16, R6, 0x2, R16 ;  /* 0x0000000206107825 */ /* 0x000fca00078e0210 */
[----:B------:R2:W4:Y:S01]  /*ab90*/  LDG.E.U16 R9, desc[UR10][R16.64] ;  /* 0x0000000a10097981 */ /* 0x000522000c1e1500 */
[----:B0-----:R-:W-:-:S03]  /*aba0*/  IMAD.WIDE R10, R6, 0x2, R36 ;  /* 0x00000002060a7825 */ /* 0x001fc600078e0224 */
[----:B------:R-:W4:Y:S01]  /*abb0*/  LDL.64 R36, [R1+0xaf8] ;  /* 0x000af80001247983 */ /* 0x000f220000100a00 */
[----:B---3--:R-:W-:-:S03]  /*abc0*/  IMAD.WIDE R12, R6, 0x2, R34 ;  /* 0x00000002060c7825 */ /* 0x008fc600078e0222 */
[----:B------:R-:W3:Y:S04]  /*abd0*/  LDG.E.U16 R10, desc[UR10][R10.64] ;  /* 0x0000000a0a0a7981 */ /* 0x000ee8000c1e1500 */
[----:B------:R-:W3:Y:S04]  /*abe0*/  LDG.E.U16 R12, desc[UR10][R12.64] ;  /* 0x0000000a0c0c7981 */ /* 0x000ee8000c1e1500 */
[----:B------:R-:W3:Y:S04]  /*abf0*/  LDL.64 R34, [R1+0xae8] ;  /* 0x000ae80001227983 */ /* 0x000ee80000100a00 */
[----:B------:R0:W3:Y:S01]  /*ac00*/  LDG.E.U16 R11, desc[UR10][R14.64] ;  /* 0x0000000a0e0b7981 */ /* 0x0000e2000c1e1500 */
[----:B--2---:R-:W-:-:S03]  /*ac10*/  IMAD.WIDE R16, R6, 0x2, R32 ;  /* 0x0000000206107825 */ /* 0x004fc600078e0220 */
[----:B------:R-:W2:Y:S04]  /*ac20*/  LDL.64 R32, [R1+0xb18] ;  /* 0x000b180001207983 */ /* 0x000ea80000100a00 */
[----:B------:R1:W3:Y:S01]  /*ac30*/  LDG.E.U16 R13, desc[UR10][R16.64] ;  /* 0x0000000a100d7981 */ /* 0x0002e2000c1e1500 */
[----:B0-----:R-:W-:-:S03]  /*ac40*/  IMAD.WIDE R14, R6, 0x2, R30 ;  /* 0x00000002060e7825 */ /* 0x001fc600078e021e */
[----:B------:R-:W2:Y:S04]  /*ac50*/  LDL.64 R30, [R1+0xb08] ;  /* 0x000b0800011e7983 */ /* 0x000ea80000100a00 */
[----:B------:R-:W3:Y:S01]  /*ac60*/  LDG.E.U16 R14, desc[UR10][R14.64] ;  /* 0x0000000a0e0e7981 */ /* 0x000ee2000c1e1500 */
[----:B-1----:R-:W-:-:S03]  /*ac70*/  IMAD.WIDE R16, R6, 0x2, R28 ;  /* 0x0000000206107825 */ /* 0x002fc600078e021c */
[----:B------:R-:W3:Y:S04]  /*ac80*/  LDL.64 R28, [R1+0xb00] ;  /* 0x000b0000011c7983 */ /* 0x000ee80000100a00 */
[----:B------:R-:W3:Y:S01]  /*ac90*/  LDG.E.U16 R16, desc[UR10][R16.64] ;  /* 0x0000000a10107981 */ /* 0x000ee2000c1e1500 */
[----:B----4-:R-:W-:-:S05]  /*aca0*/  IMAD.WIDE R20, R6, 0x2, R20 ;  /* 0x0000000206147825 */ /* 0x010fca00078e0214 */
[----:B------:R0:W4:Y:S02]  /*acb0*/  LDG.E.U16 R17, desc[UR10][R20.64] ;  /* 0x0000000a14117981 */ /* 0x000124000c1e1500 */
[C---:B0-----:R-:W-:Y:S02]  /*acc0*/  IMAD.WIDE R20, R6.reuse, 0x2, R112 ;  /* 0x0000000206147825 */ /* 0x041fe400078e0270 */
[----:B------:R-:W4:Y:S04]  /*acd0*/  LDL.64 R112, [R1+0xac0] ;  /* 0x000ac00001707983 */ /* 0x000f280000100a00 */
[----:B------:R-:W4:Y:S01]  /*ace0*/  LDG.E.U16 R20, desc[UR10][R20.64] ;  /* 0x0000000a14147981 */ /* 0x000f22000c1e1500 */
[----:B------:R-:W-:-:S04]  /*acf0*/  IMAD.WIDE R22, R6, 0x2, R22 ;  /* 0x0000000206167825 */ /* 0x000fc800078e0216 */
[C---:B------:R-:W-:Y:S01]  /*ad00*/  IMAD.WIDE R26, R6.reuse, 0x2, R26 ;  /* 0x00000002061a7825 */ /* 0x040fe200078e021a */
[----:B------:R0:W4:Y:S03]  /*ad10*/  LDG.E.U16 R15, desc[UR10][R22.64] ;  /* 0x0000000a160f7981 */ /* 0x000126000c1e1500 */
[----:B------:R-:W-:-:S05]  /*ad20*/  IMAD.WIDE R24, R6, 0x2, R24 ;  /* 0x0000000206187825 */ /* 0x000fca00078e0218 */
[----:B------:R1:W4:Y:S01]  /*ad30*/  LDG.E.U16 R21, desc[UR10][R24.64] ;  /* 0x0000000a18157981 */ /* 0x000322000c1e1500 */
[----:B------:R-:W-:-:S04]  /*ad40*/  IMAD.WIDE R18, R6, 0x2, R18 ;  /* 0x0000000206127825 */ /* 0x000fc800078e0212 */
[C---:B0-----:R-:W-:Y:S02]  /*ad50*/  IMAD.WIDE R22, R6.reuse, 0x2, R46 ;  /* 0x0000000206167825 */ /* 0x041fe400078e022e */
[----:B------:R-:W4:Y:S02]  /*ad60*/  LDG.E.U16 R18, desc[UR10][R18.64] ;  /* 0x0000000a12127981 */ /* 0x000f24000c1e1500 */
[C---:B-1----:R-:W-:Y:S02]  /*ad70*/  IMAD.WIDE R24, R6.reuse, 0x2, R40 ;  /* 0x0000000206187825 */ /* 0x042fe400078e0228 */
[----:B------:R-:W4:Y:S04]  /*ad80*/  LDG.E.U16 R22, desc[UR10][R22.64] ;  /* 0x0000000a16167981 */ /* 0x000f28000c1e1500 */
[----:B------:R-:W4:Y:S04]  /*ad90*/  LDL.64 R40, [R1+0xab8] ;  /* 0x000ab80001287983 */ /* 0x000f280000100a00 */
[----:B------:R0:W4:Y:S04]  /*ada0*/  LDG.E.U16 R19, desc[UR10][R26.64] ;  /* 0x0000000a1a137981 */ /* 0x000128000c1e1500 */
[----:B------:R-:W4:Y:S01]  /*adb0*/  LDL.64 R46, [R1+0xaa8] ;  /* 0x000aa800012e7983 */ /* 0x000f220000100a00 */
[----:B------:R-:W-:-:S03]  /*adc0*/  IMAD.WIDE R36, R6, 0x2, R36 ;  /* 0x0000000206247825 */ /* 0x000fc600078e0224 */
[----:B------:R-:W4:Y:S01]  /*add0*/  LDG.E.U16 R24, desc[UR10][R24.64] ;  /* 0x0000000a18187981 */ /* 0x000f22000c1e1500 */
[----:B0-----:R-:W-:-:S03]  /*ade0*/  IMAD.WIDE R26, R6, 0x2, R42 ;  /* 0x00000002061a7825 */ /* 0x001fc600078e022a */
[----:B------:R-:W4:Y:S04]  /*adf0*/  LDL.64 R42, [R1+0xac8] ;  /* 0x000ac800012a7983 */ /* 0x000f280000100a00 */
[----:B------:R0:W4:Y:S02]  /*ae00*/  LDG.E.U16 R23, desc[UR10][R26.64] ;  /* 0x0000000a1a177981 */ /* 0x000124000c1e1500 */
[C---:B0-----:R-:W-:Y:S02]  /*ae10*/  IMAD.WIDE R26, R6.reuse, 0x2, R38 ;  /* 0x00000002061a7825 */ /* 0x041fe400078e0226 */
[----:B------:R-:W4:Y:S04]  /*ae20*/  LDL.64 R38, [R1+0xab0] ;  /* 0x000ab00001267983 */ /* 0x000f280000100a00 */
[----:B------:R-:W4:Y:S01]  /*ae30*/  LDG.E.U16 R26, desc[UR10][R26.64] ;  /* 0x0000000a1a1a7981 */ /* 0x000f22000c1e1500 */
[----:B--2---:R-:W-:-:S05]  /*ae40*/  IMAD.WIDE R30, R6, 0x2, R30 ;  /* 0x00000002061e7825 */ /* 0x004fca00078e021e */
[----:B------:R0:W2:Y:S01]  /*ae50*/  LDG.E.U16 R27, desc[UR10][R30.64] ;  /* 0x0000000a1e1b7981 */ /* 0x0000a2000c1e1500 */
[----:B---3--:R-:W-:-:S06]  /*ae60*/  IMAD.WIDE R28, R6, 0x2, R28 ;  /* 0x00000002061c7825 */ /* 0x008fcc00078e021c */
[----:B------:R-:W3:Y:S01]  /*ae70*/  LDG.E.U16 R28, desc[UR10][R28.64] ;  /* 0x0000000a1c1c7981 */ /* 0x000ee2000c1e1500 */
[----:B0-----:R-:W-:-:S03]  /*ae80*/  IMAD.WIDE R30, R6, 0x2, R44 ;  /* 0x00000002061e7825 */ /* 0x001fc600078e022c */
[----:B------:R-:W2:Y:S01]  /*ae90*/  LDL.64 R44, [R1+0xa98] ;  /* 0x000a9800012c7983 */ /* 0x000ea20000100a00 */
[----:B------:R-:W-:-:S03]  /*aea0*/  IMAD.WIDE R32, R6, 0x2, R32 ;  /* 0x0000000206207825 */ /* 0x000fc600078e0220 */
[----:B------:R-:W3:Y:S04]  /*aeb0*/  LDG.E.U16 R30, desc[UR10][R30.64] ;  /* 0x0000000a1e1e7981 */ /* 0x000ee8000c1e1500 */
[----:B------:R0:W3:Y:S04]  /*aec0*/  LDG.E.U16 R29, desc[UR10][R36.64] ;  /* 0x0000000a241d7981 */ /* 0x0000e8000c1e1500 */
[----:B------:R1:W3:Y:S01]  /*aed0*/  LDG.E.U16 R25, desc[UR10][R32.64] ;  /* 0x0000000a20197981 */ /* 0x0002e2000c1e1500 */
[----:B0-----:R-:W-:-:S03]  /*aee0*/  IMAD.WIDE R36, R6, 0x2, R116 ;  /* 0x0000000206247825 */ /* 0x001fc600078e0274 */
[----:B------:R-:W3:Y:S01]  /*aef0*/  LDL.64 R116, [R1+0xa78] ;  /* 0x000a780001747983 */ /* 0x000ee20000100a00 */
[----:B-1----:R-:W-:-:S03]  /*af00*/  IMAD.WIDE R32, R6, 0x2, R118 ;  /* 0x0000000206207825 */ /* 0x002fc600078e0276 */
[----:B------:R-:W3:Y:S04]  /*af10*/  LDL.64 R118, [R1+0xa48] ;  /* 0x000a480001767983 */ /* 0x000ee80000100a00 */
[----:B------:R-:W3:Y:S01]  /*af20*/  LDG.E.U16 R32, desc[UR10][R32.64] ;  /* 0x0000000a20207981 */ /* 0x000ee2000c1e1500 */
[----:B------:R-:W-:-:S05]  /*af30*/  IMAD.WIDE R34, R6, 0x2, R34 ;  /* 0x0000000206227825 */ /* 0x000fca00078e0222 */
[----:B------:R-:W3:Y:S04]  /*af40*/  LDG.E.U16 R31, desc[UR10][R34.64] ;  /* 0x0000000a221f7981 */ /* 0x000ee8000c1e1500 */
[----:B------:R4:W3:Y:S02]  /*af50*/  LDG.E.U16 R33, desc[UR10][R36.64] ;  /* 0x0000000a24217981 */ /* 0x0008e4000c1e1500 */
[C---:B----4-:R-:W-:Y:S02]  /*af60*/  IMAD.WIDE R36, R6.reuse, 0x2, R112 ;  /* 0x0000000206247825 */ /* 0x050fe400078e0270 */
[----:B------:R-:W4:Y:S02]  /*af70*/  LDL.64 R112, [R1+0xa60] ;  /* 0x000a600001707983 */ /* 0x000f240000100a00 */
[----:B------:R-:W-:-:S02]  /*af80*/  IMAD.WIDE R34, R6, 0x2, R114 ;  /* 0x0000000206227825 */ /* 0x000fc400078e0272 */
[----:B------:R-:W4:Y:S04]  /*af90*/  LDG.E.U16 R36, desc[UR10][R36.64] ;  /* 0x0000000a24247981 */ /* 0x000f28000c1e1500 */
[----:B------:R-:W4:Y:S04]  /*afa0*/  LDL.64 R114, [R1+0xa68] ;  /* 0x000a680001727983 */ /* 0x000f280000100a00 */
[----:B------:R-:W4:Y:S01]  /*afb0*/  LDG.E.U16 R34, desc[UR10][R34.64] ;  /* 0x0000000a22227981 */ /* 0x000f22000c1e1500 */
[----:B------:R-:W-:-:S05]  /*afc0*/  IMAD.WIDE R40, R6, 0x2, R40 ;  /* 0x0000000206287825 */ /* 0x000fca00078e0228 */
[----:B------:R0:W4:Y:S02]  /*afd0*/  LDG.E.U16 R37, desc[UR10][R40.64] ;  /* 0x0000000a28257981 */ /* 0x000124000c1e1500 */
[C---:B0-----:R-:W-:Y:S02]  /*afe0*/  IMAD.WIDE R40, R6.reuse, 0x2, R130 ;  /* 0x0000000206287825 */ /* 0x041fe400078e0282 */
[----:B------:R-:W4:Y:S02]  /*aff0*/  LDL.64 R130, [R1+0xa38] ;  /* 0x000a380001827983 */ /* 0x000f240000100a00 */
[C---:B------:R-:W-:Y:S02]  /*b000*/  IMAD.WIDE R42, R6.reuse, 0x2, R42 ;  /* 0x00000002062a7825 */ /* 0x040fe400078e022a */
[----:B------:R-:W4:Y:S02]  /*b010*/  LDG.E.U16 R40, desc[UR10][R40.64] ;  /* 0x0000000a28287981 */ /* 0x000f24000c1e1500 */
[----:B------:R-:W-:-:S02]  /*b020*/  IMAD.WIDE R46, R6, 0x2, R46 ;  /* 0x00000002062e7825 */ /* 0x000fc400078e022e */
[----:B------:R0:W4:Y:S02]  /*b030*/  LDG.E.U16 R35, desc[UR10][R42.64] ;  /* 0x0000000a2a237981 */ /* 0x000124000c1e1500 */
[----:B------:R-:W-:-:S04]  /*b040*/  IMAD.WIDE R38, R6, 0x2, R38 ;  /* 0x0000000206267825 */ /* 0x000fc800078e0226 */
[C---:B0-----:R-:W-:Y:S02]  /*b050*/  IMAD.WIDE R42, R6.reuse, 0x2, R132 ;  /* 0x00000002062a7825 */ /* 0x041fe400078e0284 */
[----:B------:R-:W4:Y:S04]  /*b060*/  LDL.64 R132, [R1+0xa30] ;  /* 0x000a300001847983 */ /* 0x000f280000100a00 */
[----:B------:R-:W4:Y:S04]  /*b070*/  LDG.E.U16 R38, desc[UR10][R38.64] ;  /* 0x0000000a26267981 */ /* 0x000f28000c1e1500 */
[----:B------:R-:W4:Y:S04]  /*b080*/  LDG.E.U16 R42, desc[UR10][R42.64] ;  /* 0x0000000a2a2a7981 */ /* 0x000f28000c1e1500 */
[----:B------:R0:W4:Y:S02]  /*b090*/  LDG.E.U16 R39, desc[UR10][R46.64] ;  /* 0x0000000a2e277981 */ /* 0x000124000c1e1500 */
[----:B0-----:R-:W-:-:S02]  /*b0a0*/  IMAD.WIDE R46, R6, 0x2, R126 ;  /* 0x00000002062e7825 */ /* 0x001fc400078e027e */
[----:B------:R-:W4:Y:S04]  /*b0b0*/  LDL.64 R126, [R1+0xa28] ;  /* 0x000a2800017e7983 */ /* 0x000f280000100a00 */
[----:B------:R0:W4:Y:S02]  /*b0c0*/  LDG.E.U16 R43, desc[UR10][R46.64] ;  /* 0x0000000a2e2b7981 */ /* 0x000124000c1e1500 */
[C---:B0-----:R-:W-:Y:S02]  /*b0d0*/  IMAD.WIDE R46, R6.reuse, 0x2, R122 ;  /* 0x00000002062e7825 */ /* 0x041fe400078e027a */
[----:B------:R-:W4:Y:S02]  /*b0e0*/  LDL.64 R122, [R1+0xa00] ;  /* 0x000a0000017a7983 */ /* 0x000f240000100a00 */
[----:B------:R-:W-:-:S02]  /*b0f0*/  IMAD.WIDE R120, R6, 0x2, R120 ;  /* 0x0000000206787825 */ /* 0x000fc400078e0278 */
[----:B------:R-:W4:Y:S02]  /*b100*/  LDG.E.U16 R46, desc[UR10][R46.64] ;  /* 0x0000000a2e2e7981 */ /* 0x000f24000c1e1500 */
[----:B--2---:R-:W-:-:S05]  /*b110*/  IMAD.WIDE R44, R6, 0x2, R44 ;  /* 0x00000002062c7825 */ /* 0x004fca00078e022c */
[----:B------:R0:W2:Y:S02]  /*b120*/  LDG.E.U16 R41, desc[UR10][R44.64] ;  /* 0x0000000a2c297981 */ /* 0x0000a4000c1e1500 */
[C---:B0-----:R-:W-:Y:S02]  /*b130*/  IMAD.WIDE R44, R6.reuse, 0x2, R124 ;  /* 0x00000002062c7825 */ /* 0x041fe400078e027c */
[----:B------:R-:W2:Y:S02]  /*b140*/  LDL.64 R124, [R1+0xa08] ;  /* 0x000a0800017c7983 */ /* 0x000ea40000100a00 */
[C---:B---3--:R-:W-:Y:S02]  /*b150*/  IMAD.WIDE R116, R6.reuse, 0x2, R116 ;  /* 0x0000000206747825 */ /* 0x048fe400078e0274 */
[----:B------:R-:W3:Y:S04]  /*b160*/  LDG.E.U16 R44, desc[UR10][R44.64] ;  /* 0x0000000a2c2c7981 */ /* 0x000ee8000c1e1500 */
[----:B------:R0:W3:Y:S02]  /*b170*/  LDG.E.U16 R45, desc[UR10][R116.64] ;  /* 0x0000000a742d7981 */ /* 0x0000e4000c1e1500 */
[----:B0-----:R-:W-:-:S02]  /*b180*/  IMAD.WIDE R116, R6, 0x2, R128 ;  /* 0x0000000206747825 */ /* 0x001fc400078e0280 */
[----:B------:R-:W3:Y:S02]  /*b190*/  LDL.64 R128, [R1+0x9e8] ;  /* 0x0009e80001807983 */ /* 0x000ee40000100a00 */
[C---:B------:R-:W-:Y:S02]  /*b1a0*/  IMAD.WIDE R118, R6.reuse, 0x2, R118 ;  /* 0x0000000206767825 */ /* 0x040fe400078e0276 */
[----:B------:R-:W3:Y:S02]  /*b1b0*/  LDG.E.U16 R116, desc[UR10][R116.64] ;  /* 0x0000000a74747981 */ /* 0x000ee4000c1e1500 */
[----:B----4-:R-:W-:-:S06]  /*b1c0*/  IMAD.WIDE R112, R6, 0x2, R112 ;  /* 0x0000000206707825 */ /* 0x010fcc00078e0270 */
[----:B------:R-:W4:Y:S01]  /*b1d0*/  LDG.E.U16 R112, desc[UR10][R112.64] ;  /* 0x0000000a70707981 */ /* 0x000f22000c1e1500 */
[----:B------:R-:W-:-:S05]  /*b1e0*/  IMAD.WIDE R114, R6, 0x2, R114 ;  /* 0x0000000206727825 */ /* 0x000fca00078e0272 */
[----:B------:R0:W4:Y:S04]  /*b1f0*/  LDG.E.U16 R47, desc[UR10][R114.64] ;  /* 0x0000000a722f7981 */ /* 0x000128000c1e1500 */
[----:B------:R1:W4:Y:S01]  /*b200*/  LDG.E.U16 R113, desc[UR10][R120.64] ;  /* 0x0000000a78717981 */ /* 0x000322000c1e1500 */
[----:B0-----:R-:W-:-:S03]  /*b210*/  IMAD.WIDE R114, R6, 0x2, R134 ;  /* 0x0000000206727825 */ /* 0x001fc600078e0286 */
[----:B------:R-:W4:Y:S04]  /*b220*/  LDL.64 R134, [R1+0x9b8] ;  /* 0x0009b80001867983 */ /* 0x000f280000100a00 */
[----:B------:R-:W4:Y:S01]  /*b230*/  LDG.E.U16 R114, desc[UR10][R114.64] ;  /* 0x0000000a72727981 */ /* 0x000f22000c1e1500 */
[----:B-1----:R-:W-:-:S03]  /*b240*/  IMAD.WIDE R120, R6, 0x2, R130 ;  /* 0x0000000206787825 */ /* 0x002fc600078e0282 */
[----:B------:R-:W4:Y:S04]  /*b250*/  LDL.64 R130, [R1+0x9d8] ;  /* 0x0009d80001827983 */ /* 0x000f280000100a00 */
[----:B------:R0:W4:Y:S04]  /*b260*/  LDG.E.U16 R117, desc[UR10][R120.64] ;  /* 0x0000000a78757981 */ /* 0x000128000c1e1500 */
[----:B------:R1:W4:Y:S01]  /*b270*/  LDG.E.U16 R115, desc[UR10][R118.64] ;  /* 0x0000000a76737981 */ /* 0x000322000c1e1500 */
[----:B0-----:R-:W-:-:S03]  /*b280*/  IMAD.WIDE R120, R6, 0x2, R138 ;  /* 0x0000000206787825 */ /* 0x001fc600078e028a */
[----:B------:R-:W4:Y:S01]  /*b290*/  LDL.64 R138, [R1+0x998] ;  /* 0x00099800018a7983 */ /* 0x000f220000100a00 */
[----:B-1----:R-:W-:-:S03]  /*b2a0*/  IMAD.WIDE R118, R6, 0x2, R132 ;  /* 0x0000000206767825 */ /* 0x002fc600078e0284 */
[----:B------:R-:W4:Y:S04]  /*b2b0*/  LDG.E.U16 R120, desc[UR10][R120.64] ;  /* 0x0000000a78787981 */ /* 0x000f28000c1e1500 */
[----:B------:R-:W4:Y:S04]  /*b2c0*/  LDL.64 R132, [R1+0x9b0] ;  /* 0x0009b00001847983 */ /* 0x000f280000100a00 */
[----:B------:R-:W4:Y:S01]  /*b2d0*/  LDG.E.U16 R118, desc[UR10][R118.64] ;  /* 0x0000000a76767981 */ /* 0x000f22000c1e1500 */
[----:B------:R-:W-:-:S05]  /*b2e0*/  IMAD.WIDE R126, R6, 0x2, R126 ;  /* 0x00000002067e7825 */ /* 0x000fca00078e027e */
[----:B------:R0:W4:Y:S02]  /*b2f0*/  LDG.E.U16 R119, desc[UR10][R126.64] ;  /* 0x0000000a7e777981 */ /* 0x000124000c1e1500 */
[C---:B0-----:R-:W-:Y:S02]  /*b300*/  IMAD.WIDE R126, R6.reuse, 0x2, R142 ;  /* 0x00000002067e7825 */ /* 0x041fe400078e028e */
[----:B------:R-:W4:Y:S02]  /*b310*/  LDL.64 R142, [R1+0x988] ;  /* 0x00098800018e7983 */ /* 0x000f240000100a00 */
[----:B------:R-:W-:-:S06]  /*b320*/  IMAD.WIDE R122, R6, 0x2, R122 ;  /* 0x00000002067a7825 */ /* 0x000fcc00078e027a */
[----:B------:R-:W4:Y:S04]  /*b330*/  LDG.E.U16 R122, desc[UR10][R122.64] ;  /* 0x0000000a7a7a7981 */ /* 0x000f28000c1e1500 */
[----:B------:R0:W4:Y:S02]  /*b340*/  LDG.E.U16 R123, desc[UR10][R126.64] ;  /* 0x0000000a7e7b7981 */ /* 0x000124000c1e1500 */
[C---:B0-----:R-:W-:Y:S02]  /*b350*/  IMAD.WIDE R126, R6.reuse, 0x2, R160 ;  /* 0x00000002067e7825 */ /* 0x041fe400078e02a0 */
[----:B------:R-:W4:Y:S04]  /*b360*/  LDL.64 R160, [R1+0x970] ;  /* 0x0009700001a07983 */ /* 0x000f280000100a00 */
[----:B------:R-:W4:Y:S01]  /*b370*/  LDG.E.U16 R126, desc[UR10][R126.64] ;  /* 0x0000000a7e7e7981 */ /* 0x000f22000c1e1500 */
[----:B--2---:R-:W-:-:S05]  /*b380*/  IMAD.WIDE R124, R6, 0x2, R124 ;  /* 0x00000002067c7825 */ /* 0x004fca00078e027c */
[----:B------:R0:W2:Y:S02]  /*b390*/  LDG.E.U16 R121, desc[UR10][R124.64] ;  /* 0x0000000a7c797981 */ /* 0x0000a4000c1e1500 */
[C---:B0-----:R-:W-:Y:S02]  /*b3a0*/  IMAD.WIDE R124, R6.reuse, 0x2, R186 ;  /* 0x00000002067c7825 */ /* 0x041fe400078e02ba */
[----:B------:R-:W2:Y:S04]  /*b3b0*/  LDL.64 R186, [R1+0x980] ;  /* 0x0009800001ba7983 */ /* 0x000ea80000100a00 */
[----:B------:R-:W2:Y:S01]  /*b3c0*/  LDG.E.U16 R124, desc[UR10][R124.64] ;  /* 0x0000000a7c7c7981 */ /* 0x000ea2000c1e1500 */
[----:B---3--:R-:W-:-:S05]  /*b3d0*/  IMAD.WIDE R128, R6, 0x2, R128 ;  /* 0x0000000206807825 */ /* 0x008fca00078e0280 */
[----:B------:R0:W3:Y:S02]  /*b3e0*/  LDG.E.U16 R125, desc[UR10][R128.64] ;  /* 0x0000000a807d7981 */ /* 0x0000e4000c1e1500 */
[C---:B0-----:R-:W-:Y:S02]  /*b3f0*/  IMAD.WIDE R128, R6.reuse, 0x2, R152 ;  /* 0x0000000206807825 */ /* 0x041fe400078e0298 */
[----:B------:R-:W3:Y:S02]  /*b400*/  LDL.64 R152, [R1+0x978] ;  /* 0x0009780001987983 */ /* 0x000ee40000100a00 */
[C---:B------:R-:W-:Y:S02]  /*b410*/  IMAD.WIDE R136, R6.reuse, 0x2, R136 ;  /* 0x0000000206887825 */ /* 0x040fe400078e0288 */
[----:B------:R-:W3:Y:S04]  /*b420*/  LDG.E.U16 R128, desc[UR10][R128.64] ;  /* 0x0000000a80807981 */ /* 0x000ee8000c1e1500 */
[----:B------:R-:W3:Y:S01]  /*b430*/  LDG.E.U16 R129, desc[UR10][R136.64] ;  /* 0x0000000a88817981 */ /* 0x000ee2000c1e1500 */
[----:B----4-:R-:W-:-:S04]  /*b440*/  IMAD.WIDE R134, R6, 0x2, R134 ;  /* 0x0000000206867825 */ /* 0x010fc800078e0286 */
[----:B------:R-:W-:-:S05]  /*b450*/  IMAD.WIDE R130, R6, 0x2, R130 ;  /* 0x0000000206827825 */ /* 0x000fca00078e0282 */
[----:B------:R0:W4:Y:S02]  /*b460*/  LDG.E.U16 R127, desc[UR10][R130.64] ;  /* 0x0000000a827f7981 */ /* 0x000124000c1e1500 */
[----:B0-----:R-:W-:-:S06]  /*b470*/  IMAD.WIDE R130, R6, 0x2, R150 ;  /* 0x0000000206827825 */ /* 0x001fcc00078e0296 */
[----:B------:R-:W4:Y:S01]  /*b480*/  LDG.E.U16 R130, desc[UR10][R130.64] ;  /* 0x0000000a82827981 */ /* 0x000f22000c1e1500 */
[----:B------:R-:W-:-:S04]  /*b490*/  IMAD.WIDE R136, R6, 0x2, R146 ;  /* 0x0000000206887825 */ /* 0x000fc800078e0292 */
[C---:B------:R-:W-:Y:S01]  /*b4a0*/  IMAD.WIDE R132, R6.reuse, 0x2, R132 ;  /* 0x0000000206847825 */ /* 0x040fe200078e0284 */
[----:B------:R0:W4:Y:S03]  /*b4b0*/  LDG.E.U16 R131, desc[UR10][R134.64] ;  /* 0x0000000a86837981 */ /* 0x000126000c1e1500 */
[C---:B------:R-:W-:Y:S02]  /*b4c0*/  IMAD.WIDE R138, R6.reuse, 0x2, R138 ;  /* 0x00000002068a7825 */ /* 0x040fe400078e028a */
[----:B------:R-:W4:Y:S02]  /*b4d0*/  LDG.E.U16 R132, desc[UR10][R132.64] ;  /* 0x0000000a84847981 */ /* 0x000f24000c1e1500 */
[----:B0-----:R-:W-:Y:S02]  /*b4e0*/  IMAD.WIDE R134, R6, 0x2, R144 ;  /* 0x0000000206867825 */ /* 0x001fe400078e0290 */
[----:B------:R0:W4:Y:S04]  /*b4f0*/  LDG.E.U16 R133, desc[UR10][R136.64] ;  /* 0x0000000a88857981 */ /* 0x000128000c1e1500 */
[----:B------:R-:W4:Y:S01]  /*b500*/  LDG.E.U16 R134, desc[UR10][R134.64] ;  /* 0x0000000a86867981 */ /* 0x000f22000c1e1500 */
[----:B------:R-:W-:Y:S01]  /*b510*/  SHF.L.U32 R144, R148, 0x1, RZ ;  /* 0x0000000194907819 */ /* 0x000fe200000006ff */
[----:B0-----:R-:W-:-:S02]  /*b520*/  IMAD.WIDE R136, R6, 0x2, R140 ;  /* 0x0000000206887825 */ /* 0x001fc400078e028c */
[----:B------:R0:W4:Y:S02]  /*b530*/  LDG.E.U16 R135, desc[UR10][R138.64] ;  /* 0x0000000a8a877981 */ /* 0x000124000c1e1500 */
[----:B------:R-:W-:Y:S02]  /*b540*/  IMAD.WIDE R140, R148, 0x2, R156 ;  /* 0x00000002948c7825 */ /* 0x000fe400078e029c */
[----:B------:R-:W4:Y:S02]  /*b550*/  LDG.E.U16 R136, desc[UR10][R136.64] ;  /* 0x0000000a88887981 */ /* 0x000f24000c1e1500 */
[----:B------:R-:W-:-:S04]  /*b560*/  IMAD.WIDE R142, R6, 0x2, R142 ;  /* 0x00000002068e7825 */ /* 0x000fc800078e028e */
[----:B0-----:R-:W-:-:S04]  /*b570*/  IMAD.WIDE R138, R148, 0x2, R158 ;  /* 0x00000002948a7825 */ /* 0x001fc800078e029e */
[C---:B------:R-:W-:Y:S01]  /*b580*/  IMAD.WIDE R140, R6.reuse, 0x2, R140 ;  /* 0x00000002068c7825 */ /* 0x040fe200078e028c */
[----:B------:R0:W4:Y:S03]  /*b590*/  LDG.E.U16 R137, desc[UR10][R142.64] ;  /* 0x0000000a8e897981 */ /* 0x000126000c1e1500 */
[----:B------:R-:W-:Y:S01]  /*b5a0*/  IMAD.WIDE R138, R6, 0x2, R138 ;  /* 0x00000002068a7825 */ /* 0x000fe200078e028a */
[----:B------:R-:W4:Y:S03]  /*b5b0*/  LDG.E.U16 R247, desc[UR10][R140.64] ;  /* 0x0000000a8cf77981 */ /* 0x000f26000c1e1500 */
[----:B------:R-:W-:Y:S01]  /*b5c0*/  IMAD R150, R148, 0xe, RZ ;  /* 0x0000000e94967824 */ /* 0x000fe200078e02ff */
[----:B------:R1:W4:Y:S01]  /*b5d0*/  LDG.E.U16 R243, desc[UR10][R138.64] ;  /* 0x0000000a8af37981 */ /* 0x000322000c1e1500 */
[----:B0-----:R-:W-:-:S04]  /*b5e0*/  IMAD.WIDE R142, R144, 0x2, R156 ;  /* 0x00000002908e7825 */ /* 0x001fc800078e029c */
[----:B------:R-:W-:-:S04]  /*b5f0*/  IMAD.WIDE R146, R150, 0x2, R158 ;  /* 0x0000000296927825 */ /* 0x000fc800078e029e */
[----:B-1----:R-:W-:Y:S02]  /*b600*/  IMAD R138, R148, 0x3, RZ ;  /* 0x00000003948a7824 */ /* 0x002fe400078e02ff */
[----:B------:R-:W-:Y:S01]  /*b610*/  IMAD.WIDE R140, R144, 0x2, R158 ;  /* 0x00000002908c7825 */ /* 0x000fe200078e029e */
[----:B------:R-:W-:-:S03]  /*b620*/  SHF.L.U32 R149, R148, 0x2, RZ ;  /* 0x0000000294957819 */ /* 0x000fc600000006ff */
[----:B------:R-:W-:-:S04]  /*b630*/  IMAD.WIDE R142, R6, 0x2, R142 ;  /* 0x00000002068e7825 */ /* 0x000fc800078e028e */
[----:B------:R-:W-:Y:S01]  /*b640*/  IMAD.WIDE R144, R138, 0x2, R156 ;  /* 0x000000028a907825 */ /* 0x000fe200078e029c */
[----:B------:R0:W4:Y:S03]  /*b650*/  LDG.E.U16 R237, desc[UR10][R142.64] ;  /* 0x0000000a8eed7981 */ /* 0x000126000c1e1500 */
[----:B------:R-:W-:-:S04]  /*b660*/  IMAD.WIDE R146, R6, 0x2, R146 ;  /* 0x0000000206927825 */ /* 0x000fc800078e0292 */
[----:B------:R-:W-:Y:S01]  /*b670*/  IMAD.WIDE R138, R138, 0x2, R158 ;  /* 0x000000028a8a7825 */ /* 0x000fe200078e029e */
[----:B------:R1:W4:Y:S03]  /*b680*/  LDG.E.U16 R215, desc[UR10][R146.64] ;  /* 0x0000000a92d77981 */ /* 0x000326000c1e1500 */
[----:B------:R-:W-:-:S04]  /*b690*/  IMAD.WIDE R140, R6, 0x2, R140 ;  /* 0x00000002068c7825 */ /* 0x000fc800078e028c */
[----:B0-----:R-:W-:Y:S01]  /*b6a0*/  IMAD.WIDE R142, R149, 0x2, R156 ;  /* 0x00000002958e7825 */ /* 0x001fe200078e029c */
[----:B------:R0:W4:Y:S03]  /*b6b0*/  LDG.E.U16 R235, desc[UR10][R140.64] ;  /* 0x0000000a8ceb7981 */ /* 0x000126000c1e1500 */
[----:B------:R-:W-:-:S04]  /*b6c0*/  IMAD.WIDE R144, R6, 0x2, R144 ;  /* 0x0000000206907825 */ /* 0x000fc800078e0290 */
[----:B-1----:R-:W-:Y:S01]  /*b6d0*/  IMAD R146, R148, 0x5, RZ ;  /* 0x0000000594927824 */ /* 0x002fe200078e02ff */
[----:B------:R1:W4:Y:S01]  /*b6e0*/  LDG.E.U16 R233, desc[UR10][R144.64] ;  /* 0x0000000a90e97981 */ /* 0x000322000c1e1500 */
[----:B------:R-:W-:-:S04]  /*b6f0*/  IMAD.WIDE R138, R6, 0x2, R138 ;  /* 0x00000002068a7825 */ /* 0x000fc800078e028a */
[----:B0-----:R-:W-:Y:S01]  /*b700*/  IMAD.WIDE R140, R149, 0x2, R158 ;  /* 0x00000002958c7825 */ /* 0x001fe200078e029e */
[----:B------:R0:W4:Y:S03]  /*b710*/  LDG.E.U16 R231, desc[UR10][R138.64] ;  /* 0x0000000a8ae77981 */ /* 0x000126000c1e1500 */
[----:B------:R-:W-:-:S04]  /*b720*/  IMAD.WIDE R142, R6, 0x2, R142 ;  /* 0x00000002068e7825 */ /* 0x000fc800078e028e */
[----:B-1----:R-:W-:Y:S01]  /*b730*/  IMAD.WIDE R144, R146, 0x2, R158 ;  /* 0x0000000292907825 */ /* 0x002fe200078e029e */
[----:B------:R1:W4:Y:S03]  /*b740*/  LDG.E.U16 R229, desc[UR10][R142.64] ;  /* 0x0000000a8ee57981 */ /* 0x000326000c1e1500 */
[----:B------:R-:W-:Y:S02]  /*b750*/  IMAD R147, R148, 0x6, RZ ;  /* 0x0000000694937824 */ /* 0x000fe400078e02ff */
[----:B0-----:R-:W-:-:S04]  /*b760*/  IMAD.WIDE R138, R146, 0x2, R156 ;  /* 0x00000002928a7825 */ /* 0x001fc800078e029c */
[----:B------:R-:W-:-:S04]  /*b770*/  IMAD.WIDE R140, R6, 0x2, R140 ;  /* 0x00000002068c7825 */ /* 0x000fc800078e028c */
[----:B-1----:R-:W-:Y:S01]  /*b780*/  IMAD.WIDE R142, R147, 0x2, R156 ;  /* 0x00000002938e7825 */ /* 0x002fe200078e029c */
[----:B------:R0:W4:Y:S03]  /*b790*/  LDG.E.U16 R227, desc[UR10][R140.64] ;  /* 0x0000000a8ce37981 */ /* 0x000126000c1e1500 */
[----:B------:R-:W-:-:S04]  /*b7a0*/  IMAD.WIDE R144, R6, 0x2, R144 ;  /* 0x0000000206907825 */ /* 0x000fc800078e0290 */
[----:B------:R-:W-:Y:S01]  /*b7b0*/  IMAD.SHL.U32 R151, R148, 0x8, RZ ;  /* 0x0000000894977824 */ /* 0x000fe200078e00ff */
[----:B------:R1:W4:Y:S01]  /*b7c0*/  LDG.E.U16 R223, desc[UR10][R144.64] ;  /* 0x0000000a90df7981 */ /* 0x000322000c1e1500 */
[----:B------:R-:W-:-:S04]  /*b7d0*/  IMAD.WIDE R138, R6, 0x2, R138 ;  /* 0x00000002068a7825 */ /* 0x000fc800078e028a */
[----:B0-----:R-:W-:Y:S01]  /*b7e0*/  IMAD.WIDE R140, R147, 0x2, R158 ;  /* 0x00000002938c7825 */ /* 0x001fe200078e029e */
[----:B------:R0:W4:Y:S03]  /*b7f0*/  LDG.E.U16 R225, desc[UR10][R138.64] ;  /* 0x0000000a8ae17981 */ /* 0x000126000c1e1500 */
[----:B------:R-:W-:Y:S02]  /*b800*/  IMAD R146, R148, 0x7, RZ ;  /* 0x0000000794927824 */ /* 0x000fe400078e02ff */
[----:B------:R-:W-:-:S04]  /*b810*/  IMAD.WIDE R142, R6, 0x2, R142 ;  /* 0x00000002068e7825 */ /* 0x000fc800078e028e */
[--C-:B-1----:R-:W-:Y:S01]  /*b820*/  IMAD.WIDE R144, R151, 0x2, R156.reuse ;  /* 0x0000000297907825 */ /* 0x102fe200078e029c */
[----:B------:R1:W4:Y:S03]  /*b830*/  LDG.E.U16 R221, desc[UR10][R142.64] ;  /* 0x0000000a8edd7981 */ /* 0x000326000c1e1500 */
[----:B------:R-:W-:Y:S02]  /*b840*/  IMAD R149, R148, 0x9, RZ ;  /* 0x0000000994957824 */ /* 0x000fe400078e02ff */
[----:B0-----:R-:W-:-:S04]  /*b850*/  IMAD.WIDE R138, R146, 0x2, R156 ;  /* 0x00000002928a7825 */ /* 0x001fc800078e029c */
[----:B------:R-:W-:-:S04]  /*b860*/  IMAD.WIDE R140, R6, 0x2, R140 ;  /* 0x00000002068c7825 */ /* 0x000fc800078e028c */
[----:B------:R-:W-:Y:S01]  /*b870*/  IMAD.WIDE R146, R146, 0x2, R158 ;  /* 0x0000000292927825 */ /* 0x000fe200078e029e */
[----:B------:R0:W4:Y:S03]  /*b880*/  LDG.E.U16 R219, desc[UR10][R140.64] ;  /* 0x0000000a8cdb7981 */ /* 0x000126000c1e1500 */
[----:B------:R-:W-:-:S04]  /*b890*/  IMAD.WIDE R144, R6, 0x2, R144 ;  /* 0x0000000206907825 */ /* 0x000fc800078e0290 */
[----:B-1----:R-:W-:Y:S01]  /*b8a0*/  IMAD.WIDE R142, R149, 0x2, R156 ;  /* 0x00000002958e7825 */ /* 0x002fe200078e029c */
        /* <DEDUP_REMOVED lines=13> */
[----:B0-----:R-:W-:Y:S02]  /*b980*/  IMAD R142, R148, 0xb, RZ ;  /* 0x0000000b948e7824 */ /* 0x001fe400078e02ff */
[----:B------:R-:W-:-:S04]  /*b990*/  IMAD.WIDE R138, R6, 0x2, R138 ;  /* 0x00000002068a7825 */ /* 0x000fc800078e028a */
[----:B------:R-:W-:Y:S01]  /*b9a0*/  IMAD.WIDE R146, R6, 0x2, R146 ;  /* 0x0000000206927825 */ /* 0x000fe200078e0292 */
[----:B------:R0:W4:Y:S03]  /*b9b0*/  LDG.E.U16 R205, desc[UR10][R138.64] ;  /* 0x0000000a8acd7981 */ /* 0x000126000c1e1500 */
[----:B-1----:R-:W-:Y:S01]  /*b9c0*/  IMAD.WIDE R140, R144, 0x2, R158 ;  /* 0x00000002908c7825 */ /* 0x002fe200078e029e */
[----:B------:R1:W4:Y:S03]  /*b9d0*/  LDG.E.U16 R203, desc[UR10][R146.64] ;  /* 0x0000000a92cb7981 */ /* 0x000326000c1e1500 */
[----:B------:R-:W-:-:S04]  /*b9e0*/  IMAD.WIDE R144, R142, 0x2, R156 ;  /* 0x000000028e907825 */ /* 0x000fc800078e029c */
[----:B------:R-:W-:Y:S02]  /*b9f0*/  IMAD R149, R148, 0xc, RZ ;  /* 0x0000000c94957824 */ /* 0x000fe400078e02ff */
[----:B------:R-:W-:-:S04]  /*ba00*/  IMAD.WIDE R140, R6, 0x2, R140 ;  /* 0x00000002068c7825 */ /* 0x000fc800078e028c */
[----:B0-----:R-:W-:Y:S01]  /*ba10*/  IMAD.WIDE R138, R149, 0x2, R156 ;  /* 0x00000002958a7825 */ /* 0x001fe200078e029c */
[----:B------:R0:W4:Y:S03]  /*ba20*/  LDG.E.U16 R201, desc[UR10][R140.64] ;  /* 0x0000000a8cc97981 */ /* 0x000126000c1e1500 */
[----:B------:R-:W-:-:S04]  /*ba30*/  IMAD.WIDE R144, R6, 0x2, R144 ;  /* 0x0000000206907825 */ /* 0x000fc800078e0290 */
[----:B-1----:R-:W-:Y:S01]  /*ba40*/  IMAD.WIDE R146, R149, 0x2, R158 ;  /* 0x0000000295927825 */ /* 0x002fe200078e029e */
[----:B------:R1:W4:Y:S03]  /*ba50*/  LDG.E.U16 R199, desc[UR10][R144.64] ;  /* 0x0000000a90c77981 */ /* 0x000326000c1e1500 */
[----:B------:R-:W-:Y:S02]  /*ba60*/  IMAD R148, R148, 0xd, RZ ;  /* 0x0000000d94947824 */ /* 0x000fe400078e02ff */
[----:B------:R-:W-:-:S04]  /*ba70*/  IMAD.WIDE R138, R6, 0x2, R138 ;  /* 0x00000002068a7825 */ /* 0x000fc800078e028a */
[----:B0-----:R-:W-:Y:S01]  /*ba80*/  IMAD.WIDE R140, R148, 0x2, R156 ;  /* 0x00000002948c7825 */ /* 0x001fe200078e029c */
[----:B------:R2:W4:Y:S03]  /*ba90*/  LDG.E.U16 R195, desc[UR10][R138.64] ;  /* 0x0000000a8ac37981 */ /* 0x000526000c1e1500 */
[----:B------:R-:W-:-:S04]  /*baa0*/  IMAD.WIDE R146, R6, 0x2, R146 ;  /* 0x0000000206927825 */ /* 0x000fc800078e0292 */
[--C-:B-1----:R-:W-:Y:S01]  /*bab0*/  IMAD.WIDE R144, R148, 0x2, R158.reuse ;  /* 0x0000000294907825 */ /* 0x102fe200078e029e */
[----:B------:R3:W4:Y:S04]  /*bac0*/  LDG.E.U16 R193, desc[UR10][R146.64] ;  /* 0x0000000a92c17981 */ /* 0x000728000c1e1500 */
[----:B------:R-:W4:Y:S01]  /*bad0*/  LDL.64 R148, [R1+0x968] ;  /* 0x0009680001947983 */ /* 0x000f220000100a00 */
[----:B------:R-:W-:-:S03]  /*bae0*/  IMAD.WIDE R142, R142, 0x2, R158 ;  /* 0x000000028e8e7825 */ /* 0x000fc600078e029e */
[----:B------:R-:W-:Y:S01]  /*baf0*/  STL [R1+0x1058], R158 ;  /* 0x0010589e01007387 */ /* 0x000fe20000100800 */
[----:B--2---:R-:W-:-:S03]  /*bb00*/  IMAD.WIDE R138, R6, 0x2, R186 ;  /* 0x00000002068a7825 */ /* 0x004fc600078e02ba */
[----:B------:R0:W-:Y:S01]  /*bb10*/  STL [R1+0x1054], R159 ;  /* 0x0010549f01007387 */ /* 0x0001e20000100800 */
[----:B---3--:R-:W-:-:S03]  /*bb20*/  IMAD.WIDE R146, R6, 0x2, R152 ;  /* 0x0000000206927825 */ /* 0x008fc600078e0298 */
[----:B------:R-:W2:Y:S01]  /*bb30*/  LDG.E.U16 R138, desc[UR10][R138.64] ;  /* 0x0000000a8a8a7981 */ /* 0x000ea2000c1e1500 */
[----:B------:R-:W-:-:S03]  /*bb40*/  IMAD.WIDE R140, R6, 0x2, R140 ;  /* 0x00000002068c7825 */ /* 0x000fc600078e028c */
[----:B0-----:R-:W3:Y:S04]  /*bb50*/  LDL.64 R158, [R1+0x960] ;  /* 0x00096000019e7983 */ /* 0x001ee80000100a00 */
[----:B------:R-:W-:Y:S04]  /*bb60*/  STL [R1+0x1060], R156 ;  /* 0x0010609c01007387 */ /* 0x000fe80000100800 */
[----:B------:R0:W-:Y:S04]  /*bb70*/  STL [R1+0x105c], R157 ;  /* 0x00105c9d01007387 */ /* 0x0001e80000100800 */
[----:B------:R-:W2:Y:S04]  /*bb80*/  LDL.64 R152, [R1+0x958] ;  /* 0x0009580001987983 */ /* 0x000ea80000100a00 */
[----:B------:R-:W2:Y:S04]  /*bb90*/  LDG.E.U16 R139, desc[UR10][R146.64] ;  /* 0x0000000a928b7981 */ /* 0x000ea8000c1e1500 */
[----:B------:R1:W2:Y:S04]  /*bba0*/  LDG.E.U16 R191, desc[UR10][R140.64] ;  /* 0x0000000a8cbf7981 */ /* 0x0002a8000c1e1500 */
[----:B------:R-:W2:Y:S01]  /*bbb0*/  LDL.64 R146, [R1+0x950] ;  /* 0x0009500001927983 */ /* 0x000ea20000100a00 */
[----:B-1----:R-:W-:-:S03]  /*bbc0*/  IMAD.WIDE R140, R6, 0x2, R160 ;  /* 0x00000002068c7825 */ /* 0x002fc600078e02a0 */
[----:B------:R-:W2:Y:S01]  /*bbd0*/  LDL.64 R160, [R1+0x948] ;  /* 0x0009480001a07983 */ /* 0x000ea20000100a00 */
[----:B------:R-:W-:-:S03]  /*bbe0*/  IMAD.WIDE R142, R6, 0x2, R142 ;  /* 0x00000002068e7825 */ /* 0x000fc600078e028e */
[----:B------:R-:W2:Y:S04]  /*bbf0*/  LDG.E.U16 R140, desc[UR10][R140.64] ;  /* 0x0000000a8c8c7981 */ /* 0x000ea8000c1e1500 */
[----:B------:R1:W2:Y:S01]  /*bc00*/  LDG.E.U16 R197, desc[UR10][R142.64] ;  /* 0x0000000a8ec57981 */ /* 0x0002a2000c1e1500 */
[----:B------:R-:W-:-:S05]  /*bc10*/  IMAD.WIDE R144, R6, 0x2, R144 ;  /* 0x0000000206907825 */ /* 0x000fca00078e0290 */
[----:B------:R4:W2:Y:S01]  /*bc20*/  LDG.E.U16 R189, desc[UR10][R144.64] ;  /* 0x0000000a90bd7981 */ /* 0x0008a2000c1e1500 */
[----:B-1----:R-:W-:-:S03]  /*bc30*/  IMAD.WIDE R142, R150, 0x2, R156 ;  /* 0x00000002968e7825 */ /* 0x002fc600078e029c */
[----:B------:R-:W2:Y:S01]  /*bc40*/  LDL.64 R150, [R1+0x928] ;  /* 0x0009280001967983 */ /* 0x000ea20000100a00 */
[----:B------:R-:W-:-:S03]  /*bc50*/  IMAD.WIDE R142, R6, 0x2, R142 ;  /* 0x00000002068e7825 */ /* 0x000fc600078e028e */
[----:B0-----:R-:W2:Y:S04]  /*bc60*/  LDL.64 R156, [R1+0x920] ;  /* 0x00092000019c7983 */ /* 0x001ea80000100a00 */
[----:B------:R3:W2:Y:S01]  /*bc70*/  LDG.E.U16 R187, desc[UR10][R142.64] ;  /* 0x0000000a8ebb7981 */ /* 0x0006a2000c1e1500 */
[----:B----4-:R-:W-:-:S03]  /*bc80*/  IMAD.WIDE R144, R6, 0x2, R148 ;  /* 0x0000000206907825 */ /* 0x010fc600078e0294 */
[----:B------:R-:W4:Y:S04]  /*bc90*/  LDL.64 R148, [R1+0x938] ;  /* 0x0009380001947983 */ /* 0x000f280000100a00 */
[----:B------:R2:W4:Y:S01]  /*bca0*/  LDG.E.U16 R141, desc[UR10][R144.64] ;  /* 0x0000000a908d7981 */ /* 0x000522000c1e1500 */
[----:B---3--:R-:W-:-:S03]  /*bcb0*/  IMAD.WIDE R142, R6, 0x2, R158 ;  /* 0x00000002068e7825 */ /* 0x008fc600078e029e */
[----:B------:R-:W3:Y:S04]  /*bcc0*/  LDL.64 R158, [R1+0x930] ;  /* 0x00093000019e7983 */ /* 0x000ee80000100a00 */
[----:B------:R-:W3:Y:S01]  /*bcd0*/  LDG.E.U16 R142, desc[UR10][R142.64] ;  /* 0x0000000a8e8e7981 */ /* 0x000ee2000c1e1500 */
[----:B--2---:R-:W-:-:S03]  /*bce0*/  IMAD.WIDE R144, R6, 0x2, R152 ;  /* 0x0000000206907825 */ /* 0x004fc600078e0298 */
[----:B------:R-:W2:Y:S04]  /*bcf0*/  LDL.64 R152, [R1+0x918] ;  /* 0x0009180001987983 */ /* 0x000ea80000100a00 */
[----:B------:R0:W3:Y:S02]  /*bd00*/  LDG.E.U16 R143, desc[UR10][R144.64] ;  /* 0x0000000a908f7981 */ /* 0x0000e4000c1e1500 */
[----:B0-----:R-:W-:-:S04]  /*bd10*/  IMAD.WIDE R144, R6, 0x2, R146 ;  /* 0x0000000206907825 */ /* 0x001fc800078e0292 */
[C---:B------:R-:W-:Y:S02]  /*bd20*/  IMAD.WIDE R146, R6.reuse, 0x2, R160 ;  /* 0x0000000206927825 */ /* 0x040fe400078e02a0 */
[----:B------:R-:W3:Y:S04]  /*bd30*/  LDG.E.U16 R144, desc[UR10][R144.64] ;  /* 0x0000000a90907981 */ /* 0x000ee8000c1e1500 */
[----:B------:R-:W3:Y:S04]  /*bd40*/  LDL.64 R160, [R1+0x900] ;  /* 0x0009000001a07983 */ /* 0x000ee80000100a00 */
[----:B------:R0:W3:Y:S04]  /*bd50*/  LDG.E.U16 R145, desc[UR10][R146.64] ;  /* 0x0000000a92917981 */ /* 0x0000e8000c1e1500 */
[----:B------:R-:W0:Y:S01]  /*bd60*/  LDL.64 R146, [R1+0x940] ;  /* 0x0009400001927983 */ /* 0x000e220000100a00 */
[----:B------:R-:W-:-:S04]  /*bd70*/  IMAD.WIDE R150, R6, 0x2, R150 ;  /* 0x0000000206967825 */ /* 0x000fc800078e0296 */
[----:B----4-:R-:W-:-:S04]  /*bd80*/  IMAD.WIDE R148, R6, 0x2, R148 ;  /* 0x0000000206947825 */ /* 0x010fc800078e0294 */
[----:B--2---:R-:W-:-:S04]  /*bd90*/  IMAD.WIDE R152, R6, 0x2, R152 ;  /* 0x0000000206987825 */ /* 0x004fc800078e0298 */
[----:B0-----:R-:W-:-:S06]  /*bda0*/  IMAD.WIDE R146, R6, 0x2, R146 ;  /* 0x0000000206927825 */ /* 0x001fcc00078e0292 */
[----:B------:R-:W2:Y:S04]  /*bdb0*/  LDG.E.U16 R146, desc[UR10][R146.64] ;  /* 0x0000000a92927981 */ /* 0x000ea8000c1e1500 */
[----:B------:R3:W4:Y:S02]  /*bdc0*/  LDG.E.U16 R147, desc[UR10][R148.64] ;  /* 0x0000000a94937981 */ /* 0x000724000c1e1500 */
[C---:B---3--:R-:W-:Y:S02]  /*bdd0*/  IMAD.WIDE R148, R6.reuse, 0x2, R158 ;  /* 0x0000000206947825 */ /* 0x048fe400078e029e */
[----:B------:R-:W3:Y:S04]  /*bde0*/  LDL.64 R158, [R1+0x8f0] ;  /* 0x0008f000019e7983 */ /* 0x000ee80000100a00 */
[----:B------:R-:W4:Y:S04]  /*bdf0*/  LDG.E.U16 R148, desc[UR10][R148.64] ;  /* 0x0000000a94947981 */ /* 0x000f28000c1e1500 */
[----:B------:R0:W4:Y:S02]  /*be00*/  LDG.E.U16 R149, desc[UR10][R150.64] ;  /* 0x0000000a96957981 */ /* 0x000124000c1e1500 */
[----:B0-----:R-:W-:-:S02]  /*be10*/  IMAD.WIDE R150, R6, 0x2, R156 ;  /* 0x0000000206967825 */ /* 0x001fc400078e029c */
[----:B------:R-:W2:Y:S04]  /*be20*/  LDL.64 R156, [R1+0x7e0] ;  /* 0x0007e000019c7983 */ /* 0x000ea80000100a00 */
[----:B------:R-:W4:Y:S04]  /*be30*/  LDG.E.U16 R150, desc[UR10][R150.64] ;  /* 0x0000000a96967981 */ /* 0x000f28000c1e1500 */
[----:B------:R0:W4:Y:S04]  /*be40*/  LDG.E.U16 R151, desc[UR10][R152.64] ;  /* 0x0000000a98977981 */ /* 0x000128000c1e1500 */
[----:B------:R-:W0:Y:S01]  /*be50*/  LDL.64 R152, [R1+0x910] ;  /* 0x0009100001987983 */ /* 0x000e220000100a00 */
[----:B------:R-:W-:-:S04]  /*be60*/  IMAD.WIDE R160, R6, 0x2, R160 ;  /* 0x0000000206a07825 */ /* 0x000fc800078e02a0 */
[----:B0-----:R-:W-:-:S06]  /*be70*/  IMAD.WIDE R152, R6, 0x2, R152 ;  /* 0x0000000206987825 */ /* 0x001fcc00078e0298 */
[----:B------:R-:W4:Y:S04]  /*be80*/  LDG.E.U16 R152, desc[UR10][R152.64] ;  /* 0x0000000a98987981 */ /* 0x000f28000c1e1500 */
[----:B------:R0:W4:Y:S04]  /*be90*/  LDG.E.U16 R153, desc[UR10][R160.64] ;  /* 0x0000000aa0997981 */ /* 0x000128000c1e1500 */
[----:B------:R-:W0:Y:S02]  /*bea0*/  LDL.64 R160, [R1+0x8f8] ;  /* 0x0008f80001a07983 */ /* 0x000e240000100a00 */
[----:B0-----:R-:W-:-:S05]  /*beb0*/  IMAD.WIDE R160, R6, 0x2, R160 ;  /* 0x0000000206a07825 */ /* 0x001fca00078e02a0 */
        /* <DEDUP_REMOVED lines=9> */
[----:B------:R2:W4:Y:S02]  /*bf50*/  LDG.E.U16 R166, desc[UR10][R160.64] ;  /* 0x0000000aa0a67981 */ /* 0x000524000c1e1500 */
[C---:B--2---:R-:W-:Y:S02]  /*bf60*/  IMAD.WIDE R160, R6.reuse, 0x2, R156 ;  /* 0x0000000206a07825 */ /* 0x044fe400078e029c */
[----:B------:R-:W2:Y:S04]  /*bf70*/  LDL.64 R156, [R1+0x8e0] ;  /* 0x0008e000019c7983 */ /* 0x000ea80000100a00 */
[----:B------:R3:W4:Y:S02]  /*bf80*/  LDG.E.U16 R168, desc[UR10][R160.64] ;  /* 0x0000000aa0a87981 */ /* 0x000724000c1e1500 */
[----:B---3--:R-:W-:-:S02]  /*bf90*/  IMAD.WIDE R160, R6, 0x2, R158 ;  /* 0x0000000206a07825 */ /* 0x008fc400078e029e */
[----:B------:R-:W3:Y:S04]  /*bfa0*/  LDL.64 R158, [R1+0x8d8] ;  /* 0x0008d800019e7983 */ /* 0x000ee80000100a00 */
        /* <DEDUP_REMOVED lines=92> */
[----:B------:R-:W2:Y:S04]  /*c570*/  LDL.LU R157, [R1+0xc] ;  /* 0x00000c00019d7983 */ /* 0x000ea80000300800 */
[----:B------:R3:W4:Y:S04]  /*c580*/  LDG.E.U16 R232, desc[UR10][R160.64] ;  /* 0x0000000aa0e87981 */ /* 0x000728000c1e1500 */
[----:B------:R-:W4:Y:S01]  /*c590*/  LDL.LU R156, [R1+0x8] ;  /* 0x00000800019c7983 */ /* 0x000f220000300800 */
[----:B---3--:R-:W-:-:S03]  /*c5a0*/  IMAD.WIDE R160, R6, 0x2, R158 ;  /* 0x0000000206a07825 */ /* 0x008fc600078e029e */
[----:B------:R-:W3:Y:S04]  /*c5b0*/  LDL.LU R159, [R1+0x4] ;  /* 0x00000400019f7983 */ /* 0x000ee80000300800 */
[----:B------:R-:W3:Y:S04]  /*c5c0*/  LDL.LU R158, [R1] ;  /* 0x00000000019e7983 */ /* 0x000ee80000300800 */
[----:B------:R0:W3:Y:S04]  /*c5d0*/  LDG.E.U16 R234, desc[UR10][R160.64] ;  /* 0x0000000aa0ea7981 */ /* 0x0000e8000c1e1500 */
[----:B------:R-:W0:Y:S02]  /*c5e0*/  LDL.64 R160, [R1+0x808] ;  /* 0x0008080001a07983 */ /* 0x000e240000100a00 */
[----:B0-----:R-:W-:-:S05]  /*c5f0*/  IMAD.WIDE R160, R6, 0x2, R160 ;  /* 0x0000000206a07825 */ /* 0x001fca00078e02a0 */
        /* <DEDUP_REMOVED lines=22> */
[----:B------:R-:W0:Y:S01]  /*c760*/  LDL.64 R160, [R1+0x778] ;  /* 0x0007780001a07983 */ /* 0x000e220000100a00 */
[----:B------:R-:W1:Y:S01]  /*c770*/  S2R R48, SR_TID.X ;  /* 0x0000000000307919 */ /* 0x000e620000002100 */
[----:B0-----:R-:W-:-:S05]  /*c780*/  IMAD.WIDE R160, R6, 0x2, R160 ;  /* 0x0000000206a07825 */ /* 0x001fca00078e02a0 */
[----:B------:R0:W3:Y:S04]  /*c790*/  LDG.E.U16 R252, desc[UR10][R160.64] ;  /* 0x0000000aa0fc7981 */ /* 0x0000e8000c1e1500 */
[----:B------:R-:W0:Y:S01]  /*c7a0*/  LDL.64 R160, [R1+0x770] ;  /* 0x0007700001a07983 */ /* 0x000e220000100a00 */
[----:B-1----:R-:W-:-:S03]  /*c7b0*/  LOP3.LUT R48, R48, 0xff, RZ, 0xc0, !PT ;  /* 0x000000ff30307812 */ /* 0x002fc600078ec0ff */
[----:B------:R-:W-:Y:S01]  /*c7c0*/  STL [R1+0x1064], R6 ;  /* 0x0010640601007387 */ /* 0x000fe20000100800 */
[----:B0-----:R-:W-:-:S06]  /*c7d0*/  IMAD.WIDE R160, R6, 0x2, R160 ;  /* 0x0000000206a07825 */ /* 0x001fcc00078e02a0 */
[----:B------:R0:W3:Y:S02]  /*c7e0*/  LDG.E.U16 R160, desc[UR10][R160.64] ;  /* 0x0000000aa0a07981 */ /* 0x0000e4000c1e1500 */
[----:B0-----:R-:W-:Y:S01]  /*c7f0*/  SHF.L.U32 R161, R48, 0x1, RZ ;  /* 0x0000000130a17819 */ /* 0x001fe200000006ff */
[----:B------:R-:W-:Y:S06]  /*c800*/  BAR.SYNC.DEFER_BLOCKING 0x0 ;  /* 0x0000000000007b1d */ /* 0x000fec0000010000 */
[----:B------:R0:W-:Y:S04]  /*c810*/  STS.U16 [R161+UR6+0x6000], R95 ;  /* 0x0060005fa1007988 */ /* 0x0001e80008000406 */
[----:B------:R1:W-:Y:S04]  /*c820*/  STS.U16 [R161+UR6+0x6200], R104 ;  /* 0x00620068a1007988 */ /* 0x0003e80008000406 */
[----:B------:R2:W-:Y:S04]  /*c830*/  STS.U16 [R161+UR6+0x8000], R105 ;  /* 0x00800069a1007988 */ /* 0x0005e80008000406 */
[----:B0-----:R-:W3:Y:S04]  /*c840*/  LDL.LU R95, [R1+0x1134] ;  /* 0x00113400015f7983 */ /* 0x001ee80000300800 */
[----:B-1----:R-:W3:Y:S04]  /*c850*/  LDL.LU R104, [R1+0x1130] ;  /* 0x0011300001687983 */ /* 0x002ee80000300800 */
[----:B--2---:R-:W2:Y:S04]  /*c860*/  LDL.LU R105, [R1+0x112c] ;  /* 0x00112c0001697983 */ /* 0x004ea80000300800 */
[----:B------:R0:W-:Y:S04]  /*c870*/  STS.U16 [R161+UR6+0x8200], R4 ;  /* 0x00820004a1007988 */ /* 0x0001e80008000406 */
[----:B------:R1:W-:Y:S04]  /*c880*/  STS.U16 [R161+UR6+0xa000], R3 ;  /* 0x00a00003a1007988 */ /* 0x0003e80008000406 */
[----:B0-----:R-:W2:Y:S04]  /*c890*/  LDL.LU R4, [R1+0x1128] ;  /* 0x0011280001047983 */ /* 0x001ea80000300800 */
[----:B-1----:R-:W2:Y:S04]  /*c8a0*/  LDL.LU R3, [R1+0x1124] ;  /* 0x0011240001037983 */ /* 0x002ea80000300800 */
[----:B------:R0:W-:Y:S04]  /*c8b0*/  STS.U16 [R161+UR6+0xa200], R57 ;  /* 0x00a20039a1007988 */ /* 0x0001e80008000406 */
[----:B------:R1:W-:Y:S04]  /*c8c0*/  STS.U16 [R161+UR6+0xc000], R58 ;  /* 0x00c0003aa1007988 */ /* 0x0003e80008000406 */
[----:B0-----:R-:W2:Y:S04]  /*c8d0*/  LDL.LU R57, [R1+0x1120] ;  /* 0x0011200001397983 */ /* 0x001ea80000300800 */
[----:B-1----:R-:W2:Y:S01]  /*c8e0*/  LDL.LU R58, [R1+0x111c] ;  /* 0x00111c00013a7983 */ /* 0x002ea20000300800 */
[----:B------:R-:W0:Y:S03]  /*c8f0*/  S2R R6, SR_TID.X ;  /* 0x0000000000067919 */ /* 0x000e260000002100 */
[----:B------:R1:W-:Y:S04]  /*c900*/  STS.U16 [R161+UR6+0x10000], R10 ;  /* 0x0100000aa1007988 */ /* 0x0003e80008000406 */
[----:B------:R-:W-:Y:S01]  /*c910*/  STS.U16 [R161+UR6], R157 ;  /* 0x0000009da1007988 */ /* 0x000fe20008000406 */
[----:B-1----:R-:W-:-:S03]  /*c920*/  LOP3.LUT R10, R161, 0x10, RZ, 0x3c, !PT ;  /* 0x00000010a10a7812 */ /* 0x002fc600078e3cff */
[----:B----4-:R-:W-:Y:S04]  /*c930*/  STS.U16 [R161+UR6+0x200], R156 ;  /* 0x0002009ca1007988 */ /* 0x010fe80008000406 */
[----:B------:R-:W-:Y:S04]  /*c940*/  STS.U16 [R161+UR6+0x2000], R211 ;  /* 0x002000d3a1007988 */ /* 0x000fe80008000406 */
[----:B------:R-:W-:Y:S04]  /*c950*/  STS.U16 [R161+UR6+0x2200], R209 ;  /* 0x002200d1a1007988 */ /* 0x000fe80008000406 */
[----:B---3--:R-:W-:Y:S04]  /*c960*/  STS.U16 [R161+UR6+0x4000], R159 ;  /* 0x0040009fa1007988 */ /* 0x008fe80008000406 */
[----:B------:R-:W-:Y:S04]  /*c970*/  STS.U16 [R161+UR6+0x4200], R158 ;  /* 0x0042009ea1007988 */ /* 0x000fe80008000406 */
[----:B------:R-:W-:Y:S04]  /*c980*/  STS.U16 [R161+UR6+0xc200], R2 ;  /* 0x00c20002a1007988 */ /* 0x000fe80008000406 */
[----:B------:R-:W-:Y:S04]  /*c990*/  STS.U16 [R161+UR6+0xe000], R185 ;  /* 0x00e000b9a1007988 */ /* 0x000fe80008000406 */
[----:B------:R-:W-:Y:S04]  /*c9a0*/  STS.U16 [R161+UR6+0xe200], R183 ;  /* 0x00e200b7a1007988 */ /* 0x000fe80008000406 */
[----:B------:R0:W-:Y:S04]  /*c9b0*/  STS.U16 [R161+UR6+0x10200], R11 ;  /* 0x0102000ba1007988 */ /* 0x0001e80008000406 */
[----:B------:R-:W-:Y:S04]  /*c9c0*/  STS.U16 [R161+UR6+0x12000], R26 ;  /* 0x0120001aa1007988 */ /* 0x000fe80008000406 */
[----:B------:R-:W-:Y:S01]  /*c9d0*/  STS.U16 [R161+UR6+0x12200], R27 ;  /* 0x0122001ba1007988 */ /* 0x000fe20008000406 */
[----:B0-----:R-:W-:-:S03]  /*c9e0*/  LOP3.LUT R11, R6, 0x7, RZ, 0xc0, !PT ;  /* 0x00000007060b7812 */ /* 0x001fc600078ec0ff */
[----:B------:R-:W-:Y:S04]  /*c9f0*/  STS.U16 [R161+UR6+0x14000], R42 ;  /* 0x0140002aa1007988 */ /* 0x000fe80008000406 */
[----:B------:R-:W-:Y:S04]  /*ca00*/  STS.U16 [R161+UR6+0x14200], R43 ;  /* 0x0142002ba1007988 */ /* 0x000fe80008000406 */
[----:B------:R-:W-:Y:S04]  /*ca10*/  STS.U16 [R161+UR6+0x16000], R122 ;  /* 0x0160007aa1007988 */ /* 0x000fe80008000406 */
[----:B------:R-:W-:Y:S04]  /*ca20*/  STS.U16 [R161+UR6+0x16200], R123 ;  /* 0x0162007ba1007988 */ /* 0x000fe80008000406 */
[----:B------:R-:W-:Y:S04]  /*ca30*/  STS.U16 [R161+UR6+0x18000], R138 ;  /* 0x0180008aa1007988 */ /* 0x000fe80008000406 */
[----:B------:R0:W-:Y:S04]  /*ca40*/  STS.U16 [R161+UR6+0x18200], R139 ;  /* 0x0182008ba1007988 */ /* 0x0001e80008000406 */
[----:B------:R-:W-:Y:S04]  /*ca50*/  STS.U16 [R161+UR6+0x1a000], R153 ;  /* 0x01a00099a1007988 */ /* 0x000fe80008000406 */
[----:B------:R-:W-:Y:S04]  /*ca60*/  STS.U16 [R161+UR6+0x1a200], R154 ;  /* 0x01a2009aa1007988 */ /* 0x000fe80008000406 */
[----:B------:R-:W-:Y:S04]  /*ca70*/  STS.U16 [R161+UR6+0x1c000], R162 ;  /* 0x01c000a2a1007988 */ /* 0x000fe80008000406 */
[----:B------:R-:W-:Y:S04]  /*ca80*/  STS.U16 [R161+UR6+0x1c200], R164 ;  /* 0x01c200a4a1007988 */ /* 0x000fe80008000406 */
[----:B------:R-:W-:Y:S04]  /*ca90*/  STS.U16 [R161+UR6+0x1e000], R166 ;  /* 0x01e000a6a1007988 */ /* 0x000fe80008000406 */
[----:B------:R-:W-:Y:S04]  /*caa0*/  STS.U16 [R161+UR6+0x1e200], R168 ;  /* 0x01e200a8a1007988 */ /* 0x000fe80008000406 */
[----:B------:R1:W-:Y:S01]  /*cab0*/  STS.U16 [R10+UR6+0x10400], R12 ;  /* 0x0104000c0a007988 */ /* 0x0003e20008000406 */
[----:B0-----:R-:W-:-:S03]  /*cac0*/  SHF.L.U32 R139, R6, 0x1, RZ ;  /* 0x00000001068b7819 */ /* 0x001fc600000006ff */
[----:B------:R-:W-:Y:S04]  /*cad0*/  STS.U16 [R10+UR6+0x400], R247 ;  /* 0x000400f70a007988 */ /* 0x000fe80008000406 */
[----:B------:R-:W3:Y:S01]  /*cae0*/  LDL.LU R2, [R1+0x1118] ;  /* 0x0011180001027983 */ /* 0x000ee20000300800 */
[----:B-1----:R-:W-:-:S03]  /*caf0*/  SHF.L.U32 R12, R6, 0x3, RZ ;  /* 0x00000003060c7819 */ /* 0x002fc600000006ff */
[----:B------:R-:W-:Y:S01]  /*cb00*/  STS.U16 [R10+UR6+0x600], R243 ;  /* 0x000600f30a007988 */ /* 0x000fe20008000406 */
[----:B------:R-:W-:-:S03]  /*cb10*/  LOP3.LUT R138, R6, 0xe0, RZ, 0xc0, !PT ;  /* 0x000000e0068a7812 */ /* 0x000fc600078ec0ff */
        /* <DEDUP_REMOVED lines=26> */
[----:B------:R-:W-:Y:S01]  /*ccc0*/  STS.U16 [R10+UR6+0x1e600], R180 ;  /* 0x01e600b40a007988 */ /* 0x000fe20008000406 */
[----:B0-----:R-:W-:-:S03]  /*ccd0*/  LOP3.LUT R13, R6, 0x10, RZ, 0xc0, !PT ;  /* 0x00000010060d7812 */ /* 0x001fc600078ec0ff */
[----:B--2---:R-:W-:Y:S04]  /*cce0*/  STS.U16 [R10+UR6+0x4600], R4 ;  /* 0x004600040a007988 */ /* 0x004fe80008000406 */
[----:B------:R0:W-:Y:S02]  /*ccf0*/  STS.U16 [R10+UR6+0x4400], R3 ;  /* 0x004400030a007988 */ /* 0x0001e40008000406 */
[----:B0-----:R-:W-:Y:S01]  /*cd00*/  LOP3.LUT R10, R12, 0x30, RZ, 0xc0, !PT ;  /* 0x000000300c0a7812 */ /* 0x001fe200078ec0ff */
[C---:B------:R-:W-:Y:S01]  /*cd10*/  IMAD.SHL.U32 R12, R11.reuse, 0x10, RZ ;  /* 0x000000100b0c7824 */ /* 0x040fe200078e00ff */
[----:B------:R-:W2:Y:S02]  /*cd20*/  LDL.LU R3, [R1+0x1114] ;  /* 0x0011140001037983 */ /* 0x000ea40000300800 */
[----:B------:R-:W-:-:S02]  /*cd30*/  LEA R10, R11, R10, 0x6 ;  /* 0x0000000a0b0a7211 */ /* 0x000fc400078e30ff */
[----:B------:R-:W-:Y:S01]  /*cd40*/  LEA R11, R11, R138, 0x2 ;  /* 0x0000008a0b0b7211 */ /* 0x000fe200078e10ff */
[----:B------:R-:W4:Y:S01]  /*cd50*/  LDL.LU R4, [R1+0x1110] ;  /* 0x0011100001047983 */ /* 0x000f220000300800 */
[----:B------:R-:W-:-:S03]  /*cd60*/  LOP3.LUT R12, R12, 0x30, R139, 0x78, !PT ;  /* 0x000000300c0c7812 */ /* 0x000fc600078e788b */
[----:B------:R-:W4:Y:S01]  /*cd70*/  LDL.LU R5, [R1+0x110c] ;  /* 0x00110c0001057983 */ /* 0x000f220000300800 */
[----:B------:R-:W-:Y:S02]  /*cd80*/  LEA R11, R11, R12, 0x8 ;  /* 0x0000000c0b0b7211 */ /* 0x000fe400078e40ff */
[----:B------:R-:W-:Y:S01]  /*cd90*/  LOP3.LUT R12, R10, 0x10, R139, 0x78, !PT ;  /* 0x000000100a0c7812 */ /* 0x000fe200078e788b */
[----:B------:R-:W4:Y:S01]  /*cda0*/  LDL.LU R0, [R1+0x1108] ;  /* 0x0011080001007983 */ /* 0x000f220000300800 */
[----:B------:R-:W-:-:S03]  /*cdb0*/  LOP3.LUT R10, R161, 0x20, RZ, 0x3c, !PT ;  /* 0x00000020a10a7812 */ /* 0x000fc600078e3cff */
[----:B------:R-:W-:Y:S01]  /*cdc0*/  IMAD R12, R13, 0x20, R12 ;  /* 0x000000200d0c7824 */ /* 0x000fe200078e020c */
[C---:B------:R-:W-:Y:S01]  /*cdd0*/  LOP3.LUT R13, R161.reuse, 0x30, RZ, 0x3c, !PT ;  /* 0x00000030a10d7812 */ /* 0x040fe200078e3cff */
        /* <DEDUP_REMOVED lines=65> */
[----:B------:R-:W-:Y:S01]  /*d1f0*/  STS.U16 [R10+UR6+0x1000], R229 ;  /* 0x001000e50a007988 */ /* 0x000fe20008000406 */
[----:B0-----:R-:W-:-:S03]  /*d200*/  LOP3.LUT R13, R161, 0x50, RZ, 0x3c, !PT ;  /* 0x00000050a10d7812 */ /* 0x001fc600078e3cff */
        /* <DEDUP_REMOVED lines=65> */
[----:B0-----:R-:W-:-:S03]  /*d620*/  SHF.L.U32 R13, R48, 0x1, RZ ;  /* 0x00000001300d7819 */ /* 0x001fc600000006ff */
        /* <DEDUP_REMOVED lines=64> */
[----:B------:R-:W-:Y:S01]  /*da30*/  BAR.SYNC.DEFER_BLOCKING 0x0 ;  /* 0x0000000000007b1d */ /* 0x000fe20000010000 */
[----:B0-----:R-:W-:-:S05]  /*da40*/  LOP3.LUT R7, R12, 0x20, RZ, 0x3c, !PT ;  /* 0x000000200c077812 */ /* 0x001fca00078e3cff */
[----:B------:R-:W-:Y:S04]  /*da50*/  LDSM.16.MT88.4 R124, [R12+UR6+0x20000] ;  /* 0x020000060c7c783b */ /* 0x000fe80008004200 */
[----:B------:R-:W0:Y:S04]  /*da60*/  LDSM.16.M88.4 R36, [R11+UR6] ;  /* 0x000000060b24783b */ /* 0x000e280008000200 */
[----:B------:R-:W3:Y:S04]  /*da70*/  LDSM.16.M88.4 R20, [R11+UR6+0x10000] ;  /* 0x010000060b14783b */ /* 0x000ee80008000200 */
[----:B------:R-:W2:Y:S04]  /*da80*/  LDSM.16.MT88.4 R116, [R7+UR6+0x20000] ;  /* 0x020000060774783b */ /* 0x000ea80008004200 */
[----:B------:R-:W4:Y:S04]  /*da90*/  LDSM.16.MT88.4 R112, [R12+UR6+0x20400] ;  /* 0x020400060c70783b */ /* 0x000f280008004200 */
[----:B------:R-:W4:Y:S01]  /*daa0*/  LDSM.16.MT88.4 R40, [R7+UR6+0x20400] ;  /* 0x020400060728783b */ /* 0x000f220008004200 */
[----:B-1----:R-:W-:-:S03]  /*dab0*/  LOP3.LUT R8, R11, 0x40, RZ, 0x3c, !PT ;  /* 0x000000400b087812 */ /* 0x002fc600078e3cff */
[----:B------:R-:W-:Y:S04]  /*dac0*/  LDSM.16.MT88.4 R16, [R12+UR6+0x20800] ;  /* 0x020800060c10783b */ /* 0x000fe80008004200 */
[----:B------:R-:W1:Y:S04]  /*dad0*/  LDSM.16.M88.4 R32, [R8+UR6] ;  /* 0x000000060820783b */ /* 0x000e680008000200 */
[----:B------:R-:W1:Y:S04]  /*dae0*/  LDSM.16.M88.4 R28, [R8+UR6+0x10000] ;  /* 0x01000006081c783b */ /* 0x000e680008000200 */
[----:B------:R-:W1:Y:S04]  /*daf0*/  LDSM.16.MT88.4 R44, [R7+UR6+0x20800] ;  /* 0x02080006072c783b */ /* 0x000e680008004200 */
[----:B------:R-:W-:Y:S01]  /*db00*/  LDSM.16.MT88.4 R128, [R7+UR6+0x20c00] ;  /* 0x020c00060780783b */ /* 0x000fe20008004200 */
[C---:B0-----:R-:W-:Y:S06]  /*db10*/  HMMA.16816.F32.BF16 R120, R124.reuse, R36, RZ ;  /* 0x000000247c78723c */ /* 0x041fec00000418ff */
[-C--:B---3--:R-:W-:Y:S06]  /*db20*/  HMMA.16816.F32.BF16 R124, R124, R20.reuse, RZ ;  /* 0x000000147c7c723c */ /* 0x088fec00000418ff */
[C---:B--2---:R-:W-:Y:S06]  /*db30*/  HMMA.16816.F32.BF16 R24, R116.reuse, R20, RZ ;  /* 0x000000147418723c */ /* 0x044fec00000418ff */
[----:B------:R-:W-:Y:S06]  /*db40*/  HMMA.16816.F32.BF16 R116, R116, R36, RZ ;  /* 0x000000247474723c */ /* 0x000fec00000418ff */
[C---:B----4-:R-:W-:Y:S06]  /*db50*/  HMMA.16816.F32.BF16 R120, R112.reuse, R38, R120 ;  /* 0x000000267078723c */ /* 0x050fec0000041878 */
[-C--:B------:R-:W-:Y:S01]  /*db60*/  HMMA.16816.F32.BF16 R112, R112, R22.reuse, R124 ;  /* 0x000000167070723c */ /* 0x080fe2000004187c */
[----:B------:R-:W-:Y:S05]  /*db70*/  LDSM.16.MT88.4 R124, [R12+UR6+0x21000] ;  /* 0x021000060c7c783b */ /* 0x000fea0008004200 */
[C---:B------:R-:W-:Y:S01]  /*db80*/  HMMA.16816.F32.BF16 R20, R40.reuse, R22, R24 ;  /* 0x000000162814723c */ /* 0x040fe20000041818 */
[----:B------:R-:W0:Y:S05]  /*db90*/  LDSM.16.MT88.4 R24, [R12+UR6+0x20c00] ;  /* 0x020c00060c18783b */ /* 0x000e2a0008004200 */
[----:B------:R-:W-:Y:S01]  /*dba0*/  HMMA.16816.F32.BF16 R116, R40, R38, R116 ;  /* 0x000000262874723c */ /* 0x000fe20000041874 */
[----:B------:R-:W2:Y:S04]  /*dbb0*/  LDSM.16.M88.4 R36, [R11+UR6+0x80] ;  /* 0x000080060b24783b */ /* 0x000ea80008000200 */
[----:B------:R-:W-:Y:S01]  /*dbc0*/  LDSM.16.MT88.4 R40, [R7+UR6+0x21000] ;  /* 0x021000060728783b */ /* 0x000fe20008004200 */
[C---:B-1----:R-:W-:Y:S06]  /*dbd0*/  HMMA.16816.F32.BF16 R120, R16.reuse, R32, R120 ;  /* 0x000000201078723c */ /* 0x042fec0000041878 */
[-C--:B------:R-:W-:Y:S01]  /*dbe0*/  HMMA.16816.F32.BF16 R112, R16, R28.reuse, R112 ;  /* 0x0000001c1070723c */ /* 0x080fe20000041870 */
[----:B------:R-:W1:Y:S05]  /*dbf0*/  LDSM.16.M88.4 R16, [R11+UR6+0x10080] ;  /* 0x010080060b10783b */ /* 0x000e6a0008000200 */
[C---:B------:R-:W-:Y:S06]  /*dc00*/  HMMA.16816.F32.BF16 R20, R44.reuse, R28, R20 ;  /* 0x0000001c2c14723c */ /* 0x040fec0000041814 */
[----:B------:R-:W-:Y:S01]  /*dc10*/  HMMA.16816.F32.BF16 R44, R44, R32, R116 ;  /* 0x000000202c2c723c */ /* 0x000fe20000041874 */
[----:B------:R-:W-:Y:S05]  /*dc20*/  LDSM.16.MT88.4 R116, [R7+UR6+0x21400] ;  /* 0x021400060774783b */ /* 0x000fea0008004200 */
[C---:B0-----:R-:W-:Y:S06]  /*dc30*/  HMMA.16816.F32.BF16 R120, R24.reuse, R34, R120 ;  /* 0x000000221878723c */ /* 0x041fec0000041878 */
[-C--:B------:R-:W-:Y:S01]  /*dc40*/  HMMA.16816.F32.BF16 R24, R24, R30.reuse, R112 ;  /* 0x0000001e1818723c */ /* 0x080fe20000041870 */
[----:B------:R-:W-:Y:S05]  /*dc50*/  LDSM.16.MT88.4 R112, [R12+UR6+0x21800] ;  /* 0x021800060c70783b */ /* 0x000fea0008004200 */
[C---:B------:R-:W-:Y:S01]  /*dc60*/  HMMA.16816.F32.BF16 R28, R128.reuse, R30, R20 ;  /* 0x0000001e801c723c */ /* 0x040fe20000041814 */
[----:B------:R-:W0:Y:S05]  /*dc70*/  LDSM.16.MT88.4 R20, [R12+UR6+0x21400] ;  /* 0x021400060c14783b */ /* 0x000e2a0008004200 */
[----:B------:R-:W-:Y:S01]  /*dc80*/  HMMA.16816.F32.BF16 R128, R128, R34, R44 ;  /* 0x000000228080723c */ /* 0x000fe2000004182c */
[----:B------:R-:W3:Y:S04]  /*dc90*/  LDSM.16.M88.4 R32, [R8+UR6+0x80] ;  /* 0x000080060820783b */ /* 0x000ee80008000200 */
[----:B------:R-:W-:Y:S01]  /*dca0*/  LDSM.16.MT88.4 R44, [R7+UR6+0x21800] ;  /* 0x02180006072c783b */ /* 0x000fe20008004200 */
[C---:B--2---:R-:W-:Y:S06]  /*dcb0*/  HMMA.16816.F32.BF16 R120, R124.reuse, R36, R120 ;  /* 0x000000247c78723c */ /* 0x044fec0000041878 */
[-C--:B-1----:R-:W-:Y:S01]  /*dcc0*/  HMMA.16816.F32.BF16 R124, R124, R16.reuse, R24 ;  /* 0x000000107c7c723c */ /* 0x082fe20000041818 */
        /* <DEDUP_REMOVED lines=10> */
[----:B------:R-:W-:Y:S04]  /*dd70*/  LDSM.16.M88.4 R40, [R11+UR6+0x10100] ;  /* 0x010100060b28783b */ /* 0x000fe80008000200 */
[----:B------:R-:W-:Y:S01]  /*dd80*/  LDSM.16.MT88.4 R36, [R7+UR6+0x22000] ;  /* 0x022000060724783b */ /* 0x000fe20008004200 */
[C---:B---3--:R-:W-:Y:S06]  /*dd90*/  HMMA.16816.F32.BF16 R120, R112.reuse, R32, R120 ;  /* 0x000000207078723c */ /* 0x048fec0000041878 */
        /* <DEDUP_REMOVED lines=25> */
[----:B------:R-:W-:Y:S04]  /*df30*/  LDSM.16.MT88.4 R36, [R12+UR6+0x23000] ;  /* 0x023000060c24783b */ /* 0x000fe80008004200 */
[----:B------:R-:W-:Y:S01]  /*df40*/  LDSM.16.M88.4 R20, [R11+UR6+0x10180] ;  /* 0x010180060b14783b */ /* 0x000fe20008000200 */
[C---:B-1----:R-:W-:Y:S06]  /*df50*/  HMMA.16816.F32.BF16 R120, R112.reuse, R28, R120 ;  /* 0x0000001c7078723c */ /* 0x042fec0000041878 */
[-C--:B------:R-:W-:Y:S01]  /*df60*/  HMMA.16816.F32.BF16 R112, R112, R32.reuse, R16 ;  /* 0x000000207070723c */ /* 0x080fe20000041810 */
[----:B------:R-:W1:Y:S05]  /*df70*/  LDSM.16.M88.4 R16, [R11+UR6+0x180] ;  /* 0x000180060b10783b */ /* 0x000e6a0008000200 */
[C---:B------:R-:W-:Y:S06]  /*df80*/  HMMA.16816.F32.BF16 R40, R44.reuse, R32, R40 ;  /* 0x000000202c28723c */ /* 0x040fec0000041828 */
[----:B------:R-:W-:Y:S01]  /*df90*/  HMMA.16816.F32.BF16 R44, R44, R28, R116 ;  /* 0x0000001c2c2c723c */ /* 0x000fe20000041874 */
[----:B------:R-:W2:Y:S05]  /*dfa0*/  LDSM.16.MT88.4 R116, [R12+UR6+0x23400] ;  /* 0x023400060c74783b */ /* 0x000eaa0008004200 */
[C---:B0-----:R-:W-:Y:S06]  /*dfb0*/  HMMA.16816.F32.BF16 R120, R24.reuse, R30, R120 ;  /* 0x0000001e1878723c */ /* 0x041fec0000041878 */
[-C--:B------:R-:W-:Y:S01]  /*dfc0*/  HMMA.16816.F32.BF16 R24, R24, R34.reuse, R112 ;  /* 0x000000221818723c */ /* 0x080fe20000041870 */
[----:B------:R-:W-:Y:S05]  /*dfd0*/  LDSM.16.MT88.4 R112, [R12+UR6+0x23800] ;  /* 0x023800060c70783b */ /* 0x000fea0008004200 */
[C---:B------:R-:W-:Y:S01]  /*dfe0*/  HMMA.16816.F32.BF16 R32, R128.reuse, R34, R40 ;  /* 0x000000228020723c */ /* 0x040fe20000041828 */
[----:B------:R-:W0:Y:S05]  /*dff0*/  LDSM.16.MT88.4 R40, [R7+UR6+0x23400] ;  /* 0x023400060728783b */ /* 0x000e2a0008004200 */
[----:B------:R-:W-:Y:S01]  /*e000*/  HMMA.16816.F32.BF16 R128, R128, R30, R44 ;  /* 0x0000001e8080723c */ /* 0x000fe2000004182c */
[----:B------:R-:W-:Y:S04]  /*e010*/  LDSM.16.M88.4 R44, [R8+UR6+0x10180] ;  /* 0x01018006082c783b */ /* 0x000fe80008000200 */
[----:B------:R-:W3:Y:S01]  /*e020*/  LDSM.16.M88.4 R28, [R8+UR6+0x180] ;  /* 0x00018006081c783b */ /* 0x000ee20008000200 */
[C---:B-1----:R-:W-:Y:S06]  /*e030*/  HMMA.16816.F32.BF16 R120, R36.reuse, R16, R120 ;  /* 0x000000102478723c */ /* 0x042fec0000041878 */
[-C--:B------:R-:W-:Y:S01]  /*e040*/  HMMA.16816.F32.BF16 R36, R36, R20.reuse, R24 ;  /* 0x000000142424723c */ /* 0x080fe20000041818 */
[----:B------:R-:W1:Y:S05]  /*e050*/  LDSM.16.MT88.4 R24, [R7+UR6+0x23800] ;  /* 0x023800060718783b */ /* 0x000e6a0008004200 */
[C---:B------:R-:W-:Y:S06]  /*e060*/  HMMA.16816.F32.BF16 R32, R124.reuse, R20, R32 ;  /* 0x000000147c20723c */ /* 0x040fec0000041820 */
[----:B------:R-:W-:Y:S01]  /*e070*/  HMMA.16816.F32.BF16 R128, R124, R16, R128 ;  /* 0x000000107c80723c */ /* 0x000fe20000041880 */
[----:B------:R-:W-:Y:S05]  /*e080*/  LDSM.16.MT88.4 R124, [R12+UR6+0x24000] ;  /* 0x024000060c7c783b */ /* 0x000fea0008004200 */
[C---:B--2---:R-:W-:Y:S06]  /*e090*/  HMMA.16816.F32.BF16 R120, R116.reuse, R18, R120 ;  /* 0x000000127478723c */ /* 0x044fec0000041878 */
[-C--:B------:R-:W-:Y:S01]  /*e0a0*/  HMMA.16816.F32.BF16 R36, R116, R22.reuse, R36 ;  /* 0x000000167424723c */ /* 0x080fe20000041824 */
[----:B------:R-:W-:Y:S05]  /*e0b0*/  LDSM.16.MT88.4 R116, [R7+UR6+0x23c00] ;  /* 0x023c00060774783b */ /* 0x000fea0008004200 */
[C---:B0-----:R-:W-:Y:S01]  /*e0c0*/  HMMA.16816.F32.BF16 R32, R40.reuse, R22, R32 ;  /* 0x000000162820723c */ /* 0x041fe20000041820 */
[----:B------:R-:W0:Y:S05]  /*e0d0*/  LDSM.16.MT88.4 R20, [R12+UR6+0x23c00] ;  /* 0x023c00060c14783b */ /* 0x000e2a0008004200 */
[----:B------:R-:W-:Y:S01]  /*e0e0*/  HMMA.16816.F32.BF16 R128, R40, R18, R128 ;  /* 0x000000122880723c */ /* 0x000fe20000041880 */
[----:B------:R-:W-:Y:S05]  /*e0f0*/  LDSM.16.MT88.4 R16, [R7+UR6+0x24000] ;  /* 0x024000060710783b */ /* 0x000fea0008004200 */
[C---:B---3--:R-:W-:Y:S06]  /*e100*/  HMMA.16816.F32.BF16 R120, R112.reuse, R28, R120 ;  /* 0x0000001c7078723c */ /* 0x048fec0000041878 */
[-C--:B------:R-:W-:Y:S01]  /*e110*/  HMMA.16816.F32.BF16 R36, R112, R44.reuse, R36 ;  /* 0x0000002c7024723c */ /* 0x080fe20000041824 */
[----:B------:R-:W2:Y:S05]  /*e120*/  LDSM.16.M88.4 R112, [R11+UR6+0x10200] ;  /* 0x010200060b70783b */ /* 0x000eaa0008000200 */
[C---:B-1----:R-:W-:Y:S01]  /*e130*/  HMMA.16816.F32.BF16 R40, R24.reuse, R44, R32 ;  /* 0x0000002c1828723c */ /* 0x042fe20000041820 */
[----:B------:R-:W1:Y:S05]  /*e140*/  LDSM.16.M88.4 R32, [R11+UR6+0x200] ;  /* 0x000200060b20783b */ /* 0x000e6a0008000200 */
[----:B------:R-:W-:Y:S01]  /*e150*/  HMMA.16816.F32.BF16 R128, R24, R28, R128 ;  /* 0x0000001c1880723c */ /* 0x000fe20000041880 */
[----:B------:R-:W3:Y:S11]  /*e160*/  LDSM.16.MT88.4 R24, [R12+UR6+0x24400] ;  /* 0x024400060c18783b */ /* 0x000ef60008004200 */
[-C--:B0-----:R-:W-:Y:S06]  /*e170*/  HMMA.16816.F32.BF16 R36, R20, R46.reuse, R36 ;  /* 0x0000002e1424723c */ /* 0x081fec0000041824 */
[----:B------:R-:W-:Y:S06]  /*e180*/  HMMA.16816.F32.BF16 R40, R116, R46, R40 ;  /* 0x0000002e7428723c */ /* 0x000fec0000041828 */
[-C--:B------:R-:W-:Y:S01]  /*e190*/  HMMA.16816.F32.BF16 R120, R20, R30.reuse, R120 ;  /* 0x0000001e1478723c */ /* 0x080fe20000041878 */
[----:B------:R-:W0:Y:S05]  /*e1a0*/  LDSM.16.MT88.4 R20, [R7+UR6+0x24400] ;  /* 0x024400060714783b */ /* 0x000e2a0008004200 */
[----:B------:R-:W-:Y:S01]  /*e1b0*/  HMMA.16816.F32.BF16 R128, R116, R30, R128 ;  /* 0x0000001e7480723c */ /* 0x000fe20000041880 */
[----:B------:R-:W-:Y:S04]  /*e1c0*/  LDSM.16.M88.4 R116, [R8+UR6+0x10200] ;  /* 0x010200060874783b */ /* 0x000fe80008000200 */
[----:B------:R-:W-:Y:S01]  /*e1d0*/  LDSM.16.M88.4 R28, [R8+UR6+0x200] ;  /* 0x00020006081c783b */ /* 0x000fe20008000200 */
[-C--:B--2---:R-:W-:Y:S06]  /*e1e0*/  HMMA.16816.F32.BF16 R36, R124, R112.reuse, R36 ;  /* 0x000000707c24723c */ /* 0x084fec0000041824 */
[----:B------:R-:W-:Y:S01]  /*e1f0*/  HMMA.16816.F32.BF16 R44, R16, R112, R40 ;  /* 0x00000070102c723c */ /* 0x000fe20000041828 */
[----:B------:R-:W-:Y:S05]  /*e200*/  LDSM.16.MT88.4 R40, [R7+UR6+0x24800] ;  /* 0x024800060728783b */ /* 0x000fea0008004200 */
[-C--:B-1----:R-:W-:Y:S01]  /*e210*/  HMMA.16816.F32.BF16 R120, R124, R32.reuse, R120 ;  /* 0x000000207c78723c */ /* 0x082fe20000041878 */
[----:B------:R-:W1:Y:S05]  /*e220*/  LDSM.16.MT88.4 R124, [R12+UR6+0x24800] ;  /* 0x024800060c7c783b */ /* 0x000e6a0008004200 */
[----:B------:R-:W-:Y:S01]  /*e230*/  HMMA.16816.F32.BF16 R128, R16, R32, R128 ;  /* 0x000000201080723c */ /* 0x000fe20000041880 */
[----:B------:R-:W-:Y:S05]  /*e240*/  LDSM.16.MT88.4 R16, [R7+UR6+0x24c00] ;  /* 0x024c00060710783b */ /* 0x000fea0008004200 */
[-C--:B---3--:R-:W-:Y:S06]  /*e250*/  HMMA.16816.F32.BF16 R36, R24, R114.reuse, R36 ;  /* 0x000000721824723c */ /* 0x088fec0000041824 */
[----:B0-----:R-:W-:Y:S01]  /*e260*/  HMMA.16816.F32.BF16 R44, R20, R114, R44 ;  /* 0x00000072142c723c */ /* 0x001fe2000004182c */
[----:B------:R-:W-:Y:S05]  /*e270*/  LDSM.16.M88.4 R112, [R11+UR6+0x10280] ;  /* 0x010280060b70783b */ /* 0x000fea0008000200 */
[-C--:B------:R-:W-:Y:S01]  /*e280*/  HMMA.16816.F32.BF16 R120, R24, R34.reuse, R120 ;  /* 0x000000221878723c */ /* 0x080fe20000041878 */
[----:B------:R-:W0:Y:S05]  /*e290*/  LDSM.16.MT88.4 R24, [R12+UR6+0x24c00] ;  /* 0x024c00060c18783b */ /* 0x000e2a0008004200 */
[----:B------:R-:W-:Y:S01]  /*e2a0*/  HMMA.16816.F32.BF16 R128, R20, R34, R128 ;  /* 0x000000221480723c */ /* 0x000fe20000041880 */
[----:B------:R-:W-:Y:S04]  /*e2b0*/  LDSM.16.MT88.4 R32, [R7+UR6+0x25000] ;  /* 0x025000060720783b */ /* 0x000fe80008004200 */
[----:B------:R-:W-:Y:S01]  /*e2c0*/  LDSM.16.M88.4 R20, [R11+UR6+0x280] ;  /* 0x000280060b14783b */ /* 0x000fe20008000200 */
[-C--:B-1----:R-:W-:Y:S06]  /*e2d0*/  HMMA.16816.F32.BF16 R36, R124, R116.reuse, R36 ;  /* 0x000000747c24723c */ /* 0x082fec0000041824 */
[----:B------:R-:W-:Y:S06]  /*e2e0*/  HMMA.16816.F32.BF16 R44, R40, R116, R44 ;  /* 0x00000074282c723c */ /* 0x000fec000004182c */
[-C--:B------:R-:W-:Y:S01]  /*e2f0*/  HMMA.16816.F32.BF16 R120, R124, R28.reuse, R120 ;  /* 0x0000001c7c78723c */ /* 0x080fe20000041878 */
[----:B------:R-:W1:Y:S05]  /*e300*/  LDSM.16.MT88.4 R124, [R12+UR6+0x25000] ;  /* 0x025000060c7c783b */ /* 0x000e6a0008004200 */
[----:B------:R-:W-:Y:S01]  /*e310*/  HMMA.16816.F32.BF16 R128, R40, R28, R128 ;  /* 0x0000001c2880723c */ /* 0x000fe20000041880 */
[----:B------:R-:W-:Y:S05]  /*e320*/  LDSM.16.MT88.4 R40, [R7+UR6+0x25400] ;  /* 0x025400060728783b */ /* 0x000fea0008004200 */
[-C--:B0-----:R-:W-:Y:S06]  /*e330*/  HMMA.16816.F32.BF16 R36, R24, R118.reuse, R36 ;  /* 0x000000761824723c */ /* 0x081fec0000041824 */
[----:B------:R-:W-:Y:S01]  /*e340*/  HMMA.16816.F32.BF16 R44, R16, R118, R44 ;  /* 0x00000076102c723c */ /* 0x000fe2000004182c */
        /* <DEDUP_REMOVED lines=32> */
[----:B------:R-:W2:Y:S04]  /*e550*/  LDSM.16.MT88.4 R16, [R12+UR6+0x26800] ;  /* 0x026800060c10783b */ /* 0x000ea80008004200 */
[----:B------:R-:W-:Y:S01]  /*e560*/  LDSM.16.M88.4 R32, [R8+UR6+0x300] ;  /* 0x000300060820783b */ /* 0x000fe20008000200 */
[-C--:B-1----:R-:W-:Y:S06]  /*e570*/  HMMA.16816.F32.BF16 R36, R124, R112.reuse, R36 ;  /* 0x000000707c24723c */ /* 0x082fec0000041824 */
[----:B------:R-:W-:Y:S06]  /*e580*/  HMMA.16816.F32.BF16 R44, R40, R112, R44 ;  /* 0x00000070282c723c */ /* 0x000fec000004182c */
[-C--:B------:R-:W-:Y:S01]  /*e590*/  HMMA.16816.F32.BF16 R120, R124, R20.reuse, R120 ;  /* 0x000000147c78723c */ /* 0x080fe20000041878 */
[----:B------:R-:W1:Y:S05]  /*e5a0*/  LDSM.16.MT88.4 R124, [R7+UR6+0x26800] ;  /* 0x02680006077c783b */ /* 0x000e6a0008004200 */
[----:B------:R-:W-:Y:S01]  /*e5b0*/  HMMA.16816.F32.BF16 R128, R40, R20, R128 ;  /* 0x000000142880723c */ /* 0x000fe20000041880 */
[----:B------:R-:W3:Y:S05]  /*e5c0*/  LDSM.16.MT88.4 R40, [R12+UR6+0x26c00] ;  /* 0x026c00060c28783b */ /* 0x000eea0008004200 */
[-C--:B0-----:R-:W-:Y:S06]  /*e5d0*/  HMMA.16816.F32.BF16 R36, R24, R114.reuse, R36 ;  /* 0x000000721824723c */ /* 0x081fec0000041824 */
[----:B------:R-:W-:Y:S01]  /*e5e0*/  HMMA.16816.F32.BF16 R44, R28, R114, R44 ;  /* 0x000000721c2c723c */ /* 0x000fe2000004182c */
[----:B------:R-:W-:Y:S05]  /*e5f0*/  LDSM.16.MT88.4 R112, [R7+UR6+0x27000] ;  /* 0x027000060770783b */ /* 0x000fea0008004200 */
[-C--:B------:R-:W-:Y:S01]  /*e600*/  HMMA.16816.F32.BF16 R120, R24, R22.reuse, R120 ;  /* 0x000000161878723c */ /* 0x080fe20000041878 */
[----:B------:R-:W0:Y:S05]  /*e610*/  LDSM.16.MT88.4 R24, [R7+UR6+0x26c00] ;  /* 0x026c00060718783b */ /* 0x000e2a0008004200 */
[----:B------:R-:W-:Y:S01]  /*e620*/  HMMA.16816.F32.BF16 R128, R28, R22, R128 ;  /* 0x000000161c80723c */ /* 0x000fe20000041880 */
[----:B------:R-:W-:Y:S04]  /*e630*/  LDSM.16.MT88.4 R20, [R12+UR6+0x27000] ;  /* 0x027000060c14783b */ /* 0x000fe80008004200 */
[----:B------:R-:W4:Y:S01]  /*e640*/  LDSM.16.M88.4 R28, [R11+UR6+0x10380] ;  /* 0x010380060b1c783b */ /* 0x000f220008000200 */
[-C--:B--2---:R-:W-:Y:S06]  /*e650*/  HMMA.16816.F32.BF16 R36, R16, R116.reuse, R36 ;  /* 0x000000741024723c */ /* 0x084fec0000041824 */
[----:B-1----:R-:W-:Y:S06]  /*e660*/  HMMA.16816.F32.BF16 R44, R124, R116, R44 ;  /* 0x000000747c2c723c */ /* 0x002fec000004182c */
[-C--:B------:R-:W-:Y:S01]  /*e670*/  HMMA.16816.F32.BF16 R120, R16, R32.reuse, R120 ;  /* 0x000000201078723c */ /* 0x080fe20000041878 */
[----:B------:R-:W1:Y:S05]  /*e680*/  LDSM.16.M88.4 R16, [R11+UR6+0x380] ;  /* 0x000380060b10783b */ /* 0x000e6a0008000200 */
[----:B------:R-:W-:Y:S06]  /*e690*/  HMMA.16816.F32.BF16 R128, R124, R32, R128 ;  /* 0x000000207c80723c */ /* 0x000fec0000041880 */
[-C--:B---3--:R-:W-:Y:S06]  /*e6a0*/  HMMA.16816.F32.BF16 R36, R40, R118.reuse, R36 ;  /* 0x000000762824723c */ /* 0x088fec0000041824 */
[----:B0-----:R-:W-:Y:S01]  /*e6b0*/  HMMA.16816.F32.BF16 R116, R24, R118, R44 ;  /* 0x000000761874723c */ /* 0x001fe2000004182c */
[----:B------:R-:W-:Y:S05]  /*e6c0*/  LDSM.16.MT88.4 R44, [R7+UR6+0x27400] ;  /* 0x02740006072c783b */ /* 0x000fea0008004200 */
[-C--:B------:R-:W-:Y:S01]  /*e6d0*/  HMMA.16816.F32.BF16 R120, R40, R34.reuse, R120 ;  /* 0x000000222878723c */ /* 0x080fe20000041878 */
[----:B------:R-:W0:Y:S05]  /*e6e0*/  LDSM.16.MT88.4 R40, [R12+UR6+0x27400] ;  /* 0x027400060c28783b */ /* 0x000e2a0008004200 */
[----:B------:R-:W-:Y:S01]  /*e6f0*/  HMMA.16816.F32.BF16 R128, R24, R34, R128 ;  /* 0x000000221880723c */ /* 0x000fe20000041880 */
[----:B------:R-:W-:Y:S04]  /*e700*/  LDSM.16.MT88.4 R24, [R12+UR6+0x27800] ;  /* 0x027800060c18783b */ /* 0x000fe80008004200 */
[----:B------:R-:W-:Y:S01]  /*e710*/  LDSM.16.MT88.4 R32, [R7+UR6+0x27800] ;  /* 0x027800060720783b */ /* 0x000fe20008004200 */
[-C--:B----4-:R-:W-:Y:S03]  /*e720*/  HMMA.16816.F32.BF16 R36, R20, R28.reuse, R36 ;  /* 0x0000001c1424723c */ /* 0x090fe60000041824 */
[----:B------:R-:W-:Y:S03]  /*e730*/  LDSM.16.MT88.4 R12, [R12+UR6+0x27c00] ;  /* 0x027c00060c0c783b */ /* 0x000fe60008004200 */
[----:B------:R-:W-:Y:S06]  /*e740*/  HMMA.16816.F32.BF16 R116, R112, R28, R116 ;  /* 0x0000001c7074723c */ /* 0x000fec0000041874 */
[-C--:B-1----:R-:W-:Y:S01]  /*e750*/  HMMA.16816.F32.BF16 R120, R20, R16.reuse, R120 ;  /* 0x000000101478723c */ /* 0x082fe20000041878 */
[----:B------:R-:W-:Y:S04]  /*e760*/  LDSM.16.M88.4 R20, [R8+UR6+0x380] ;  /* 0x000380060814783b */ /* 0x000fe80008000200 */
[----:B------:R-:W1:Y:S01]  /*e770*/  LDSM.16.M88.4 R8, [R8+UR6+0x10380] ;  /* 0x010380060808783b */ /* 0x000e620008000200 */
[----:B------:R-:W-:Y:S06]  /*e780*/  HMMA.16816.F32.BF16 R128, R112, R16, R128 ;  /* 0x000000107080723c */ /* 0x000fec0000041880 */
[-C--:B0-----:R-:W-:Y:S06]  /*e790*/  HMMA.16816.F32.BF16 R36, R40, R30.reuse, R36 ;  /* 0x0000001e2824723c */ /* 0x081fec0000041824 */
[----:B------:R-:W-:Y:S01]  /*e7a0*/  HMMA.16816.F32.BF16 R116, R44, R30, R116 ;  /* 0x0000001e2c74723c */ /* 0x000fe20000041874 */
[----:B------:R-:W0:Y:S05]  /*e7b0*/  LDSM.16.MT88.4 R28, [R7+UR6+0x27c00] ;  /* 0x027c0006071c783b */ /* 0x000e2a0008004200 */
[-C--:B------:R-:W-:Y:S06]  /*e7c0*/  HMMA.16816.F32.BF16 R120, R40, R18.reuse, R120 ;  /* 0x000000122878723c */ /* 0x080fec0000041878 */
[----:B------:R-:W-:Y:S06]  /*e7d0*/  HMMA.16816.F32.BF16 R128, R44, R18, R128 ;  /* 0x000000122c80723c */ /* 0x000fec0000041880 */
[-C--:B-1----:R-:W-:Y:S06]  /*e7e0*/  HMMA.16816.F32.BF16 R36, R24, R8.reuse, R36 ;  /* 0x000000081824723c */ /* 0x082fec0000041824 */
[----:B------:R-:W-:Y:S06]  /*e7f0*/  HMMA.16816.F32.BF16 R116, R32, R8, R116 ;  /* 0x000000082074723c */ /* 0x000fec0000041874 */
[-C--:B------:R-:W-:Y:S06]  /*e800*/  HMMA.16816.F32.BF16 R120, R24, R20.reuse, R120 ;  /* 0x000000141878723c */ /* 0x080fec0000041878 */
[----:B------:R-:W-:Y:S06]  /*e810*/  HMMA.16816.F32.BF16 R128, R32, R20, R128 ;  /* 0x000000142080723c */ /* 0x000fec0000041880 */
[-C--:B------:R-:W-:Y:S06]  /*e820*/  HMMA.16816.F32.BF16 R36, R12, R10.reuse, R36 ;  /* 0x0000000a0c24723c */ /* 0x080fec0000041824 */
[----:B0-----:R-:W-:Y:S01]  /*e830*/  HMMA.16816.F32.BF16 R116, R28, R10, R116 ;  /* 0x0000000a1c74723c */ /* 0x001fe20000041874 */
[----:B------:R-:W-:-:S05]  /*e840*/  LOP3.LUT R7, R139, 0x6, RZ, 0xc0, !PT ;  /* 0x000000068b077812 */ /* 0x000fca00078ec0ff */
[----:B------:R-:W-:Y:S01]  /*e850*/  HMMA.16816.F32.BF16 R120, R12, R22, R120 ;  /* 0x000000160c78723c */ /* 0x000fe20000041878 */
[----:B------:R-:W-:-:S05]  /*e860*/  LEA.HI R7, R138, R7, RZ, 0x1e ;  /* 0x000000078a077211 */ /* 0x000fca00078ff0ff */
[----:B------:R-:W-:Y:S01]  /*e870*/  HMMA.16816.F32.BF16 R128, R28, R22, R128 ;  /* 0x000000161c80723c */ /* 0x000fe20000041880 */
[----:B------:R-:W-:-:S04]  /*e880*/  IADD3 R7, R7, UR4, RZ ;  /* 0x0000000407077c10 */ /* 0x000fc8000fffe0ff */
[----:B------:R-:W-:Y:S01]  /*e890*/  IADD3 R8, R7, 0x40, RZ ;  /* 0x0000004007087810 */ /* 0x000fe20007ffe0ff */
[----:B------:R-:W-:Y:S01]  /*e8a0*/  FMUL R9, R36, UR9 ;  /* 0x0000000924097c20 */ /* 0x000fe20008400000 */
[----:B------:R-:W-:Y:S02]  /*e8b0*/  FMUL R10, R38, UR9 ;  /* 0x00000009260a7c20 */ /* 0x000fe40008400000 */
[-C--:B------:R-:W-:Y:S02]  /*e8c0*/  ISETP.GE.AND P6, PT, R2, R8.reuse, PT ;  /* 0x000000080200720c */ /* 0x080fe40003fc6270 */
[-C--:B------:R-:W-:Y:S01]  /*e8d0*/  ISETP.GE.AND P5, PT, R3, R8.reuse, PT ;  /* 0x000000080300720c */ /* 0x080fe20003fa6270 */
[----:B------:R-:W-:Y:S01]  /*e8e0*/  FMUL R11, R116, UR9 ;  /* 0x00000009740b7c20 */ /* 0x000fe20008400000 */
[----:B------:R-:W-:Y:S01]  /*e8f0*/  ISETP.GE.AND P2, PT, R4, R8, PT ;  /* 0x000000080400720c */ /* 0x000fe20003f46270 */
[----:B------:R-:W-:Y:S01]  /*e900*/  FMUL R14, R118, UR9 ;  /* 0x00000009760e7c20 */ /* 0x000fe20008400000 */
[----:B------:R-:W-:-:S02]  /*e910*/  FSEL R9, R9, -INF , P6 ;  /* 0xff80000009097808 */ /* 0x000fc40003000000 */
[----:B------:R-:W-:Y:S01]  /*e920*/  FSEL R10, R10, -INF , P5 ;  /* 0xff8000000a0a7808 */ /* 0x000fe20002800000 */
[----:B------:R-:W-:Y:S01]  /*e930*/  FMUL R24, R120, UR9 ;  /* 0x0000000978187c20 */ /* 0x000fe20008400000 */
[----:B------:R-:W-:Y:S01]  /*e940*/  FMUL R23, R121, UR9 ;  /* 0x0000000979177c20 */ /* 0x000fe20008400000 */
[----:B------:R-:W-:Y:S01]  /*e950*/  FMUL R16, R122, UR9 ;  /* 0x000000097a107c20 */ /* 0x000fe20008400000 */
[----:B------:R-:W-:Y:S02]  /*e960*/  ISETP.GE.AND P4, PT, R5, R8, PT ;  /* 0x000000080500720c */ /* 0x000fe40003f86270 */
[CC--:B------:R-:W-:Y:S02]  /*e970*/  ISETP.GE.AND P3, PT, R2.reuse, R7.reuse, PT ;  /* 0x000000070200720c */ /* 0x0c0fe40003f66270 */
[-C--:B------:R-:W-:Y:S02]  /*e980*/  ISETP.GT.AND P6, PT, R2, R7.reuse, PT ;  /* 0x000000070200720c */ /* 0x080fe40003fc4270 */
[----:B------:R-:W-:Y:S01]  /*e990*/  ISETP.GE.AND P5, PT, R3, R7, PT ;  /* 0x000000070300720c */ /* 0x000fe20003fa6270 */
[----:B------:R-:W-:Y:S01]  /*e9a0*/  FMUL R18, R123, UR9 ;  /* 0x000000097b127c20 */ /* 0x000fe20008400000 */
[----:B------:R-:W-:-:S02]  /*e9b0*/  FSEL R11, R11, -INF , P2 ;  /* 0xff8000000b0b7808 */ /* 0x000fc40001000000 */
[-C--:B------:R-:W-:Y:S01]  /*e9c0*/  ISETP.GT.AND P2, PT, R3, R7.reuse, PT ;  /* 0x000000070300720c */ /* 0x080fe20003f44270 */
[----:B------:R-:W-:Y:S01]  /*e9d0*/  FMUL R17, R128, UR9 ;  /* 0x0000000980117c20 */ /* 0x000fe20008400000 */
[----:B------:R-:W-:Y:S02]  /*e9e0*/  FSEL R14, R14, -INF , P4 ;  /* 0xff8000000e0e7808 */ /* 0x000fe40002000000 */
[----:B------:R-:W-:Y:S02]  /*e9f0*/  FSEL R24, R24, -INF , P3 ;  /* 0xff80000018187808 */ /* 0x000fe40001800000 */
[----:B------:R-:W-:Y:S02]  /*ea00*/  FSEL R23, R23, -INF , P6 ;  /* 0xff80000017177808 */ /* 0x000fe40003000000 */
[----:B------:R-:W-:Y:S02]  /*ea10*/  FSEL R16, R16, -INF , P5 ;  /* 0xff80000010107808 */ /* 0x000fe40002800000 */
[----:B------:R-:W-:-:S02]  /*ea20*/  ISETP.GE.AND P4, PT, R4, R7, PT ;  /* 0x000000070400720c */ /* 0x000fc40003f86270 */
[-C--:B------:R-:W-:Y:S02]  /*ea30*/  ISETP.GT.AND P3, PT, R4, R7.reuse, PT ;  /* 0x000000070400720c */ /* 0x080fe40003f64270 */
[CC--:B------:R-:W-:Y:S02]  /*ea40*/  ISETP.GE.AND P6, PT, R5.reuse, R7.reuse, PT ;  /* 0x000000070500720c */ /* 0x0c0fe40003fc6270 */
[----:B------:R-:W-:Y:S01]  /*ea50*/  ISETP.GT.AND P5, PT, R5, R7, PT ;  /* 0x000000070500720c */ /* 0x000fe20003fa4270 */
[----:B------:R-:W-:Y:S01]  /*ea60*/  VIADD R7, R7, 0x41 ;  /* 0x0000004107077836 */ /* 0x000fe20000000000 */
[----:B------:R-:W-:Y:S01]  /*ea70*/  FSEL R18, R18, -INF , P2 ;  /* 0xff80000012127808 */ /* 0x000fe20001000000 */
[----:B------:R-:W-:Y:S01]  /*ea80*/  FMUL R19, R39, UR9 ;  /* 0x0000000927137c20 */ /* 0x000fe20008400000 */
[----:B------:R-:W-:Y:S02]  /*ea90*/  FSEL R17, R17, -INF , P4 ;  /* 0xff80000011117808 */ /* 0x000fe40002000000 */
[----:B------:R-:W-:-:S02]  /*eaa0*/  ISETP.GE.AND P4, PT, R3, R7, PT ;  /* 0x000000070300720c */ /* 0x000fc40003f86270 */
[----:B------:R-:W-:Y:S02]  /*eab0*/  FMNMX R8, R16, R18, !PT ;  /* 0x0000001210087209 */ /* 0x000fe40007800000 */
[----:B------:R-:W-:Y:S02]  /*eac0*/  FSEL R19, R19, -INF , P4 ;  /* 0xff80000013137808 */ /* 0x000fe40002000000 */
[----:B------:R-:W-:-:S04]  /*ead0*/  FMNMX R8, R10, R8, !PT ;  /* 0x000000080a087209 */ /* 0x000fc80007800000 */
[----:B------:R-:W-:-:S05]  /*eae0*/  FMNMX R8, R19, R8, !PT ;  /* 0x0000000813087209 */ /* 0x000fca0007800000 */
[----:B------:R-:W0:Y:S02]  /*eaf0*/  SHFL.BFLY PT, R29, R8, 0x2, 0x1f ;  /* 0x0c401f00081d7f89 */ /* 0x000e2400000e0000 */
[----:B0-----:R-:W-:-:S05]  /*eb00*/  FMNMX R8, R8, R29, !PT ;  /* 0x0000001d08087209 */ /* 0x001fca0007800000 */
[----:B------:R-:W0:Y:S01]  /*eb10*/  SHFL.BFLY PT, R29, R8, 0x1, 0x1f ;  /* 0x0c201f00081d7f89 */ /* 0x000e2200000e0000 */
[----:B------:R-:W-:Y:S01]  /*eb20*/  FMUL R15, R129, UR9 ;  /* 0x00000009810f7c20 */ /* 0x000fe20008400000 */
[----:B------:R-:W-:Y:S01]  /*eb30*/  FMUL R13, R130, UR9 ;  /* 0x00000009820d7c20 */ /* 0x000fe20008400000 */
[----:B------:R-:W-:Y:S01]  /*eb40*/  FMUL R21, R131, UR9 ;  /* 0x0000000983157c20 */ /* 0x000fe20008400000 */
[----:B------:R-:W-:Y:S01]  /*eb50*/  STL [R1+0x1068], R2 ;  /* 0x0010680201007387 */ /* 0x000fe20000100800 */
[-C--:B------:R-:W-:Y:S02]  /*eb60*/  ISETP.GE.AND P2, PT, R2, R7.reuse, PT ;  /* 0x000000070200720c */ /* 0x080fe40003f46270 */
[----:B------:R-:W-:Y:S01]  /*eb70*/  FSEL R15, R15, -INF , P3 ;  /* 0xff8000000f0f7808 */ /* 0x000fe20001800000 */
[----:B------:R-:W-:Y:S01]  /*eb80*/  STL [R1+0x106c], R3 ;  /* 0x00106c0301007387 */ /* 0x000fe20000100800 */
[----:B------:R-:W-:Y:S02]  /*eb90*/  FSEL R13, R13, -INF , P6 ;  /* 0xff8000000d0d7808 */ /* 0x000fe40003000000 */
[-C--:B------:R-:W-:Y:S01]  /*eba0*/  ISETP.GE.AND P3, PT, R4, R7.reuse, PT ;  /* 0x000000070400720c */ /* 0x080fe20003f66270 */
[----:B------:R-:W-:Y:S01]  /*ebb0*/  STL [R1+0x1070], R4 ;  /* 0x0010700401007387 */ /* 0x000fe20000100800 */
[----:B------:R-:W-:-:S02]  /*ebc0*/  ISETP.GE.AND P6, PT, R5, R7, PT ;  /* 0x000000070500720c */ /* 0x000fc40003fc6270 */
[----:B------:R-:W-:Y:S01]  /*ebd0*/  FSEL R21, R21, -INF , P5 ;  /* 0xff80000015157808 */ /* 0x000fe20002800000 */
[----:B------:R1:W-:Y:S01]  /*ebe0*/  STL [R1+0x1074], R5 ;  /* 0x0010740501007387 */ /* 0x0003e20000100800 */
[----:B------:R-:W-:Y:S01]  /*ebf0*/  SHF.R.U32.HI R31, RZ, 0x3, R48 ;  /* 0x00000003ff1f7819 */ /* 0x000fe20000011630 */
[----:B------:R-:W-:Y:S02]  /*ec00*/  FMUL R22, R117, UR9 ;  /* 0x0000000975167c20 */ /* 0x000fe40008400000 */
[----:B------:R-:W2:Y:S01]  /*ec10*/  LDL.64 R58, [R1+0xf40] ;  /* 0x000f4000013a7983 */ /* 0x000ea20000100a00 */
[----:B0-----:R-:W-:-:S03]  /*ec20*/  FMNMX R8, R8, R29, !PT ;  /* 0x0000001d08087209 */ /* 0x001fc60007800000 */
[----:B------:R-:W3:Y:S01]  /*ec30*/  LDL.64 R54, [R1+0xf38] ;  /* 0x000f380001367983 */ /* 0x000ee20000100a00 */
[----:B------:R-:W-:Y:S01]  /*ec40*/  LEA R29, R48, UR6, 0x2 ;  /* 0x00000006301d7c11 */ /* 0x000fe2000f8e10ff */
[----:B------:R-:W-:Y:S02]  /*ec50*/  FMUL R20, R119, UR9 ;  /* 0x0000000977147c20 */ /* 0x000fe40008400000 */
[----:B------:R-:W4:Y:S01]  /*ec60*/  LDL.64 R52, [R1+0xf30] ;  /* 0x000f300001347983 */ /* 0x000f220000100a00 */
[----:B------:R-:W-:-:S03]  /*ec70*/  FMNMX R26, R17, R15, !PT ;  /* 0x0000000f111a7209 */ /* 0x000fc60007800000 */
[----:B------:R-:W2:Y:S01]  /*ec80*/  LDL.64 R50, [R1+0xf28] ;  /* 0x000f280001327983 */ /* 0x000ea20000100a00 */
[----:B------:R-:W-:-:S03]  /*ec90*/  FMNMX R27, R13, R21, !PT ;  /* 0x000000150d1b7209 */ /* 0x000fc60007800000 */
[----:B------:R-:W2:Y:S04]  /*eca0*/  LDL.64 R42, [R1+0xf20] ;  /* 0x000f2000012a7983 */ /* 0x000ea80000100a00 */
[----:B------:R-:W2:Y:S04]  /*ecb0*/  LDL.64 R48, [R1+0xf18] ;  /* 0x000f180001307983 */ /* 0x000ea80000100a00 */
[----:B------:R-:W2:Y:S04]  /*ecc0*/  LDL.64 R46, [R1+0xf10] ;  /* 0x000f1000012e7983 */ /* 0x000ea80000100a00 */
[----:B------:R-:W2:Y:S04]  /*ecd0*/  LDL.64 R44, [R1+0xf08] ;  /* 0x000f0800012c7983 */ /* 0x000ea80000100a00 */
[----:B-1----:R-:W2:Y:S04]  /*ece0*/  LDL.64 R4, [R1+0xf00] ;  /* 0x000f000001047983 */ /* 0x002ea80000100a00 */
[----:B------:R-:W2:Y:S04]  /*ecf0*/  LDL.64 R2, [R1+0xef8] ;  /* 0x000ef80001027983 */ /* 0x000ea80000100a00 */
[----:B------:R-:W3:Y:S04]  /*ed00*/  LDL.LU R248, [R1+0x18] ;  /* 0x0000180001f87983 */ /* 0x000ee80000300800 */
[----:B------:R-:W4:Y:S01]  /*ed10*/  LDL.LU R93, [R1+0x24] ;  /* 0x00002400015d7983 */ /* 0x000f220000300800 */
[----:B------:R-:W-:-:S02]  /*ed20*/  FSEL R22, R22, -INF , P3 ;  /* 0xff80000016167808 */ /* 0x000fc40001800000 */
[----:B------:R-:W-:Y:S01]  /*ed30*/  FSEL R20, R20, -INF , P6 ;  /* 0xff80000014147808 */ /* 0x000fe20003000000 */
[----:B------:R-:W-:Y:S01]  /*ed40*/  FMUL R25, R37, UR9 ;  /* 0x0000000925197c20 */ /* 0x000fe20008400000 */
[----:B------:R-:W-:Y:S01]  /*ed50*/  FMNMX R26, R11, R26, !PT ;  /* 0x0000001a0b1a7209 */ /* 0x000fe20007800000 */
[----:B------:R-:W2:Y:S01]  /*ed60*/  LDL.LU R56, [R1+0x20] ;  /* 0x0000200001387983 */ /* 0x000ea20000300800 */
[----:B------:R-:W-:Y:S02]  /*ed70*/  FMNMX R27, R14, R27, !PT ;  /* 0x0000001b0e1b7209 */ /* 0x000fe40007800000 */
[----:B------:R-:W-:Y:S01]  /*ed80*/  FMNMX R28, R24, R23, !PT ;  /* 0x00000017181c7209 */ /* 0x000fe20007800000 */
[----:B------:R-:W3:Y:S01]  /*ed90*/  LDL.LU R57, [R1+0x1c] ;  /* 0x00001c0001397983 */ /* 0x000ee20000300800 */
[----:B------:R-:W-:Y:S02]  /*eda0*/  FMNMX R26, R22, R26, !PT ;  /* 0x0000001a161a7209 */ /* 0x000fe40007800000 */
[----:B------:R-:W-:-:S02]  /*edb0*/  FMNMX R27, R20, R27, !PT ;  /* 0x0000001b141b7209 */ /* 0x000fc40007800000 */
[----:B------:R-:W-:Y:S02]  /*edc0*/  FSEL R25, R25, -INF , P2 ;  /* 0xff80000019197808 */ /* 0x000fe40001000000 */
[----:B------:R-:W-:Y:S01]  /*edd0*/  FMNMX R28, R9, R28, !PT ;  /* 0x0000001c091c7209 */ /* 0x000fe20007800000 */
[----:B------:R-:W0:Y:S04]  /*ede0*/  SHFL.BFLY PT, R12, R26, 0x2, 0x1f ;  /* 0x0c401f001a0c7f89 */ /* 0x000e2800000e0000 */
[----:B------:R-:W1:Y:S01]  /*edf0*/  SHFL.BFLY PT, R7, R27, 0x2, 0x1f ;  /* 0x0c401f001b077f89 */ /* 0x000e6200000e0000 */
[----:B------:R-:W-:-:S05]  /*ee00*/  FMNMX R28, R25, R28, !PT ;  /* 0x0000001c191c7209 */ /* 0x000fca0007800000 */
[----:B------:R-:W1:Y:S01]  /*ee10*/  SHFL.BFLY PT, R30, R28, 0x2, 0x1f ;  /* 0x0c401f001c1e7f89 */ /* 0x000e6200000e0000 */
[----:B0-----:R-:W-:Y:S02]  /*ee20*/  FMNMX R26, R26, R12, !PT ;  /* 0x0000000c1a1a7209 */ /* 0x001fe40007800000 */
[----:B-1----:R-:W-:-:S03]  /*ee30*/  FMNMX R27, R27, R7, !PT ;  /* 0x000000071b1b7209 */ /* 0x002fc60007800000 */
[----:B------:R-:W0:Y:S04]  /*ee40*/  SHFL.BFLY PT, R12, R26, 0x1, 0x1f ;  /* 0x0c201f001a0c7f89 */ /* 0x000e2800000e0000 */
[----:B------:R-:W1:Y:S01]  /*ee50*/  SHFL.BFLY PT, R7, R27, 0x1, 0x1f ;  /* 0x0c201f001b077f89 */ /* 0x000e6200000e0000 */
[----:B------:R-:W-:-:S05]  /*ee60*/  FMNMX R28, R28, R30, !PT ;  /* 0x0000001e1c1c7209 */ /* 0x000fca0007800000 */
[----:B------:R-:W1:Y:S01]  /*ee70*/  SHFL.BFLY PT, R30, R28, 0x1, 0x1f ;  /* 0x0c201f001c1e7f89 */ /* 0x000e6200000e0000 */
[----:B------:R-:W-:-:S04]  /*ee80*/  SHF.R.U32.HI R171, RZ, 0x2, R6 ;  /* 0x00000002ffab7819 */ /* 0x000fc80000011606 */
[----:B------:R-:W-:Y:S02]  /*ee90*/  SGXT.U32 R171, R171, 0x3 ;  /* 0x00000003abab781a */ /* 0x000fe40000000000 */
[----:B------:R-:W-:Y:S02]  /*eea0*/  LOP3.LUT R252, R6, 0x1c, RZ, 0xc0, !PT ;  /* 0x0000001c06fc7812 */ /* 0x000fe400078ec0ff */
[----:B------:R-:W-:Y:S02]  /*eeb0*/  LOP3.LUT R31, R31, 0x1c, RZ, 0xc0, !PT ;  /* 0x0000001c1f1f7812 */ /* 0x000fe400078ec0ff */
[----:B0-----:R-:W-:Y:S02]  /*eec0*/  FMNMX R26, R26, R12, !PT ;  /* 0x0000000c1a1a7209 */ /* 0x001fe40007800000 */
[----:B------:R-:W-:Y:S02]  /*eed0*/  LOP3.LUT R12, R171, 0x8, RZ, 0xfc, !PT ;  /* 0x00000008ab0c7812 */ /* 0x000fe400078efcff */
[----:B-1----:R-:W-:-:S02]  /*eee0*/  FMNMX R27, R27, R7, !PT ;  /* 0x000000071b1b7209 */ /* 0x002fc40007800000 */
[C---:B------:R-:W-:Y:S02]  /*eef0*/  LOP3.LUT R7, R171.reuse, 0x10, RZ, 0xfc, !PT ;  /* 0x00000010ab077812 */ /* 0x040fe400078efcff */
[----:B------:R-:W-:Y:S02]  /*ef00*/  LOP3.LUT R171, R171, 0x18, RZ, 0xfc, !PT ;  /* 0x00000018abab7812 */ /* 0x000fe400078efcff */
[----:B------:R-:W-:Y:S02]  /*ef10*/  LEA R252, R252, UR6, 0x3 ;  /* 0x00000006fcfc7c11 */ /* 0x000fe4000f8e18ff */
[----:B------:R-:W-:Y:S02]  /*ef20*/  LEA R12, R12, UR6, 0x5 ;  /* 0x000000060c0c7c11 */ /* 0x000fe4000f8e28ff */
[----:B------:R-:W-:Y:S01]  /*ef30*/  LEA R7, R7, UR6, 0x5 ;  /* 0x0000000607077c11 */ /* 0x000fe2000f8e28ff */
[----:B------:R-:W-:Y:S01]  /*ef40*/  BAR.SYNC.DEFER_BLOCKING 0x0 ;  /* 0x0000000000007b1d */ /* 0x000fe20000010000 */
[----:B------:R-:W-:-:S02]  /*ef50*/  LEA R171, R171, UR6, 0x5 ;  /* 0x00000006abab7c11 */ /* 0x000fc4000f8e28ff */
[----:B------:R-:W-:Y:S02]  /*ef60*/  FMNMX R28, R28, R30, !PT ;  /* 0x0000001e1c1c7209 */ /* 0x000fe40007800000 */
[----:B------:R-:W-:Y:S02]  /*ef70*/  IADD3 R30, R252, R31, RZ ;  /* 0x0000001ffc1e7210 */ /* 0x000fe40007ffe0ff */
[C---:B------:R-:W-:Y:S02]  /*ef80*/  IADD3 R34, R31.reuse, R12, RZ ;  /* 0x0000000c1f227210 */ /* 0x040fe40007ffe0ff */
[C---:B------:R-:W-:Y:S01]  /*ef90*/  IADD3 R33, R31.reuse, R7, RZ ;  /* 0x000000071f217210 */ /* 0x040fe20007ffe0ff */
[----:B------:R-:W-:Y:S01]  /*efa0*/  IMAD.IADD R31, R31, 0x1, R171 ;  /* 0x000000011f1f7824 */ /* 0x000fe200078e02ab */
[----:B------:R-:W-:Y:S04]  /*efb0*/  @!P1 STS [R30], R28 ;  /* 0x0000001c1e009388 */ /* 0x000fe80000000800 */
[----:B------:R-:W-:Y:S04]  /*efc0*/  @!P1 STS [R34], R8 ;  /* 0x0000000822009388 */ /* 0x000fe80000000800 */
[----:B------:R-:W-:Y:S04]  /*efd0*/  @!P1 STS [R33], R26 ;  /* 0x0000001a21009388 */ /* 0x000fe80000000800 */
[----:B------:R-:W-:Y:S01]  /*efe0*/  @!P1 STS [R31], R27 ;  /* 0x0000001b1f009388 */ /* 0x000fe20000000800 */
[----:B------:R-:W-:Y:S06]  /*eff0*/  BAR.SYNC.DEFER_BLOCKING 0x0 ;  /* 0x0000000000007b1d */ /* 0x000fec0000010000 */
[----:B------:R-:W0:Y:S04]  /*f000*/  LDS R8, [R29] ;  /* 0x000000001d087984 */ /* 0x000e280000000800 */
[----:B0-----:R-:W0:Y:S02]  /*f010*/  SHFL.BFLY PT, R26, R8, 0x4, 0x1f ;  /* 0x0c801f00081a7f89 */ /* 0x001e2400000e0000 */
[----:B0-----:R-:W-:-:S05]  /*f020*/  FMNMX R26, R8, R26, !PT ;  /* 0x0000001a081a7209 */ /* 0x001fca0007800000 */
[----:B------:R-:W0:Y:S02]  /*f030*/  SHFL.BFLY PT, R8, R26, 0x2, 0x1f ;  /* 0x0c401f001a087f89 */ /* 0x000e2400000e0000 */
[----:B0-----:R-:W-:-:S05]  /*f040*/  FMNMX R8, R26, R8, !PT ;  /* 0x000000081a087209 */ /* 0x001fca0007800000 */
[----:B------:R-:W0:Y:S02]  /*f050*/  SHFL.BFLY PT, R26, R8, 0x1, 0x1f ;  /* 0x0c201f00081a7f89 */ /* 0x000e2400000e0000 */
[----:B0-----:R-:W-:-:S05]  /*f060*/  FMNMX R26, R8, R26, !PT ;  /* 0x0000001a081a7209 */ /* 0x001fca0007800000 */
[----:B------:R-:W-:Y:S01]  /*f070*/  @!P0 STS [R29], R26 ;  /* 0x0000001a1d008388 */ /* 0x000fe20000000800 */
[----:B------:R-:W-:Y:S06]  /*f080*/  BAR.SYNC.DEFER_BLOCKING 0x0 ;  /* 0x0000000000007b1d */ /* 0x000fec0000010000 */
[----:B------:R-:W4:Y:S04]  /*f090*/  LDS R8, [R252] ;  /* 0x00000000fc087984 */ /* 0x000f280000000800 */
[----:B------:R-:W2:Y:S04]  /*f0a0*/  LDS R26, [R12] ;  /* 0x000000000c1a7984 */ /* 0x000ea80000000800 */
[----:B------:R-:W3:Y:S04]  /*f0b0*/  LDS R35, [R7] ;  /* 0x0000000007237984 */ /* 0x000ee80000000800 */
[----:B------:R-:W0:Y:S01]  /*f0c0*/  LDS R32, [R171] ;  /* 0x00000000ab207984 */ /* 0x000e220000000800 */
[----:B------:R-:W-:Y:S01]  /*f0d0*/  BAR.SYNC.DEFER_BLOCKING 0x0 ;  /* 0x0000000000007b1d */ /* 0x000fe20000010000 */
[----:B----4-:R-:W-:-:S05]  /*f0e0*/  FMNMX R8, R8, R93, !PT ;  /* 0x0000005d08087209 */ /* 0x010fca0007800000 */
[----:B------:R-:W-:-:S04]  /*f0f0*/  FADD R23, R23, -R8 ;  /* 0x8000000817177221 */ /* 0x000fc80000000000 */
[----:B------:R-:W-:Y:S01]  /*f100*/  FMUL R28, R23, 1.4426950216293334961 ;  /* 0x3fb8aa3b171c7820 */ /* 0x000fe20000400000 */
[----:B------:R-:W-:Y:S01]  /*f110*/  FADD R23, R9, -R8 ;  /* 0x8000000809177221 */ /* 0x000fe20000000000 */
[----:B--2---:R-:W-:-:S03]  /*f120*/  FMNMX R9, R26, R56, !PT ;  /* 0x000000381a097209 */ /* 0x004fc60007800000 */
[----:B------:R-:W-:Y:S01]  /*f130*/  FMUL R23, R23, 1.4426950216293334961 ;  /* 0x3fb8aa3b17177820 */ /* 0x000fe20000400000 */
[----:B------:R-:W-:-:S03]  /*f140*/  FADD R25, R25, -R8 ;  /* 0x8000000819197221 */ /* 0x000fc60000000000 */
[----:B------:R1:W-:Y:S01]  /*f150*/  MUFU.EX2 R26, R23 ;  /* 0x00000017001a7308 */ /* 0x0003e20000000800 */
[----:B------:R-:W-:Y:S01]  /*f160*/  FMUL R25, R25, 1.4426950216293334961 ;  /* 0x3fb8aa3b19197820 */ /* 0x000fe20000400000 */
[----:B-1----:R-:W-:-:S04]  /*f170*/  FADD R23, R16, -R9 ;  /* 0x8000000910177221 */ /* 0x002fc80000000000 */
[----:B------:R-:W-:Y:S02]  /*f180*/  FMUL R23, R23, 1.4426950216293334961 ;  /* 0x3fb8aa3b17177820 */ /* 0x000fe40000400000 */
[----:B------:R-:W-:Y:S01]  /*f190*/  MUFU.EX2 R16, R25 ;  /* 0x0000001900107308 */ /* 0x000fe20000000800 */
[----:B------:R-:W-:-:S07]  /*f1a0*/  FADD R19, R19, -R9 ;  /* 0x8000000913137221 */ /* 0x000fce0000000000 */
[----:B------:R1:W-:Y:S01]  /*f1b0*/  MUFU.EX2 R25, R23 ;  /* 0x0000001700197308 */ /* 0x0003e20000000800 */
[----:B------:R-:W-:Y:S01]  /*f1c0*/  FMUL R19, R19, 1.4426950216293334961 ;  /* 0x3fb8aa3b13137820 */ /* 0x000fe20000400000 */
[----:B------:R-:W-:Y:S01]  /*f1d0*/  FADD R27, R24, -R8 ;  /* 0x80000008181b7221 */ /* 0x000fe20000000000 */
[----:B-1----:R-:W-:Y:S01]  /*f1e0*/  FADD R23, R10, -R9 ;  /* 0x800000090a177221 */ /* 0x002fe20000000000 */
[----:B---3--:R-:W-:-:S03]  /*f1f0*/  FMNMX R10, R35, R57, !PT ;  /* 0x00000039230a7209 */ /* 0x008fc60007800000 */
[----:B------:R-:W-:Y:S02]  /*f200*/  FMUL R23, R23, 1.4426950216293334961 ;  /* 0x3fb8aa3b17177820 */ /* 0x000fe40000400000 */
[--C-:B------:R-:W-:Y:S02]  /*f210*/  FADD R15, R15, -R10.reuse ;  /* 0x8000000a0f0f7221 */ /* 0x100fe40000000000 */
[----:B------:R1:W-:Y:S02]  /*f220*/  MUFU.EX2 R24, R23 ;  /* 0x0000001700187308 */ /* 0x0003e40000000800 */
[----:B-1----:R-:W-:-:S06]  /*f230*/  FADD R23, R17, -R10 ;  /* 0x8000000a11177221 */ /* 0x002fcc0000000000 */
[----:B------:R1:W-:Y:S02]  /*f240*/  MUFU.EX2 R17, R19 ;  /* 0x0000001300117308 */ /* 0x0003e40000000800 */
[----:B-1----:R-:W-:Y:S01]  /*f250*/  FMUL R19, R15, 1.4426950216293334961 ;  /* 0x3fb8aa3b0f137820 */ /* 0x002fe20000400000 */
[--C-:B------:R-:W-:Y:S01]  /*f260*/  FADD R15, R11, -R10.reuse ;  /* 0x8000000a0b0f7221 */ /* 0x100fe20000000000 */
[----:B0-----:R-:W-:Y:S01]  /*f270*/  FMNMX R11, R32, R248, !PT ;  /* 0x000000f8200b7209 */ /* 0x001fe20007800000 */
[----:B------:R-:W-:Y:S02]  /*f280*/  FADD R32, R22, -R10 ;  /* 0x8000000a16207221 */ /* 0x000fe40000000000 */
[----:B------:R-:W-:Y:S02]  /*f290*/  FMUL R15, R15, 1.4426950216293334961 ;  /* 0x3fb8aa3b0f0f7820 */ /* 0x000fe40000400000 */
[----:B------:R-:W-:Y:S02]  /*f2a0*/  FMUL R32, R32, 1.4426950216293334961 ;  /* 0x3fb8aa3b20207820 */ /* 0x000fe40000400000 */
[----:B------:R0:W-:Y:S01]  /*f2b0*/  MUFU.EX2 R22, R15 ;  /* 0x0000000f00167308 */ /* 0x0001e20000000800 */
[----:B------:R-:W-:Y:S01]  /*f2c0*/  FADD R18, R18, -R9 ;  /* 0x8000000912127221 */ /* 0x000fe20000000000 */
[----:B------:R-:W-:Y:S01]  /*f2d0*/  FMUL R27, R27, 1.4426950216293334961 ;  /* 0x3fb8aa3b1b1b7820 */ /* 0x000fe20000400000 */
[----:B0-----:R-:W-:-:S05]  /*f2e0*/  FADD R15, R13, -R11 ;  /* 0x8000000b0d0f7221 */ /* 0x001fca0000000000 */
[----:B------:R0:W-:Y:S01]  /*f2f0*/  MUFU.EX2 R13, R32 ;  /* 0x00000020000d7308 */ /* 0x0001e20000000800 */
[----:B------:R-:W-:Y:S01]  /*f300*/  FMUL R15, R15, 1.4426950216293334961 ;  /* 0x3fb8aa3b0f0f7820 */ /* 0x000fe20000400000 */
[----:B------:R-:W-:Y:S01]  /*f310*/  FMUL R18, R18, 1.4426950216293334961 ;  /* 0x3fb8aa3b12127820 */ /* 0x000fe20000400000 */
[----:B------:R-:W-:Y:S01]  /*f320*/  FMUL R23, R23, 1.4426950216293334961 ;  /* 0x3fb8aa3b17177820 */ /* 0x000fe20000400000 */
[--C-:B------:R-:W-:Y:S01]  /*f330*/  FADD R14, R14, -R11.reuse ;  /* 0x8000000b0e0e7221 */ /* 0x100fe20000000000 */
[----:B0-----:R-:W-:-:S03]  /*f340*/  FADD R32, R21, -R11 ;  /* 0x8000000b15207221 */ /* 0x001fc60000000000 */
[----:B------:R0:W-:Y:S01]  /*f350*/  MUFU.EX2 R21, R15 ;  /* 0x0000000f00157308 */ /* 0x0001e20000000800 */
[----:B------:R-:W-:Y:S01]  /*f360*/  FMUL R14, R14, 1.4426950216293334961 ;  /* 0x3fb8aa3b0e0e7820 */ /* 0x000fe20000400000 */
[----:B0-----:R-:W-:-:S06]  /*f370*/  FMUL R15, R32, 1.4426950216293334961 ;  /* 0x3fb8aa3b200f7820 */ /* 0x001fcc0000400000 */
[----:B------:R-:W-:Y:S01]  /*f380*/  MUFU.EX2 R27, R27 ;  /* 0x0000001b001b7308 */ /* 0x000fe20000000800 */
[----:B------:R-:W-:-:S07]  /*f390*/  FADD R32, R20, -R11 ;  /* 0x8000000b14207221 */ /* 0x000fce0000000000 */
[----:B------:R-:W0:Y:S08]  /*f3a0*/  MUFU.EX2 R28, R28 ;  /* 0x0000001c001c7308 */ /* 0x000e300000000800 */
[----:B------:R-:W1:Y:S08]  /*f3b0*/  MUFU.EX2 R18, R18 ;  /* 0x0000001200127308 */ /* 0x000e700000000800 */
[----:B------:R-:W-:Y:S08]  /*f3c0*/  MUFU.EX2 R23, R23 ;  /* 0x0000001700177308 */ /* 0x000ff00000000800 */
[----:B------:R-:W2:Y:S08]  /*f3d0*/  MUFU.EX2 R19, R19 ;  /* 0x0000001300137308 */ /* 0x000eb00000000800 */
[----:B------:R-:W3:Y:S08]  /*f3e0*/  MUFU.EX2 R15, R15 ;  /* 0x0000000f000f7308 */ /* 0x000ef00000000800 */
[----:B------:R4:W3:Y:S02]  /*f3f0*/  MUFU.EX2 R20, R14 ;  /* 0x0000000e00147308 */ /* 0x0008e40000000800 */
[----:B----4-:R-:W-:-:S06]  /*f400*/  FMUL R14, R32, 1.4426950216293334961 ;  /* 0x3fb8aa3b200e7820 */ /* 0x010fcc0000400000 */
[----:B------:R-:W4:Y:S01]  /*f410*/  MUFU.EX2 R14, R14 ;  /* 0x0000000e000e7308 */ /* 0x000f220000000800 */
[----:B0-----:R-:W-:Y:S01]  /*f420*/  FADD R38, R27, R28 ;  /* 0x0000001c1b267221 */ /* 0x001fe20000000000 */
[----:B-1----:R-:W-:Y:S01]  /*f430*/  FADD R39, R25, R18 ;  /* 0x0000001219277221 */ /* 0x002fe20000000000 */
[----:B--2---:R-:W-:Y:S01]  /*f440*/  FADD R36, R23, R19 ;  /* 0x0000001317247221 */ /* 0x004fe20000000000 */
[----:B---3--:R-:W-:Y:S01]  /*f450*/  FADD R35, R21, R15 ;  /* 0x0000000f15237221 */ /* 0x008fe20000000000 */
[----:B------:R-:W-:Y:S01]  /*f460*/  FADD R38, R26, R38 ;  /* 0x000000261a267221 */ /* 0x000fe20000000000 */
[----:B------:R-:W-:Y:S01]  /*f470*/  FADD R39, R24, R39 ;  /* 0x0000002718277221 */ /* 0x000fe20000000000 */
[----:B------:R-:W-:Y:S01]  /*f480*/  FADD R36, R22, R36 ;  /* 0x0000002416247221 */ /* 0x000fe20000000000 */
[----:B------:R-:W-:Y:S01]  /*f490*/  FADD R35, R20, R35 ;  /* 0x0000002314237221 */ /* 0x000fe20000000000 */
[----:B------:R-:W-:Y:S01]  /*f4a0*/  FADD R38, R16, R38 ;  /* 0x0000002610267221 */ /* 0x000fe20000000000 */
[----:B------:R-:W-:Y:S01]  /*f4b0*/  FADD R39, R17, R39 ;  /* 0x0000002711277221 */ /* 0x000fe20000000000 */
[----:B------:R-:W-:-:S03]  /*f4c0*/  FADD R36, R13, R36 ;  /* 0x000000240d247221 */ /* 0x000fc60000000000 */
[----:B------:R-:W0:Y:S01]  /*f4d0*/  SHFL.BFLY PT, R40, R38, 0x2, 0x1f ;  /* 0x0c401f0026287f89 */ /* 0x000e2200000e0000 */
[----:B----4-:R-:W-:-:S03]  /*f4e0*/  FADD R35, R14, R35 ;  /* 0x000000230e237221 */ /* 0x010fc60000000000 */
[----:B------:R-:W1:Y:S04]  /*f4f0*/  SHFL.BFLY PT, R41, R39, 0x2, 0x1f ;  /* 0x0c401f0027297f89 */ /* 0x000e6800000e0000 */
[----:B------:R-:W2:Y:S04]  /*f500*/  SHFL.BFLY PT, R37, R36, 0x2, 0x1f ;  /* 0x0c401f0024257f89 */ /* 0x000ea800000e0000 */
[----:B------:R-:W3:Y:S01]  /*f510*/  SHFL.BFLY PT, R32, R35, 0x2, 0x1f ;  /* 0x0c401f0023207f89 */ /* 0x000ee200000e0000 */
[----:B0-----:R-:W-:Y:S01]  /*f520*/  FADD R40, R38, R40 ;  /* 0x0000002826287221 */ /* 0x001fe20000000000 */
[----:B-1----:R-:W-:Y:S01]  /*f530*/  FADD R41, R39, R41 ;  /* 0x0000002927297221 */ /* 0x002fe20000000000 */
[----:B--2---:R-:W-:Y:S01]  /*f540*/  FADD R37, R36, R37 ;  /* 0x0000002524257221 */ /* 0x004fe20000000000 */
[----:B---3--:R-:W-:-:S03]  /*f550*/  FADD R32, R35, R32 ;  /* 0x0000002023207221 */ /* 0x008fc60000000000 */
[----:B------:R-:W0:Y:S04]  /*f560*/  SHFL.BFLY PT, R36, R41, 0x1, 0x1f ;  /* 0x0c201f0029247f89 */ /* 0x000e2800000e0000 */
[----:B------:R-:W1:Y:S04]  /*f570*/  SHFL.BFLY PT, R35, R40, 0x1, 0x1f ;  /* 0x0c201f0028237f89 */ /* 0x000e6800000e0000 */
[----:B------:R-:W2:Y:S04]  /*f580*/  SHFL.BFLY PT, R38, R37, 0x1, 0x1f ;  /* 0x0c201f0025267f89 */ /* 0x000ea800000e0000 */
[----:B------:R-:W3:Y:S01]  /*f590*/  SHFL.BFLY PT, R39, R32, 0x1, 0x1f ;  /* 0x0c201f0020277f89 */ /* 0x000ee200000e0000 */
[----:B0-----:R-:W-:Y:S01]  /*f5a0*/  FADD R36, R41, R36 ;  /* 0x0000002429247221 */ /* 0x001fe20000000000 */
[----:B-1----:R-:W-:Y:S01]  /*f5b0*/  FADD R35, R40, R35 ;  /* 0x0000002328237221 */ /* 0x002fe20000000000 */
[----:B--2---:R-:W-:-:S04]  /*f5c0*/  FADD R38, R37, R38 ;  /* 0x0000002625267221 */ /* 0x004fc80000000000 */
[----:B------:R-:W-:Y:S01]  /*f5d0*/  @!P1 STS [R30], R35 ;  /* 0x000000231e009388 */ /* 0x000fe20000000800 */
[----:B---3--:R-:W-:-:S03]  /*f5e0*/  FADD R39, R32, R39 ;  /* 0x0000002720277221 */ /* 0x008fc60000000000 */
[----:B------:R-:W-:Y:S04]  /*f5f0*/  @!P1 STS [R34], R36 ;  /* 0x0000002422009388 */ /* 0x000fe80000000800 */
[----:B------:R-:W-:Y:S04]  /*f600*/  @!P1 STS [R33], R38 ;  /* 0x0000002621009388 */ /* 0x000fe80000000800 */
[----:B------:R-:W-:Y:S01]  /*f610*/  @!P1 STS [R31], R39 ;  /* 0x000000271f009388 */ /* 0x000fe20000000800 */
[----:B------:R-:W-:Y:S06]  /*f620*/  BAR.SYNC.DEFER_BLOCKING 0x0 ;  /* 0x0000000000007b1d */ /* 0x000fec0000010000 */
[----:B------:R-:W0:Y:S04]  /*f630*/  LDS R30, [R29] ;  /* 0x000000001d1e7984 */ /* 0x000e280000000800 */
[----:B0-----:R-:W0:Y:S02]  /*f640*/  SHFL.BFLY PT, R31, R30, 0x4, 0x1f ;  /* 0x0c801f001e1f7f89 */ /* 0x001e2400000e0000 */
[----:B0-----:R-:W-:-:S05]  /*f650*/  FADD R31, R30, R31 ;  /* 0x0000001f1e1f7221 */ /* 0x001fca0000000000 */
[----:B------:R-:W0:Y:S02]  /*f660*/  SHFL.BFLY PT, R30, R31, 0x2, 0x1f ;  /* 0x0c401f001f1e7f89 */ /* 0x000e2400000e0000 */
[----:B0-----:R-:W-:-:S05]  /*f670*/  FADD R30, R31, R30 ;  /* 0x0000001e1f1e7221 */ /* 0x001fca0000000000 */
[----:B------:R-:W0:Y:S04]  /*f680*/  SHFL.BFLY PT, R31, R30, 0x1, 0x1f ;  /* 0x0c201f001e1f7f89 */ /* 0x000e2800000e0000 */
[----:B------:R-:W-:Y:S04]  /*f690*/  STL [R1+0x1078], R93 ;  /* 0x0010785d01007387 */ /* 0x000fe80000100800 */
[----:B------:R-:W-:Y:S04]  /*f6a0*/  STL [R1+0x107c], R56 ;  /* 0x00107c3801007387 */ /* 0x000fe80000100800 */
[----:B------:R-:W-:Y:S01]  /*f6b0*/  STL [R1+0x1080], R8 ;  /* 0x0010800801007387 */ /* 0x000fe20000100800 */
[----:B0-----:R-:W-:-:S05]  /*f6c0*/  FADD R31, R30, R31 ;  /* 0x0000001f1e1f7221 */ /* 0x001fca0000000000 */
[----:B------:R0:W-:Y:S01]  /*f6d0*/  @!P0 STS [R29], R31 ;  /* 0x0000001f1d008388 */ /* 0x0001e20000000800 */
[----:B------:R-:W-:Y:S06]  /*f6e0*/  BAR.SYNC.DEFER_BLOCKING 0x0 ;  /* 0x0000000000007b1d */ /* 0x000fec0000010000 */
        /* <DEDUP_REMOVED lines=11> */
[----:B------:R-:W-:-:S03]  /*f7a0*/  IMAD.WIDE R36, R0, 0x2, R54 ;  /* 0x0000000200247825 */ /* 0x000fc600078e0236 */
[----:B------:R-:W-:Y:S01]  /*f7b0*/  STL [R1+0x10b0], R26 ;  /* 0x0010b01a01007387 */ /* 0x000fe20000100800 */
[----:B------:R-:W-:-:S03]  /*f7c0*/  IMAD.WIDE R34, R0, 0x2, R52 ;  /* 0x0000000200227825 */ /* 0x000fc600078e0234 */
[----:B------:R-:W-:Y:S01]  /*f7d0*/  STL [R1+0x10b4], R24 ;  /* 0x0010b41801007387 */ /* 0x000fe20000100800 */
[----:B------:R-:W-:-:S03]  /*f7e0*/  IMAD.WIDE R32, R0, 0x2, R50 ;  /* 0x0000000200207825 */ /* 0x000fc600078e0232 */
[----:B------:R2:W-:Y:S04]  /*f7f0*/  STL [R1+0x10b8], R22 ;  /* 0x0010b81601007387 */ /* 0x0005e80000100800 */
[----:B------:R-:W-:Y:S01]  /*f800*/  STL [R1+0x10bc], R20 ;  /* 0x0010bc1401007387 */ /* 0x000fe20000100800 */
[----:B0-----:R-:W-:-:S03]  /*f810*/  IMAD.WIDE R30, R0, 0x2, R42 ;  /* 0x00000002001e7825 */ /* 0x001fc600078e022a */
[----:B------:R-:W-:Y:S04]  /*f820*/  STL [R1+0x10c0], R16 ;  /* 0x0010c01001007387 */ /* 0x000fe80000100800 */
[----:B------:R0:W-:Y:S04]  /*f830*/  STL [R1+0x10c4], R17 ;  /* 0x0010c41101007387 */ /* 0x0001e80000100800 */
[----:B------:R3:W-:Y:S04]  /*f840*/  STL [R1+0x10c8], R13 ;  /* 0x0010c80d01007387 */ /* 0x0007e80000100800 */
[----:B------:R4:W-:Y:S04]  /*f850*/  STL [R1+0x10cc], R14 ;  /* 0x0010cc0e01007387 */ /* 0x0009e80000100800 */
[----:B------:R-:W4:Y:S04]  /*f860*/  LDL.64 R42, [R1+0xef0] ;  /* 0x000ef000012a7983 */ /* 0x000f280000100a00 */
[----:B-1----:R1:W4:Y:S04]  /*f870*/  LDG.E.U16 R18, desc[UR10][R36.64] ;  /* 0x0000000a24127981 */ /* 0x002328000c1e1500 */
[----:B------:R-:W4:Y:S04]  /*f880*/  LDL.64 R40, [R1+0xee8] ;  /* 0x000ee80001287983 */ /* 0x000f280000100a00 */
[----:B------:R0:W4:Y:S04]  /*f890*/  LDG.E.U16 R103, desc[UR10][R34.64] ;  /* 0x0000000a22677981 */ /* 0x000128000c1e1500 */
[----:B------:R3:W4:Y:S04]  /*f8a0*/  LDG.E.U16 R75, desc[UR10][R32.64] ;  /* 0x0000000a204b7981 */ /* 0x000728000c1e1500 */
[----:B--2---:R-:W2:Y:S01]  /*f8b0*/  LDL.64 R22, [R1+0xed0] ;  /* 0x000ed00001167983 */ /* 0x004ea20000100a00 */
[----:B------:R-:W-:-:S03]  /*f8c0*/  IMAD.WIDE R38, R0, 0x2, R58 ;  /* 0x0000000200267825 */ /* 0x000fc600078e023a */
[----:B------:R-:W2:Y:S01]  /*f8d0*/  LDG.E.U16 R249, desc[UR10][R30.64] ;  /* 0x0000000a1ef97981 */ /* 0x000ea2000c1e1500 */
[----:B-1----:R-:W-:-:S03]  /*f8e0*/  IMAD.WIDE R36, R0, 0x2, R46 ;  /* 0x0000000200247825 */ /* 0x002fc600078e022e */
[----:B------:R1:W2:Y:S01]  /*f8f0*/  LDG.E.U16 R251, desc[UR10][R38.64] ;  /* 0x0000000a26fb7981 */ /* 0x0002a2000c1e1500 */
[----:B0-----:R-:W-:-:S03]  /*f900*/  IMAD.WIDE R34, R0, 0x2, R44 ;  /* 0x0000000200227825 */ /* 0x001fc600078e022c */
[----:B------:R-:W2:Y:S01]  /*f910*/  LDL.64 R24, [R1+0xee0] ;  /* 0x000ee00001187983 */ /* 0x000ea20000100a00 */
[----:B---3--:R-:W-:-:S03]  /*f920*/  IMAD.WIDE R32, R0, 0x2, R4 ;  /* 0x0000000200207825 */ /* 0x008fc600078e0204 */
[----:B------:R-:W3:Y:S01]  /*f930*/  LDL.64 R16, [R1+0xec0] ;  /* 0x000ec00001107983 */ /* 0x000ee20000100a00 */
[----:B-1----:R-:W-:-:S03]  /*f940*/  IMAD.WIDE R38, R0, 0x2, R48 ;  /* 0x0000000200267825 */ /* 0x002fc600078e0230 */
[----:B------:R-:W3:Y:S01]  /*f950*/  LDG.E.U16 R80, desc[UR10][R36.64] ;  /* 0x0000000a24507981 */ /* 0x000ee2000c1e1500 */
[----:B------:R-:W-:-:S03]  /*f960*/  IMAD.WIDE R30, R0, 0x2, R2 ;  /* 0x00000002001e7825 */ /* 0x000fc600078e0202 */
[----:B------:R4:W3:Y:S04]  /*f970*/  LDG.E.U16 R27, desc[UR10][R38.64] ;  /* 0x0000000a261b7981 */ /* 0x0008e8000c1e1500 */
[----:B------:R-:W3:Y:S04]  /*f980*/  LDG.E.U16 R60, desc[UR10][R34.64] ;  /* 0x0000000a223c7981 */ /* 0x000ee8000c1e1500 */
[----:B------:R2:W3:Y:S04]  /*f990*/  LDG.E.U16 R13, desc[UR10][R32.64] ;  /* 0x0000000a200d7981 */ /* 0x0004e8000c1e1500 */
[----:B------:R3:W3:Y:S04]  /*f9a0*/  LDG.E.U16 R28, desc[UR10][R30.64] ;  /* 0x0000000a1e1c7981 */ /* 0x0006e8000c1e1500 */
[----:B------:R-:W0:Y:S01]  /*f9b0*/  LDS R171, [R171] ;  /* 0x00000000abab7984 */ /* 0x000e220000000800 */
[----:B------:R-:W-:-:S03]  /*f9c0*/  FADD R248, -R11, R248 ;  /* 0x000000f80bf87221 */ /* 0x000fc60000000100 */
[----:B------:R-:W-:Y:S04]  /*f9d0*/  LDS R12, [R12] ;  /* 0x000000000c0c7984 */ /* 0x000fe80000000800 */
[----:B------:R-:W-:Y:S01]  /*f9e0*/  LDS R7, [R7] ;  /* 0x0000000007077984 */ /* 0x000fe20000000800 */
[----:B----4-:R-:W-:-:S03]  /*f9f0*/  IMAD.WIDE R38, R0, 0x2, R42 ;  /* 0x0000000200267825 */ /* 0x010fc600078e022a */
[----:B------:R1:W-:Y:S01]  /*fa00*/  STL [R1+0x10d0], R18 ;  /* 0x0010d01201007387 */ /* 0x0003e20000100800 */
[----:B------:R-:W-:-:S03]  /*fa10*/  IMAD.WIDE R36, R0, 0x2, R40 ;  /* 0x0000000200247825 */ /* 0x000fc600078e0228 */
[----:B------:R-:W4:Y:S04]  /*fa20*/  LDG.E.U16 R81, desc[UR10][R38.64] ;  /* 0x0000000a26517981 */ /* 0x000f28000c1e1500 */
[----:B------:R-:W-:Y:S04]  /*fa30*/  STL [R1+0x10d4], R103 ;  /* 0x0010d46701007387 */ /* 0x000fe80000100800 */
[----:B------:R-:W-:Y:S01]  /*fa40*/  STL [R1+0x10d8], R75 ;  /* 0x0010d84b01007387 */ /* 0x000fe20000100800 */
[----:B--2---:R-:W-:-:S03]  /*fa50*/  IMAD.WIDE R32, R0, 0x2, R22 ;  /* 0x0000000200207825 */ /* 0x004fc600078e0216 */
[----:B------:R-:W2:Y:S04]  /*fa60*/  LDL.64 R20, [R1+0xd50] ;  /* 0x000d500001147983 */ /* 0x000ea80000100a00 */
[----:B------:R-:W2:Y:S04]  /*fa70*/  LDL.64 R14, [R1+0xd48] ;  /* 0x000d4800010e7983 */ /* 0x000ea80000100a00 */
[----:B------:R-:W2:Y:S04]  /*fa80*/  LDL.64 R8, [R1+0xbe0] ;  /* 0x000be00001087983 */ /* 0x000ea80000100a00 */
[----:B------:R0:W2:Y:S04]  /*fa90*/  LDG.E.U16 R61, desc[UR10][R36.64] ;  /* 0x0000000a243d7981 */ /* 0x0000a8000c1e1500 */
[----:B------:R-:W2:Y:S01]  /*faa0*/  LDG.E.U16 R10, desc[UR10][R32.64] ;  /* 0x0000000a200a7981 */ /* 0x000ea2000c1e1500 */
[----:B------:R-:W-:-:S03]  /*fab0*/  IMAD.WIDE R34, R0, 0x2, R24 ;  /* 0x0000000200227825 */ /* 0x000fc600078e0218 */
[----:B------:R-:W2:Y:S01]  /*fac0*/  LDL.64 R4, [R1+0xbd0] ;  /* 0x000bd00001047983 */ /* 0x000ea20000100a00 */
[----:B---3--:R-:W-:-:S03]  /*fad0*/  IMAD.WIDE R30, R0, 0x2, R16 ;  /* 0x00000002001e7825 */ /* 0x008fc600078e0210 */
[----:B------:R-:W3:Y:S04]  /*fae0*/  LDL.64 R2, [R1+0xbc0] ;  /* 0x000bc00001027983 */ /* 0x000ee80000100a00 */
[----:B------:R0:W-:Y:S04]  /*faf0*/  STL [R1+0x10dc], R27 ;  /* 0x0010dc1b01007387 */ /* 0x0001e80000100800 */
[----:B------:R-:W-:Y:S04]  /*fb00*/  STL [R1+0x10e0], R80 ;  /* 0x0010e05001007387 */ /* 0x000fe80000100800 */
[----:B------:R-:W-:Y:S04]  /*fb10*/  STL [R1+0x10e4], R60 ;  /* 0x0010e43c01007387 */ /* 0x000fe80000100800 */
[----:B------:R-:W-:Y:S04]  /*fb20*/  STL [R1+0x10e8], R28 ;  /* 0x0010e81c01007387 */ /* 0x000fe80000100800 */
[----:B------:R-:W3:Y:S04]  /*fb30*/  LDL.64 R16, [R1+0xa20] ;  /* 0x000a200001107983 */ /* 0x000ee80000100a00 */
[----:B-1----:R-:W3:Y:S04]  /*fb40*/  LDL.64 R18, [R1+0xa18] ;  /* 0x000a180001127983 */ /* 0x002ee80000100a00 */
[----:B0-----:R-:W3:Y:S04]  /*fb50*/  LDL.64 R26, [R1+0x8b0] ;  /* 0x0008b000011a7983 */ /* 0x001ee80000100a00 */
[----:B------:R0:W3:Y:S04]  /*fb60*/  LDG.E.U16 R6, desc[UR10][R34.64] ;  /* 0x0000000a22067981 */ /* 0x0000e8000c1e1500 */
[----:B------:R3:W3:Y:S04]  /*fb70*/  LDG.E.U16 R96, desc[UR10][R30.64] ;  /* 0x0000000a1e607981 */ /* 0x0006e8000c1e1500 */
[----:B----4-:R-:W-:Y:S01]  /*fb80*/  STL [R1+0x10ec], R81 ;  /* 0x0010ec5101007387 */ /* 0x010fe20000100800 */
[----:B--2---:R-:W-:-:S04]  /*fb90*/  IMAD.WIDE R38, R0, 0x2, R20 ;  /* 0x0000000200267825 */ /* 0x004fc800078e0214 */
[C---:B------:R-:W-:Y:S01]  /*fba0*/  IMAD.WIDE R36, R0.reuse, 0x2, R14 ;  /* 0x0000000200247825 */ /* 0x040fe200078e020e */
[----:B------:R1:W2:Y:S03]  /*fbb0*/  LDG.E.U16 R62, desc[UR10][R38.64] ;  /* 0x0000000a263e7981 */ /* 0x0002a6000c1e1500 */
[C---:B0-----:R-:W-:Y:S01]  /*fbc0*/  IMAD.WIDE R34, R0.reuse, 0x2, R8 ;  /* 0x0000000200227825 */ /* 0x041fe200078e0208 */
[----:B------:R-:W-:Y:S04]  /*fbd0*/  STL [R1+0x10f0], R61 ;  /* 0x0010f03d01007387 */ /* 0x000fe80000100800 */
[----:B------:R-:W4:Y:S04]  /*fbe0*/  LDL.64 R40, [R1+0x8a0] ;  /* 0x0008a00001287983 */ /* 0x000f280000100a00 */
[----:B------:R-:W4:Y:S04]  /*fbf0*/  LDL.64 R22, [R1+0x890] ;  /* 0x0008900001167983 */ /* 0x000f280000100a00 */
[----:B------:R0:W-:Y:S04]  /*fc00*/  STL [R1+0x10f4], R10 ;  /* 0x0010f40a01007387 */ /* 0x0001e80000100800 */
[----:B------:R-:W4:Y:S04]  /*fc10*/  LDG.E.U16 R9, desc[UR10][R34.64] ;  /* 0x0000000a22097981 */ /* 0x000f28000c1e1500 */
[----:B0-----:R0:W4:Y:S01]  /*fc20*/  LDG.E.U16 R10, desc[UR10][R36.64] ;  /* 0x0000000a240a7981 */ /* 0x001122000c1e1500 */
[----:B------:R-:W-:-:S04]  /*fc30*/  IMAD.WIDE R32, R0, 0x2, R4 ;  /* 0x0000000200207825 */ /* 0x000fc800078e0204 */
[C---:B---3--:R-:W-:Y:S01]  /*fc40*/  IMAD.WIDE R30, R0.reuse, 0x2, R2 ;  /* 0x00000002001e7825 */ /* 0x048fe200078e0202 */
[----:B------:R4:W3:Y:S03]  /*fc50*/  LDG.E.U16 R106, desc[UR10][R32.64] ;  /* 0x0000000a206a7981 */ /* 0x0008e6000c1e1500 */
[C---:B-1----:R-:W-:Y:S01]  /*fc60*/  IMAD.WIDE R38, R0.reuse, 0x2, R16 ;  /* 0x0000000200267825 */ /* 0x042fe200078e0210 */
[----:B------:R1:W3:Y:S03]  /*fc70*/  LDG.E.U16 R63, desc[UR10][R30.64] ;  /* 0x0000000a1e3f7981 */ /* 0x0002e6000c1e1500 */
[C---:B0-----:R-:W-:Y:S01]  /*fc80*/  IMAD.WIDE R36, R0.reuse, 0x2, R18 ;  /* 0x0000000200247825 */ /* 0x041fe200078e0212 */
[----:B------:R0:W3:Y:S03]  /*fc90*/  LDG.E.U16 R61, desc[UR10][R38.64] ;  /* 0x0000000a263d7981 */ /* 0x0000e6000c1e1500 */
[C---:B------:R-:W-:Y:S01]  /*fca0*/  IMAD.WIDE R34, R0.reuse, 0x2, R26 ;  /* 0x0000000200227825 */ /* 0x040fe200078e021a */
[----:B------:R0:W3:Y:S04]  /*fcb0*/  LDG.E.U16 R57, desc[UR10][R36.64] ;  /* 0x0000000a24397981 */ /* 0x0000e8000c1e1500 */
[----:B------:R-:W3:Y:S04]  /*fcc0*/  LDG.E.U16 R107, desc[UR10][R34.64] ;  /* 0x0000000a226b7981 */ /* 0x000ee8000c1e1500 */
[----:B------:R-:W-:Y:S04]  /*fcd0*/  STL [R1+0x10f8], R96 ;  /* 0x0010f86001007387 */ /* 0x000fe80000100800 */
[----:B------:R-:W0:Y:S04]  /*fce0*/  LDL.64 R28, [R1+0x768] ;  /* 0x00076800011c7983 */ /* 0x000e280000100a00 */
[----:B------:R-:W3:Y:S04]  /*fcf0*/  LDL.64 R14, [R1+0x760] ;  /* 0x00076000010e7983 */ /* 0x000ee80000100a00 */
[----:B------:R-:W3:Y:S04]  /*fd00*/  LDL.64 R2, [R1+0x758] ;  /* 0x0007580001027983 */ /* 0x000ee80000100a00 */
[----:B------:R-:W3:Y:S04]  /*fd10*/  LDL.64 R4, [R1+0x750] ;  /* 0x0007500001047983 */ /* 0x000ee80000100a00 */
[----:B------:R-:W-:Y:S04]  /*fd20*/  STL [R1+0x14], R13 ;  /* 0x0000140d01007387 */ /* 0x000fe80000100800 */
[----:B------:R-:W3:Y:S04]  /*fd30*/  LDL.64 R24, [R1+0x748] ;  /* 0x0007480001187983 */ /* 0x000ee80000100a00 */
[----:B------:R-:W3:Y:S04]  /*fd40*/  LDL.64 R20, [R1+0x740] ;  /* 0x0007400001147983 */ /* 0x000ee80000100a00 */
[----:B--2---:R-:W-:Y:S01]  /*fd50*/  STL [R1+0x10fc], R62 ;  /* 0x0010fc3e01007387 */ /* 0x004fe20000100800 */
[----:B----4-:R-:W-:-:S04]  /*fd60*/  IMAD.WIDE R32, R0, 0x2, R40 ;  /* 0x0000000200207825 */ /* 0x010fc800078e0228 */
[C---:B-1----:R-:W-:Y:S01]  /*fd70*/  IMAD.WIDE R30, R0.reuse, 0x2, R22 ;  /* 0x00000002001e7825 */ /* 0x042fe200078e0216 */
[----:B------:R1:W2:Y:S04]  /*fd80*/  LDG.E.U16 R64, desc[UR10][R32.64] ;  /* 0x0000000a20407981 */ /* 0x0002a8000c1e1500 */
[----:B------:R4:W2:Y:S04]  /*fd90*/  LDG.E.U16 R81, desc[UR10][R30.64] ;  /* 0x0000000a1e517981 */ /* 0x0008a8000c1e1500 */
[----:B------:R-:W-:Y:S04]  /*fda0*/  STL [R1+0x1100], R10 ;  /* 0x0011000a01007387 */ /* 0x000fe80000100800 */
[----:B------:R-:W-:Y:S04]  /*fdb0*/  STL [R1+0x1104], R9 ;  /* 0x0011040901007387 */ /* 0x000fe80000100800 */
[----:B------:R-:W2:Y:S04]  /*fdc0*/  LDL.64 R16, [R1+0x738] ;  /* 0x0007380001107983 */ /* 0x000ea80000100a00 */
[----:B------:R-:W2:Y:S04]  /*fdd0*/  LDL.64 R18, [R1+0x730] ;  /* 0x0007300001127983 */ /* 0x000ea80000100a00 */
[----:B------:R2:W-:Y:S04]  /*fde0*/  STL [R1+0x10], R6 ;  /* 0x0000100601007387 */ /* 0x0005e80000100800 */
[----:B------:R-:W2:Y:S04]  /*fdf0*/  LDL.64 R26, [R1+0x728] ;  /* 0x00072800011a7983 */ /* 0x000ea80000100a00 */
[----:B------:R-:W2:Y:S04]  /*fe00*/  LDL.64 R42, [R1+0x720] ;  /* 0x00072000012a7983 */ /* 0x000ea80000100a00 */
[----:B------:R-:W2:Y:S04]  /*fe10*/  LDL.64 R40, [R1+0x710] ;  /* 0x0007100001287983 */ /* 0x000ea80000100a00 */
[----:B------:R-:W2:Y:S01]  /*fe20*/  LDL.64 R22, [R1+0x718] ;  /* 0x0007180001167983 */ /* 0x000ea20000100a00 */
[----:B0-----:R-:W-:-:S03]  /*fe30*/  IMAD.WIDE R38, R0, 0x2, R28 ;  /* 0x0000000200267825 */ /* 0x001fc600078e021c */
[----:B------:R-:W2:Y:S01]  /*fe40*/  LDL.64 R52, [R1+0x6a0] ;  /* 0x0006a00001347983 */ /* 0x000ea20000100a00 */
[----:B---3--:R-:W-:-:S03]  /*fe50*/  IMAD.WIDE R36, R0, 0x2, R14 ;  /* 0x0000000200247825 */ /* 0x008fc600078e020e */
[----:B------:R-:W3:Y:S01]  /*fe60*/  LDL.64 R14, [R1+0x708] ;  /* 0x00070800010e7983 */ /* 0x000ee20000100a00 */
[----:B-1----:R-:W-:-:S03]  /*fe70*/  IMAD.WIDE R32, R0, 0x2, R4 ;  /* 0x0000000200207825 */ /* 0x002fc600078e0204 */
[----:B------:R0:W3:Y:S04]  /*fe80*/  LDG.E.U16 R8, desc[UR10][R38.64] ;  /* 0x0000000a26087981 */ /* 0x0000e8000c1e1500 */
[----:B------:R-:W3:Y:S01]  /*fe90*/  LDL.64 R4, [R1+0x6f8] ;  /* 0x0006f80001047983 */ /* 0x000ee20000100a00 */
[----:B------:R-:W-:-:S03]  /*fea0*/  IMAD.WIDE R34, R0, 0x2, R2 ;  /* 0x0000000200227825 */ /* 0x000fc600078e0202 */
[----:B------:R-:W3:Y:S01]  /*feb0*/  LDL.64 R2, [R1+0x700] ;  /* 0x0007000001027983 */ /* 0x000ee20000100a00 */
[----:B----4-:R-:W-:-:S03]  /*fec0*/  IMAD.WIDE R30, R0, 0x2, R24 ;  /* 0x00000002001e7825 */ /* 0x010fc600078e0218 */
[----:B------:R-:W4:Y:S04]  /*fed0*/  LDL.64 R24, [R1+0x6f0] ;  /* 0x0006f00001187983 */ /* 0x000f280000100a00 */
[----:B------:R-:W4:Y:S01]  /*fee0*/  LDG.E.U16 R28, desc[UR10][R32.64] ;  /* 0x0000000a201c7981 */ /* 0x000f22000c1e1500 */
[----:B0-----:R-:W-:-:S03]  /*fef0*/  IMAD.WIDE R38, R0, 0x2, R20 ;  /* 0x0000000200267825 */ /* 0x001fc600078e0214 */
[----:B------:R-:W4:Y:S04]  /*ff00*/  LDG.E.U16 R56, desc[UR10][R30.64] ;  /* 0x0000000a1e387981 */ /* 0x000f28000c1e1500 */
[----:B------:R-:W4:Y:S04]  /*ff10*/  LDL.64 R20, [R1+0x6e8] ;  /* 0x0006e80001147983 */ /* 0x000f280000100a00 */
[----:B------:R2:W4:Y:S04]  /*ff20*/  LDG.E.U16 R97, desc[UR10][R36.64] ;  /* 0x0000000a24617981 */ /* 0x000528000c1e1500 */
[----:B------:R-:W4:Y:S04]  /*ff30*/  LDG.E.U16 R65, desc[UR10][R34.64] ;  /* 0x0000000a22417981 */ /* 0x000f28000c1e1500 */
[----:B------:R-:W4:Y:S04]  /*ff40*/  LDG.E.U16 R84, desc[UR10][R38.64] ;  /* 0x0000000a26547981 */ /* 0x000f28000c1e1500 */
[----:B------:R-:W4:Y:S04]  /*ff50*/  LDL.64 R46, [R1+0x678] ;  /* 0x00067800012e7983 */ /* 0x000f280000100a00 */
        /* <DEDUP_REMOVED lines=28> */
[----:B------:R-:W4:Y:S01]  /*10120*/  LDL.64 R160, [R1+0x190] ;  /* 0x0001900001a07983 */ /* 0x000f220000100a00 */
[----:B--2---:R-:W-:-:S03]  /*10130*/  IMAD.WIDE R36, R0, 0x2, R16 ;  /* 0x0000000200247825 */ /* 0x004fc600078e0210 */
[----:B------:R-:W2:Y:S04]  /*10140*/  LDL.64 R16, [R1+0x6e0] ;  /* 0x0006e00001107983 */ /* 0x000ea80000100a00 */
[----:B------:R0:W2:Y:S01]  /*10150*/  LDG.E.U16 R66, desc[UR10][R36.64] ;  /* 0x0000000a24427981 */ /* 0x0000a2000c1e1500 */
[----:B------:R-:W-:-:S03]  /*10160*/  IMAD.WIDE R32, R0, 0x2, R26 ;  /* 0x0000000200207825 */ /* 0x000fc600078e021a */
[----:B------:R-:W2:Y:S01]  /*10170*/  LDL.64 R26, [R1+0x6d0] ;  /* 0x0006d000011a7983 */ /* 0x000ea20000100a00 */
[----:B------:R-:W-:-:S03]  /*10180*/  IMAD.WIDE R30, R0, 0x2, R42 ;  /* 0x00000002001e7825 */ /* 0x000fc600078e022a */
[----:B------:R-:W2:Y:S01]  /*10190*/  LDL.64 R42, [R1+0x6c8] ;  /* 0x0006c800012a7983 */ /* 0x000ea20000100a00 */
[----:B0-----:R-:W-:-:S03]  /*101a0*/  IMAD.WIDE R36, R0, 0x2, R40 ;  /* 0x0000000200247825 */ /* 0x001fc600078e0228 */
[----:B------:R-:W2:Y:S01]  /*101b0*/  LDL.64 R40, [R1+0x6b8] ;  /* 0x0006b80001287983 */ /* 0x000ea20000100a00 */
[----:B------:R-:W-:-:S03]  /*101c0*/  IMAD.WIDE R34, R0, 0x2, R18 ;  /* 0x0000000200227825 */ /* 0x000fc600078e0212 */
[----:B------:R-:W2:Y:S01]  /*101d0*/  LDL.64 R18, [R1+0x6d8] ;  /* 0x0006d80001127983 */ /* 0x000ea20000100a00 */
[----:B------:R-:W-:-:S03]  /*101e0*/  IMAD.WIDE R38, R0, 0x2, R22 ;  /* 0x0000000200267825 */ /* 0x000fc600078e0216 */
[----:B------:R-:W2:Y:S04]  /*101f0*/  LDL.64 R22, [R1+0x6c0] ;  /* 0x0006c00001167983 */ /* 0x000ea80000100a00 */
[----:B------:R3:W2:Y:S04]  /*10200*/  LDG.E.U16 R85, desc[UR10][R30.64] ;  /* 0x0000000a1e557981 */ /* 0x0006a8000c1e1500 */
[----:B------:R4:W2:Y:S04]  /*10210*/  LDG.E.U16 R67, desc[UR10][R38.64] ;  /* 0x0000000a26437981 */ /* 0x0008a8000c1e1500 */
[----:B------:R0:W2:Y:S01]  /*10220*/  LDG.E.U16 R60, desc[UR10][R34.64] ;  /* 0x0000000a223c7981 */ /* 0x0000a2000c1e1500 */
[----:B---3--:R-:W-:-:S03]  /*10230*/  IMAD.WIDE R30, R0, 0x2, R4 ;  /* 0x00000002001e7825 */ /* 0x008fc600078e0204 */
[----:B------:R1:W3:Y:S01]  /*10240*/  LDG.E.U16 R93, desc[UR10][R32.64] ;  /* 0x0000000a205d7981 */ /* 0x0002e2000c1e1500 */
[----:B----4-:R-:W-:-:S03]  /*10250*/  IMAD.WIDE R38, R0, 0x2, R24 ;  /* 0x0000000200267825 */ /* 0x010fc600078e0218 */
[----:B------:R-:W4:Y:S01]  /*10260*/  LDL.64 R24, [R1+0x698] ;  /* 0x0006980001187983 */ /* 0x000f220000100a00 */
[----:B0-----:R-:W-:-:S03]  /*10270*/  IMAD.WIDE R34, R0, 0x2, R14 ;  /* 0x0000000200227825 */ /* 0x001fc600078e020e */
[----:B------:R-:W3:Y:S01]  /*10280*/  LDL.64 R14, [R1+0x6b0] ;  /* 0x0006b000010e7983 */ /* 0x000ee20000100a00 */
[----:B-1----:R-:W-:-:S03]  /*10290*/  IMAD.WIDE R32, R0, 0x2, R2 ;  /* 0x0000000200207825 */ /* 0x002fc600078e0202 */
[----:B------:R-:W3:Y:S04]  /*102a0*/  LDL.64 R2, [R1+0x6a8] ;  /* 0x0006a80001027983 */ /* 0x000ee80000100a00 */
[----:B------:R-:W3:Y:S04]  /*102b0*/  LDG.E.U16 R48, desc[UR10][R30.64] ;  /* 0x0000000a1e307981 */ /* 0x000ee8000c1e1500 */
[----:B------:R0:W3:Y:S04]  /*102c0*/  LDG.E.U16 R80, desc[UR10][R36.64] ;  /* 0x0000000a24507981 */ /* 0x0000e8000c1e1500 */
[----:B------:R2:W3:Y:S04]  /*102d0*/  LDG.E.U16 R5, desc[UR10][R34.64] ;  /* 0x0000000a22057981 */ /* 0x0004e8000c1e1500 */
[----:B------:R-:W3:Y:S01]  /*102e0*/  LDG.E.U16 R82, desc[UR10][R32.64] ;  /* 0x0000000a20527981 */ /* 0x000ee2000c1e1500 */
[----:B0-----:R-:W-:-:S03]  /*102f0*/  IMAD.WIDE R36, R0, 0x2, R20 ;  /* 0x0000000200247825 */ /* 0x001fc600078e0214 */
[----:B------:R-:W3:Y:S04]  /*10300*/  LDL.64 R20, [R1+0x690] ;  /* 0x0006900001147983 */ /* 0x000ee80000100a00 */
[----:B------:R-:W3:Y:S01]  /*10310*/  LDG.E.U16 R4, desc[UR10][R36.64] ;  /* 0x0000000a24047981 */ /* 0x000ee2000c1e1500 */
[----:B--2---:R-:W-:-:S03]  /*10320*/  IMAD.WIDE R34, R0, 0x2, R16 ;  /* 0x0000000200227825 */ /* 0x004fc600078e0210 */
[----:B------:R-:W2:Y:S04]  /*10330*/  LDL.64 R16, [R1+0x688] ;  /* 0x0006880001107983 */ /* 0x000ea80000100a00 */
[----:B------:R-:W2:Y:S01]  /*10340*/  LDG.E.U16 R83, desc[UR10][R34.64] ;  /* 0x0000000a22537981 */ /* 0x000ea2000c1e1500 */
[----:B------:R-:W-:-:S03]  /*10350*/  IMAD.WIDE R30, R0, 0x2, R26 ;  /* 0x00000002001e7825 */ /* 0x000fc600078e021a */
[----:B------:R0:W2:Y:S04]  /*10360*/  LDG.E.U16 R27, desc[UR10][R38.64] ;  /* 0x0000000a261b7981 */ /* 0x0000a8000c1e1500 */
[----:B------:R-:W2:Y:S01]  /*10370*/  LDG.E.U16 R75, desc[UR10][R30.64] ;  /* 0x0000000a1e4b7981 */ /* 0x000ea2000c1e1500 */
[----:B0-----:R-:W-:-:S03]  /*10380*/  IMAD.WIDE R38, R0, 0x2, R42 ;  /* 0x0000000200267825 */ /* 0x001fc600078e022a */
[----:B------:R-:W2:Y:S01]  /*10390*/  LDL.64 R42, [R1+0x670] ;  /* 0x00067000012a7983 */ /* 0x000ea20000100a00 */
[----:B------:R-:W-:-:S03]  /*103a0*/  IMAD.WIDE R34, R0, 0x2, R40 ;  /* 0x0000000200227825 */ /* 0x000fc600078e0228 */
[----:B------:R-:W2:Y:S01]  /*103b0*/  LDL.64 R40, [R1+0x650] ;  /* 0x0006500001287983 */ /* 0x000ea20000100a00 */
[----:B------:R-:W-:-:S03]  /*103c0*/  IMAD.WIDE R32, R0, 0x2, R18 ;  /* 0x0000000200207825 */ /* 0x000fc600078e0212 */
[----:B------:R-:W2:Y:S01]  /*103d0*/  LDL.64 R18, [R1+0x680] ;  /* 0x0006800001127983 */ /* 0x000ea20000100a00 */
[----:B------:R-:W-:-:S03]  /*103e0*/  IMAD.WIDE R36, R0, 0x2, R22 ;  /* 0x0000000200247825 */ /* 0x000fc600078e0216 */
[----:B------:R-:W2:Y:S04]  /*103f0*/  LDL.64 R22, [R1+0x668] ;  /* 0x0006680001167983 */ /* 0x000ea80000100a00 */
[----:B------:R4:W2:Y:S04]  /*10400*/  LDG.E.U16 R76, desc[UR10][R36.64] ;  /* 0x0000000a244c7981 */ /* 0x0008a8000c1e1500 */
[----:B------:R3:W2:Y:S04]  /*10410*/  LDG.E.U16 R49, desc[UR10][R32.64] ;  /* 0x0000000a20317981 */ /* 0x0006a8000c1e1500 */
[----:B------:R-:W2:Y:S01]  /*10420*/  LDG.E.U16 R50, desc[UR10][R34.64] ;  /* 0x0000000a22327981 */ /* 0x000ea2000c1e1500 */
[----:B----4-:R-:W-:-:S03]  /*10430*/  IMAD.WIDE R36, R0, 0x2, R24 ;  /* 0x0000000200247825 */ /* 0x010fc600078e0218 */
[----:B------:R-:W4:Y:S01]  /*10440*/  LDL.64 R24, [R1+0x640] ;  /* 0x0006400001187983 */ /* 0x000f220000100a00 */
[----:B---3--:R-:W-:-:S03]  /*10450*/  IMAD.WIDE R32, R0, 0x2, R14 ;  /* 0x0000000200207825 */ /* 0x008fc600078e020e */
[----:B------:R-:W3:Y:S01]  /*10460*/  LDL.64 R14, [R1+0x658] ;  /* 0x00065800010e7983 */ /* 0x000ee20000100a00 */
[----:B------:R-:W-:-:S03]  /*10470*/  IMAD.WIDE R30, R0, 0x2, R2 ;  /* 0x00000002001e7825 */ /* 0x000fc600078e0202 */
[----:B------:R0:W4:Y:S04]  /*10480*/  LDG.E.U16 R3, desc[UR10][R38.64] ;  /* 0x0000000a26037981 */ /* 0x000128000c1e1500 */
[----:B------:R-:W4:Y:S04]  /*10490*/  LDG.E.U16 R51, desc[UR10][R36.64] ;  /* 0x0000000a24337981 */ /* 0x000f28000c1e1500 */
[----:B------:R-:W4:Y:S01]  /*104a0*/  LDG.E.U16 R103, desc[UR10][R32.64] ;  /* 0x0000000a20677981 */ /* 0x000f22000c1e1500 */
[----:B0-----:R-:W-:-:S03]  /*104b0*/  IMAD.WIDE R38, R0, 0x2, R52 ;  /* 0x0000000200267825 */ /* 0x001fc600078e0234 */
[----:B------:R-:W4:Y:S01]  /*104c0*/  LDG.E.U16 R2, desc[UR10][R30.64] ;  /* 0x0000000a1e027981 */ /* 0x000f22000c1e1500 */
[----:B------:R-:W-:-:S03]  /*104d0*/  IMAD.WIDE R34, R0, 0x2, R20 ;  /* 0x0000000200227825 */ /* 0x000fc600078e0214 */
[----:B------:R-:W4:Y:S04]  /*104e0*/  LDL.64 R20, [R1+0x638] ;  /* 0x0006380001147983 */ /* 0x000f280000100a00 */
[----:B------:R0:W4:Y:S02]  /*104f0*/  LDG.E.U16 R77, desc[UR10][R38.64] ;  /* 0x0000000a264d7981 */ /* 0x000124000c1e1500 */
[C---:B0-----:R-:W-:Y:S02]  /*10500*/  IMAD.WIDE R38, R0.reuse, 0x2, R46 ;  /* 0x0000000200267825 */ /* 0x041fe400078e022e */
[----:B------:R-:W4:Y:S04]  /*10510*/  LDL.64 R46, [R1+0x620] ;  /* 0x00062000012e7983 */ /* 0x000f280000100a00 */
[----:B------:R-:W4:Y:S01]  /*10520*/  LDG.E.U16 R52, desc[UR10][R38.64] ;  /* 0x0000000a26347981 */ /* 0x000f22000c1e1500 */
[----:B--2---:R-:W-:-:S03]  /*10530*/  IMAD.WIDE R32, R0, 0x2, R16 ;  /* 0x0000000200207825 */ /* 0x004fc600078e0210 */
[----:B------:R-:W2:Y:S04]  /*10540*/  LDL.64 R16, [R1+0x630] ;  /* 0x0006300001107983 */ /* 0x000ea80000100a00 */
[----:B------:R0:W2:Y:S01]  /*10550*/  LDG.E.U16 R6, desc[UR10][R32.64] ;  /* 0x0000000a20067981 */ /* 0x0000a2000c1e1500 */
[----:B------:R-:W-:-:S03]  /*10560*/  IMAD.WIDE R36, R0, 0x2, R42 ;  /* 0x0000000200247825 */ /* 0x000fc600078e022a */
[----:B------:R-:W2:Y:S01]  /*10570*/  LDL.64 R42, [R1+0x618] ;  /* 0x00061800012a7983 */ /* 0x000ea20000100a00 */
[----:B0-----:R-:W-:-:S03]  /*10580*/  IMAD.WIDE R32, R0, 0x2, R44 ;  /* 0x0000000200207825 */ /* 0x001fc600078e022c */
[----:B------:R-:W2:Y:S01]  /*10590*/  LDL.64 R44, [R1+0x608] ;  /* 0x00060800012c7983 */ /* 0x000ea20000100a00 */
[----:B------:R-:W-:-:S03]  /*105a0*/  IMAD.WIDE R38, R0, 0x2, R40 ;  /* 0x0000000200267825 */ /* 0x000fc600078e0228 */
[----:B------:R-:W2:Y:S01]  /*105b0*/  LDL.64 R40, [R1+0x5f8] ;  /* 0x0005f80001287983 */ /* 0x000ea20000100a00 */
[----:B------:R-:W-:-:S03]  /*105c0*/  IMAD.WIDE R30, R0, 0x2, R18 ;  /* 0x00000002001e7825 */ /* 0x000fc600078e0212 */
[----:B------:R0:W2:Y:S04]  /*105d0*/  LDG.E.U16 R18, desc[UR10][R34.64] ;  /* 0x0000000a22127981 */ /* 0x0000a8000c1e1500 */
[----:B------:R3:W2:Y:S04]  /*105e0*/  LDG.E.U16 R68, desc[UR10][R30.64] ;  /* 0x0000000a1e447981 */ /* 0x0006a8000c1e1500 */
[----:B------:R1:W2:Y:S01]  /*105f0*/  LDG.E.U16 R13, desc[UR10][R38.64] ;  /* 0x0000000a260d7981 */ /* 0x0002a2000c1e1500 */
[----:B0-----:R-:W-:-:S03]  /*10600*/  IMAD.WIDE R34, R0, 0x2, R22 ;  /* 0x0000000200227825 */ /* 0x001fc600078e0216 */
[----:B------:R-:W2:Y:S04]  /*10610*/  LDL.64 R22, [R1+0x610] ;  /* 0x0006100001167983 */ /* 0x000ea80000100a00 */
[----:B------:R4:W2:Y:S01]  /*10620*/  LDG.E.U16 R156, desc[UR10][R34.64] ;  /* 0x0000000a229c7981 */ /* 0x0008a2000c1e1500 */
[----:B---3--:R-:W-:-:S03]  /*10630*/  IMAD.WIDE R30, R0, 0x2, R14 ;  /* 0x00000002001e7825 */ /* 0x008fc600078e020e */
[----:B------:R0:W3:Y:S01]  /*10640*/  LDG.E.U16 R14, desc[UR10][R36.64] ;  /* 0x0000000a240e7981 */ /* 0x0000e2000c1e1500 */
[----:B-1----:R-:W-:-:S03]  /*10650*/  IMAD.WIDE R38, R0, 0x2, R58 ;  /* 0x0000000200267825 */ /* 0x002fc600078e023a */
[----:B------:R-:W3:Y:S01]  /*10660*/  LDL.64 R58, [R1+0x5d0] ;  /* 0x0005d000013a7983 */ /* 0x000ee20000100a00 */
[----:B----4-:R-:W-:-:S03]  /*10670*/  IMAD.WIDE R34, R0, 0x2, R24 ;  /* 0x0000000200227825 */ /* 0x010fc600078e0218 */
[----:B------:R-:W4:Y:S01]  /*10680*/  LDL.64 R24, [R1+0x5e8] ;  /* 0x0005e80001187983 */ /* 0x000f220000100a00 */
[----:B0-----:R-:W-:-:S03]  /*10690*/  IMAD.WIDE R36, R0, 0x2, R54 ;  /* 0x0000000200247825 */ /* 0x001fc600078e0236 */
[----:B------:R-:W3:Y:S04]  /*106a0*/  LDG.E.U16 R99, desc[UR10][R34.64] ;  /* 0x0000000a22637981 */ /* 0x000ee8000c1e1500 */
[----:B------:R0:W3:Y:S04]  /*106b0*/  LDG.E.U16 R98, desc[UR10][R32.64] ;  /* 0x0000000a20627981 */ /* 0x0000e8000c1e1500 */
[----:B------:R1:W3:Y:S04]  /*106c0*/  LDG.E.U16 R157, desc[UR10][R36.64] ;  /* 0x0000000a249d7981 */ /* 0x0002e8000c1e1500 */
[----:B------:R2:W3:Y:S01]  /*106d0*/  LDG.E.U16 R53, desc[UR10][R30.64] ;  /* 0x0000000a1e357981 */ /* 0x0004e2000c1e1500 */
[----:B0-----:R-:W-:-:S03]  /*106e0*/  IMAD.WIDE R32, R0, 0x2, R20 ;  /* 0x0000000200207825 */ /* 0x001fc600078e0214 */
[----:B------:R-:W3:Y:S04]  /*106f0*/  LDL.64 R20, [R1+0x5e0] ;  /* 0x0005e00001147983 */ /* 0x000ee80000100a00 */
[----:B------:R-:W3:Y:S01]  /*10700*/  LDG.E.U16 R54, desc[UR10][R32.64] ;  /* 0x0000000a20367981 */ /* 0x000ee2000c1e1500 */
[----:B-1----:R-:W-:-:S03]  /*10710*/  IMAD.WIDE R36, R0, 0x2, R46 ;  /* 0x0000000200247825 */ /* 0x002fc600078e022e */
[----:B------:R-:W3:Y:S04]  /*10720*/  LDL.64 R46, [R1+0x5c8] ;  /* 0x0005c800012e7983 */ /* 0x000ee80000100a00 */
[----:B------:R-:W3:Y:S04]  /*10730*/  LDG.E.U16 R69, desc[UR10][R36.64] ;  /* 0x0000000a24457981 */ /* 0x000ee8000c1e1500 */
[----:B------:R-:W3:Y:S01]  /*10740*/  LDG.E.U16 R158, desc[UR10][R38.64] ;  /* 0x0000000a269e7981 */ /* 0x000ee2000c1e1500 */
[----:B--2---:R-:W-:-:S05]  /*10750*/  IMAD.WIDE R30, R0, 0x2, R16 ;  /* 0x00000002001e7825 */ /* 0x004fca00078e0210 */
[----:B------:R0:W2:Y:S01]  /*10760*/  LDG.E.U16 R17, desc[UR10][R30.64] ;  /* 0x0000000a1e117981 */ /* 0x0000a2000c1e1500 */
[----:B------:R-:W-:-:S03]  /*10770*/  IMAD.WIDE R34, R0, 0x2, R42 ;  /* 0x0000000200227825 */ /* 0x000fc600078e022a */
[----:B------:R-:W2:Y:S01]  /*10780*/  LDL.64 R42, [R1+0x5c0] ;  /* 0x0005c000012a7983 */ /* 0x000ea20000100a00 */
[----:B0-----:R-:W-:-:S03]  /*10790*/  IMAD.WIDE R30, R0, 0x2, R44 ;  /* 0x00000002001e7825 */ /* 0x001fc600078e022c */
[----:B------:R-:W2:Y:S01]  /*107a0*/  LDL.64 R44, [R1+0x5b0] ;  /* 0x0005b000012c7983 */ /* 0x000ea20000100a00 */
[----:B------:R-:W-:-:S03]  /*107b0*/  IMAD.WIDE R36, R0, 0x2, R40 ;  /* 0x0000000200247825 */ /* 0x000fc600078e0228 */
[----:B------:R-:W2:Y:S04]  /*107c0*/  LDL.64 R40, [R1+0x5a0] ;  /* 0x0005a00001287983 */ /* 0x000ea80000100a00 */
[----:B------:R0:W2:Y:S01]  /*107d0*/  LDG.E.U16 R55, desc[UR10][R34.64] ;  /* 0x0000000a22377981 */ /* 0x0000a2000c1e1500 */
[----:B------:R-:W-:-:S03]  /*107e0*/  IMAD.WIDE R32, R0, 0x2, R22 ;  /* 0x0000000200207825 */ /* 0x000fc600078e0216 */
[----:B------:R-:W2:Y:S04]  /*107f0*/  LDG.E.U16 R88, desc[UR10][R36.64] ;  /* 0x0000000a24587981 */ /* 0x000ea8000c1e1500 */
[----:B------:R-:W2:Y:S01]  /*10800*/  LDL.64 R22, [R1+0x5b8] ;  /* 0x0005b80001167983 */ /* 0x000ea20000100a00 */
[----:B0-----:R-:W-:-:S03]  /*10810*/  IMAD.WIDE R34, R0, 0x2, R72 ;  /* 0x0000000200227825 */ /* 0x001fc600078e0248 */
[----:B------:R4:W2:Y:S04]  /*10820*/  LDG.E.U16 R16, desc[UR10][R32.64] ;  /* 0x0000000a20107981 */ /* 0x0008a8000c1e1500 */
[----:B------:R-:W2:Y:S01]  /*10830*/  LDL.64 R72, [R1+0x598] ;  /* 0x0005980001487983 */ /* 0x000ea20000100a00 */
[----:B------:R-:W-:-:S03]  /*10840*/  IMAD.WIDE R38, R0, 0x2, R78 ;  /* 0x0000000200267825 */ /* 0x000fc600078e024e */
[----:B------:R0:W2:Y:S01]  /*10850*/  LDG.E.U16 R159, desc[UR10][R30.64] ;  /* 0x0000000a1e9f7981 */ /* 0x0000a2000c1e1500 */
[----:B----4-:R-:W-:-:S03]  /*10860*/  IMAD.WIDE R32, R0, 0x2, R24 ;  /* 0x0000000200207825 */ /* 0x010fc600078e0218 */
[----:B------:R-:W4:Y:S01]  /*10870*/  LDL.64 R24, [R1+0x590] ;  /* 0x0005900001187983 */ /* 0x000f220000100a00 */
[----:B---3--:R-:W-:-:S03]  /*10880*/  IMAD.WIDE R36, R0, 0x2, R58 ;  /* 0x0000000200247825 */ /* 0x008fc600078e023a */
[----:B------:R-:W3:Y:S04]  /*10890*/  LDG.E.U16 R108, desc[UR10][R32.64] ;  /* 0x0000000a206c7981 */ /* 0x000ee8000c1e1500 */
[----:B------:R-:W3:Y:S04]  /*108a0*/  LDL.64 R58, [R1+0x570] ;  /* 0x00057000013a7983 */ /* 0x000ee80000100a00 */
[----:B------:R1:W3:Y:S01]  /*108b0*/  LDG.E.U16 R86, desc[UR10][R38.64] ;  /* 0x0000000a26567981 */ /* 0x0002e2000c1e1500 */
[----:B0-----:R-:W-:-:S03]  /*108c0*/  IMAD.WIDE R30, R0, 0x2, R20 ;  /* 0x00000002001e7825 */ /* 0x001fc600078e0214 */
[----:B------:R0:W3:Y:S04]  /*108d0*/  LDG.E.U16 R20, desc[UR10][R34.64] ;  /* 0x0000000a22147981 */ /* 0x0000e8000c1e1500 */
[----:B------:R-:W3:Y:S01]  /*108e0*/  LDG.E.U16 R87, desc[UR10][R30.64] ;  /* 0x0000000a1e577981 */ /* 0x000ee2000c1e1500 */
[----:B-1----:R-:W-:-:S03]  /*108f0*/  IMAD.WIDE R38, R0, 0x2, R70 ;  /* 0x0000000200267825 */ /* 0x002fc600078e0246 */
[----:B------:R-:W3:Y:S01]  /*10900*/  LDL.64 R70, [R1+0x578] ;  /* 0x0005780001467983 */ /* 0x000ee20000100a00 */
[----:B0-----:R-:W-:-:S03]  /*10910*/  IMAD.WIDE R34, R0, 0x2, R46 ;  /* 0x0000000200227825 */ /* 0x001fc600078e022e */
[----:B------:R-:W3:Y:S04]  /*10920*/  LDL.64 R46, [R1+0x560] ;  /* 0x00056000012e7983 */ /* 0x000ee80000100a00 */
[----:B------:R0:W3:Y:S04]  /*10930*/  LDG.E.U16 R89, desc[UR10][R38.64] ;  /* 0x0000000a26597981 */ /* 0x0000e8000c1e1500 */
[----:B------:R1:W3:Y:S01]  /*10940*/  LDG.E.U16 R109, desc[UR10][R34.64] ;  /* 0x0000000a226d7981 */ /* 0x0002e2000c1e1500 */
[----:B--2---:R-:W-:-:S03]  /*10950*/  IMAD.WIDE R32, R0, 0x2, R42 ;  /* 0x0000000200207825 */ /* 0x004fc600078e022a */
[----:B------:R-:W2:Y:S01]  /*10960*/  LDL.64 R42, [R1+0x568] ;  /* 0x00056800012a7983 */ /* 0x000ea20000100a00 */
[----:B0-----:R-:W-:-:S03]  /*10970*/  IMAD.WIDE R38, R0, 0x2, R44 ;  /* 0x0000000200267825 */ /* 0x001fc600078e022c */
[----:B------:R-:W2:Y:S01]  /*10980*/  LDL.64 R44, [R1+0x558] ;  /* 0x00055800012c7983 */ /* 0x000ea20000100a00 */
[----:B-1----:R-:W-:-:S03]  /*10990*/  IMAD.WIDE R34, R0, 0x2, R40 ;  /* 0x0000000200227825 */ /* 0x002fc600078e0228 */
[----:B------:R-:W2:Y:S04]  /*109a0*/  LDL.64 R40, [R1+0x548] ;  /* 0x0005480001287983 */ /* 0x000ea80000100a00 */
[----:B------:R0:W2:Y:S04]  /*109b0*/  LDG.E.U16 R78, desc[UR10][R32.64] ;  /* 0x0000000a204e7981 */ /* 0x0000a8000c1e1500 */
[----:B------:R-:W2:Y:S01]  /*109c0*/  LDG.E.U16 R79, desc[UR10][R34.64] ;  /* 0x0000000a224f7981 */ /* 0x000ea2000c1e1500 */
[----:B------:R-:W-:-:S03]  /*109d0*/  IMAD.WIDE R30, R0, 0x2, R22 ;  /* 0x00000002001e7825 */ /* 0x000fc600078e0216 */
[----:B------:R1:W2:Y:S04]  /*109e0*/  LDG.E.U16 R22, desc[UR10][R36.64] ;  /* 0x0000000a24167981 */ /* 0x0002a8000c1e1500 */
[----:B------:R4:W2:Y:S01]  /*109f0*/  LDG.E.U16 R90, desc[UR10][R30.64] ;  /* 0x0000000a1e5a7981 */ /* 0x0008a2000c1e1500 */
[----:B0-----:R-:W-:-:S03]  /*10a00*/  IMAD.WIDE R32, R0, 0x2, R72 ;  /* 0x0000000200207825 */ /* 0x001fc600078e0248 */
[----:B------:R-:W2:Y:S01]  /*10a10*/  LDL.64 R72, [R1+0x540] ;  /* 0x0005400001487983 */ /* 0x000ea20000100a00 */
[----:B-1----:R-:W-:-:S03]  /*10a20*/  IMAD.WIDE R36, R0, 0x2, R100 ;  /* 0x0000000200247825 */ /* 0x002fc600078e0264 */
[----:B------:R3:W2:Y:S01]  /*10a30*/  LDG.E.U16 R91, desc[UR10][R32.64] ;  /* 0x0000000a205b7981 */ /* 0x0006a2000c1e1500 */
[----:B----4-:R-:W-:-:S03]  /*10a40*/  IMAD.WIDE R30, R0, 0x2, R24 ;  /* 0x00000002001e7825 */ /* 0x010fc600078e0218 */
[----:B------:R0:W4:Y:S04]  /*10a50*/  LDG.E.U16 R24, desc[UR10][R38.64] ;  /* 0x0000000a26187981 */ /* 0x000128000c1e1500 */
[----:B------:R-:W4:Y:S01]  /*10a60*/  LDG.E.U16 R26, desc[UR10][R30.64] ;  /* 0x0000000a1e1a7981 */ /* 0x000f22000c1e1500 */
[----:B---3--:R-:W-:-:S03]  /*10a70*/  IMAD.WIDE R32, R0, 0x2, R58 ;  /* 0x0000000200207825 */ /* 0x008fc600078e023a */
[----:B------:R-:W3:Y:S01]  /*10a80*/  LDL.64 R58, [R1+0x518] ;  /* 0x00051800013a7983 */ /* 0x000ee20000100a00 */
[----:B0-----:R-:W-:-:S03]  /*10a90*/  IMAD.WIDE R38, R0, 0x2, R104 ;  /* 0x0000000200267825 */ /* 0x001fc600078e0268 */
[----:B------:R0:W4:Y:S04]  /*10aa0*/  LDG.E.U16 R100, desc[UR10][R36.64] ;  /* 0x0000000a24647981 */ /* 0x000128000c1e1500 */
[----:B------:R1:W4:Y:S04]  /*10ab0*/  LDG.E.U16 R101, desc[UR10][R38.64] ;  /* 0x0000000a26657981 */ /* 0x000328000c1e1500 */
[----:B------:R-:W4:Y:S01]  /*10ac0*/  LDG.E.U16 R21, desc[UR10][R32.64] ;  /* 0x0000000a20157981 */ /* 0x000f22000c1e1500 */
[----:B0-----:R-:W-:-:S04]  /*10ad0*/  IMAD.WIDE R36, R0, 0x2, R94 ;  /* 0x0000000200247825 */ /* 0x001fc800078e025e */
[C---:B-1----:R-:W-:Y:S02]  /*10ae0*/  IMAD.WIDE R38, R0.reuse, 0x2, R46 ;  /* 0x0000000200267825 */ /* 0x042fe400078e022e */
[----:B------:R-:W4:Y:S02]  /*10af0*/  LDL.64 R46, [R1+0x508] ;  /* 0x00050800012e7983 */ /* 0x000f240000100a00 */
[C---:B------:R-:W-:Y:S02]  /*10b00*/  IMAD.WIDE R34, R0.reuse, 0x2, R70 ;  /* 0x0000000200227825 */ /* 0x040fe400078e0246 */
[----:B------:R0:W4:Y:S04]  /*10b10*/  LDG.E.U16 R70, desc[UR10][R36.64] ;  /* 0x0000000a24467981 */ /* 0x000128000c1e1500 */
[----:B------:R1:W4:Y:S04]  /*10b20*/  LDG.E.U16 R94, desc[UR10][R34.64] ;  /* 0x0000000a225e7981 */ /* 0x000328000c1e1500 */
[----:B------:R1:W4:Y:S01]  /*10b30*/  LDG.E.U16 R71, desc[UR10][R38.64] ;  /* 0x0000000a26477981 */ /* 0x000322000c1e1500 */
[----:B--2---:R-:W-:-:S03]  /*10b40*/  IMAD.WIDE R30, R0, 0x2, R42 ;  /* 0x00000002001e7825 */ /* 0x004fc600078e022a */
[----:B------:R-:W2:Y:S01]  /*10b50*/  LDL.64 R42, [R1+0x510] ;  /* 0x00051000012a7983 */ /* 0x000ea20000100a00 */
[----:B0-----:R-:W-:-:S03]  /*10b60*/  IMAD.WIDE R36, R0, 0x2, R44 ;  /* 0x0000000200247825 */ /* 0x001fc600078e022c */
[----:B------:R-:W2:Y:S01]  /*10b70*/  LDL.64 R44, [R1+0x500] ;  /* 0x00050000012c7983 */ /* 0x000ea20000100a00 */
[----:B------:R-:W-:-:S03]  /*10b80*/  IMAD.WIDE R32, R0, 0x2, R40 ;  /* 0x0000000200207825 */ /* 0x000fc600078e0228 */
[----:B------:R-:W2:Y:S01]  /*10b90*/  LDL.64 R40, [R1+0x4f0] ;  /* 0x0004f00001287983 */ /* 0x000ea20000100a00 */
[----:B-1----:R-:W-:-:S03]  /*10ba0*/  IMAD.WIDE R34, R0, 0x2, R110 ;  /* 0x0000000200227825 */ /* 0x002fc600078e026e */
[----:B------:R-:W2:Y:S01]  /*10bb0*/  LDG.E.U16 R104, desc[UR10][R30.64] ;  /* 0x0000000a1e687981 */ /* 0x000ea2000c1e1500 */
[----:B------:R-:W-:-:S03]  /*10bc0*/  IMAD.WIDE R38, R0, 0x2, R118 ;  /* 0x0000000200267825 */ /* 0x000fc600078e0276 */
[----:B------:R0:W2:Y:S04]  /*10bd0*/  LDG.E.U16 R15, desc[UR10][R34.64] ;  /* 0x0000000a220f7981 */ /* 0x0000a8000c1e1500 */
[----:B------:R1:W2:Y:S04]  /*10be0*/  LDG.E.U16 R95, desc[UR10][R36.64] ;  /* 0x0000000a245f7981 */ /* 0x0002a8000c1e1500 */
[----:B------:R-:W2:Y:S01]  /*10bf0*/  LDL.64 R118, [R1+0x4d8] ;  /* 0x0004d80001767983 */ /* 0x000ea20000100a00 */
[----:B0-----:R-:W-:-:S03]  /*10c00*/  IMAD.WIDE R34, R0, 0x2, R114 ;  /* 0x0000000200227825 */ /* 0x001fc600078e0272 */
[----:B------:R-:W2:Y:S04]  /*10c10*/  LDL.64 R114, [R1+0x4c8] ;  /* 0x0004c80001727983 */ /* 0x000ea80000100a00 */
[----:B------:R-:W2:Y:S01]  /*10c20*/  LDG.E.U16 R110, desc[UR10][R32.64] ;  /* 0x0000000a206e7981 */ /* 0x000ea2000c1e1500 */
[----:B------:R-:W-:-:S03]  /*10c30*/  IMAD.WIDE R30, R0, 0x2, R72 ;  /* 0x00000002001e7825 */ /* 0x000fc600078e0248 */
[----:B------:R-:W2:Y:S01]  /*10c40*/  LDG.E.U16 R111, desc[UR10][R34.64] ;  /* 0x0000000a226f7981 */ /* 0x000ea2000c1e1500 */
[----:B-1----:R-:W-:-:S03]  /*10c50*/  IMAD.WIDE R36, R0, 0x2, R116 ;  /* 0x0000000200247825 */ /* 0x002fc600078e0274 */
[----:B------:R3:W2:Y:S04]  /*10c60*/  LDG.E.U16 R72, desc[UR10][R30.64] ;  /* 0x0000000a1e487981 */ /* 0x0006a8000c1e1500 */
[----:B------:R4:W2:Y:S04]  /*10c70*/  LDG.E.U16 R23, desc[UR10][R36.64] ;  /* 0x0000000a24177981 */ /* 0x0008a8000c1e1500 */
[----:B------:R-:W2:Y:S01]  /*10c80*/  LDL.64 R116, [R1+0x4d0] ;  /* 0x0004d00001747983 */ /* 0x000ea20000100a00 */
[----:B---3--:R-:W-:-:S03]  /*10c90*/  IMAD.WIDE R30, R0, 0x2, R58 ;  /* 0x00000002001e7825 */ /* 0x008fc600078e023a */
[----:B------:R-:W3:Y:S01]  /*10ca0*/  LDG.E.U16 R58, desc[UR10][R38.64] ;  /* 0x0000000a263a7981 */ /* 0x000ee2000c1e1500 */
[----:B------:R-:W-:-:S03]  /*10cb0*/  IMAD.WIDE R32, R0, 0x2, R112 ;  /* 0x0000000200207825 */ /* 0x000fc600078e0270 */
[----:B------:R-:W3:Y:S04]  /*10cc0*/  LDG.E.U16 R59, desc[UR10][R30.64] ;  /* 0x0000000a1e3b7981 */ /* 0x000ee8000c1e1500 */
[----:B------:R-:W3:Y:S04]  /*10cd0*/  LDL.64 R112, [R1+0x4c0] ;  /* 0x0004c00001707983 */ /* 0x000ee80000100a00 */
[----:B------:R0:W3:Y:S01]  /*10ce0*/  LDG.E.U16 R73, desc[UR10][R32.64] ;  /* 0x0000000a20497981 */ /* 0x0000e2000c1e1500 */
[----:B----4-:R-:W-:-:S03]  /*10cf0*/  IMAD.WIDE R36, R0, 0x2, R46 ;  /* 0x0000000200247825 */ /* 0x010fc600078e022e */
[----:B------:R-:W4:Y:S01]  /*10d00*/  LDL.64 R46, [R1+0x4b0] ;  /* 0x0004b000012e7983 */ /* 0x000f220000100a00 */
[----:B0-----:R-:W-:-:S03]  /*10d10*/  IMAD.WIDE R32, R0, 0x2, R120 ;  /* 0x0000000200207825 */ /* 0x001fc600078e0278 */
[----:B------:R-:W4:Y:S04]  /*10d20*/  LDL.64 R120, [R1+0x488] ;  /* 0x0004880001787983 */ /* 0x000f280000100a00 */
[----:B------:R0:W4:Y:S04]  /*10d30*/  LDG.E.U16 R105, desc[UR10][R36.64] ;  /* 0x0000000a24697981 */ /* 0x000128000c1e1500 */
[----:B------:R-:W4:Y:S01]  /*10d40*/  LDG.E.U16 R92, desc[UR10][R32.64] ;  /* 0x0000000a205c7981 */ /* 0x000f22000c1e1500 */
[----:B--2---:R-:W-:-:S03]  /*10d50*/  IMAD.WIDE R38, R0, 0x2, R42 ;  /* 0x0000000200267825 */ /* 0x004fc600078e022a */
[----:B------:R-:W2:Y:S01]  /*10d60*/  LDL.64 R42, [R1+0x4b8] ;  /* 0x0004b800012a7983 */ /* 0x000ea20000100a00 */
[----:B------:R-:W-:-:S03]  /*10d70*/  IMAD.WIDE R34, R0, 0x2, R44 ;  /* 0x0000000200227825 */ /* 0x000fc600078e022c */
[----:B------:R-:W2:Y:S01]  /*10d80*/  LDL.64 R44, [R1+0x4a8] ;  /* 0x0004a800012c7983 */ /* 0x000ea20000100a00 */
[----:B------:R-:W-:-:S03]  /*10d90*/  IMAD.WIDE R30, R0, 0x2, R40 ;  /* 0x00000002001e7825 */ /* 0x000fc600078e0228 */
[----:B------:R-:W2:Y:S01]  /*10da0*/  LDL.64 R40, [R1+0x490] ;  /* 0x0004900001287983 */ /* 0x000ea20000100a00 */
[----:B0-----:R-:W-:-:S03]  /*10db0*/  IMAD.WIDE R36, R0, 0x2, R126 ;  /* 0x0000000200247825 */ /* 0x001fc600078e027e */
[----:B------:R0:W2:Y:S04]  /*10dc0*/  LDG.E.U16 R25, desc[UR10][R30.64] ;  /* 0x0000000a1e197981 */ /* 0x0000a8000c1e1500 */
[----:B------:R1:W2:Y:S04]  /*10dd0*/  LDG.E.U16 R74, desc[UR10][R34.64] ;  /* 0x0000000a224a7981 */ /* 0x0002a8000c1e1500 */
[----:B------:R-:W2:Y:S04]  /*10de0*/  LDG.E.U16 R247, desc[UR10][R36.64] ;  /* 0x0000000a24f77981 */ /* 0x000ea8000c1e1500 */
[----:B------:R1:W2:Y:S01]  /*10df0*/  LDG.E.U16 R19, desc[UR10][R38.64] ;  /* 0x0000000a26137981 */ /* 0x0002a2000c1e1500 */
[----:B0-----:R-:W-:-:S03]  /*10e00*/  IMAD.WIDE R30, R0, 0x2, R114 ;  /* 0x00000002001e7825 */ /* 0x001fc600078e0272 */
[----:B------:R-:W2:Y:S01]  /*10e10*/  LDL.64 R114, [R1+0x470] ;  /* 0x0004700001727983 */ /* 0x000ea20000100a00 */
[----:B-1----:R-:W-:-:S03]  /*10e20*/  IMAD.WIDE R34, R0, 0x2, R118 ;  /* 0x0000000200227825 */ /* 0x002fc600078e0276 */
[----:B------:R-:W2:Y:S01]  /*10e30*/  LDL.64 R118, [R1+0x480] ;  /* 0x0004800001767983 */ /* 0x000ea20000100a00 */
[----:B------:R-:W-:-:S03]  /*10e40*/  IMAD.WIDE R38, R0, 0x2, R128 ;  /* 0x0000000200267825 */ /* 0x000fc600078e0280 */
[----:B------:R-:W2:Y:S04]  /*10e50*/  LDG.E.U16 R245, desc[UR10][R34.64] ;  /* 0x0000000a22f57981 */ /* 0x000ea8000c1e1500 */
[----:B------:R3:W2:Y:S04]  /*10e60*/  LDG.E.U16 R102, desc[UR10][R38.64] ;  /* 0x0000000a26667981 */ /* 0x0006a8000c1e1500 */
[----:B------:R-:W2:Y:S01]  /*10e70*/  LDL.64 R126, [R1+0x438] ;  /* 0x00043800017e7983 */ /* 0x000ea20000100a00 */
[----:B------:R-:W-:-:S03]  /*10e80*/  IMAD.WIDE R32, R0, 0x2, R116 ;  /* 0x0000000200207825 */ /* 0x000fc600078e0274 */
[----:B------:R-:W2:Y:S04]  /*10e90*/  LDL.64 R116, [R1+0x478] ;  /* 0x0004780001747983 */ /* 0x000ea80000100a00 */
[----:B------:R-:W2:Y:S04]  /*10ea0*/  LDG.E.U16 R243, desc[UR10][R32.64] ;  /* 0x0000000a20f37981 */ /* 0x000ea8000c1e1500 */
[----:B------:R-:W2:Y:S01]  /*10eb0*/  LDL.64 R128, [R1+0x440] ;  /* 0x0004400001807983 */ /* 0x000ea20000100a00 */
[----:B---3--:R-:W-:-:S03]  /*10ec0*/  IMAD.WIDE R38, R0, 0x2, R112 ;  /* 0x0000000200267825 */ /* 0x008fc600078e0270 */
[----:B------:R-:W3:Y:S04]  /*10ed0*/  LDL.64 R112, [R1+0x468] ;  /* 0x0004680001707983 */ /* 0x000ee80000100a00 */
[----:B------:R0:W3:Y:S04]  /*10ee0*/  LDG.E.U16 R239, desc[UR10][R38.64] ;  /* 0x0000000a26ef7981 */ /* 0x0000e8000c1e1500 */
[----:B------:R-:W3:Y:S01]  /*10ef0*/  LDG.E.U16 R241, desc[UR10][R30.64] ;  /* 0x0000000a1ef17981 */ /* 0x000ee2000c1e1500 */
[----:B----4-:R-:W-:-:S03]  /*10f00*/  IMAD.WIDE R34, R0, 0x2, R46 ;  /* 0x0000000200227825 */ /* 0x010fc600078e022e */
[----:B------:R-:W4:Y:S01]  /*10f10*/  LDL.64 R46, [R1+0x458] ;  /* 0x00045800012e7983 */ /* 0x000f220000100a00 */
[----:B0-----:R-:W-:-:S03]  /*10f20*/  IMAD.WIDE R38, R0, 0x2, R122 ;  /* 0x0000000200267825 */ /* 0x001fc600078e027a */
[----:B------:R0:W4:Y:S04]  /*10f30*/  LDG.E.U16 R235, desc[UR10][R34.64] ;  /* 0x0000000a22eb7981 */ /* 0x000128000c1e1500 */
[----:B------:R-:W4:Y:S01]  /*10f40*/  LDL.64 R122, [R1+0x420] ;  /* 0x00042000017a7983 */ /* 0x000f220000100a00 */
[----:B--2---:R-:W-:-:S03]  /*10f50*/  IMAD.WIDE R36, R0, 0x2, R42 ;  /* 0x0000000200247825 */ /* 0x004fc600078e022a */
[----:B------:R-:W2:Y:S04]  /*10f60*/  LDG.E.U16 R229, desc[UR10][R38.64] ;  /* 0x0000000a26e57981 */ /* 0x000ea8000c1e1500 */
[----:B------:R-:W2:Y:S01]  /*10f70*/  LDL.64 R42, [R1+0x460] ;  /* 0x00046000012a7983 */ /* 0x000ea20000100a00 */
[----:B------:R-:W-:-:S03]  /*10f80*/  IMAD.WIDE R32, R0, 0x2, R44 ;  /* 0x0000000200207825 */ /* 0x000fc600078e022c */
[----:B------:R1:W2:Y:S04]  /*10f90*/  LDG.E.U16 R237, desc[UR10][R36.64] ;  /* 0x0000000a24ed7981 */ /* 0x0002a8000c1e1500 */
[----:B------:R-:W2:Y:S01]  /*10fa0*/  LDL.64 R44, [R1+0x450] ;  /* 0x00045000012c7983 */ /* 0x000ea20000100a00 */
[----:B0-----:R-:W-:-:S03]  /*10fb0*/  IMAD.WIDE R34, R0, 0x2, R120 ;  /* 0x0000000200227825 */ /* 0x001fc600078e0278 */
[----:B------:R-:W2:Y:S01]  /*10fc0*/  LDL.64 R120, [R1+0x428] ;  /* 0x0004280001787983 */ /* 0x000ea20000100a00 */
[----:B-1----:R-:W-:-:S03]  /*10fd0*/  IMAD.WIDE R36, R0, 0x2, R40 ;  /* 0x0000000200247825 */ /* 0x002fc600078e0228 */
[----:B------:R-:W2:Y:S01]  /*10fe0*/  LDL.64 R40, [R1+0x448] ;  /* 0x0004480001287983 */ /* 0x000ea20000100a00 */
[----:B------:R-:W-:-:S03]  /*10ff0*/  IMAD.WIDE R30, R0, 0x2, R124 ;  /* 0x00000002001e7825 */ /* 0x000fc600078e027c */
[----:B------:R-:W2:Y:S01]  /*11000*/  LDL.64 R124, [R1+0x430] ;  /* 0x00043000017c7983 */ /* 0x000ea20000100a00 */
[----:B------:R-:W-:-:S03]  /*11010*/  IMAD.WIDE R38, R0, 0x2, R114 ;  /* 0x0000000200267825 */ /* 0x000fc600078e0272 */
[----:B------:R0:W2:Y:S04]  /*11020*/  LDG.E.U16 R233, desc[UR10][R32.64] ;  /* 0x0000000a20e97981 */ /* 0x0000a8000c1e1500 */
[----:B------:R-:W2:Y:S04]  /*11030*/  LDL.64 R114, [R1+0x410] ;  /* 0x0004100001727983 */ /* 0x000ea80000100a00 */
[----:B------:R-:W2:Y:S01]  /*11040*/  LDG.E.U16 R225, desc[UR10][R34.64] ;  /* 0x0000000a22e17981 */ /* 0x000ea2000c1e1500 */
[----:B0-----:R-:W-:-:S03]  /*11050*/  IMAD.WIDE R32, R0, 0x2, R118 ;  /* 0x0000000200207825 */ /* 0x001fc600078e0276 */
[----:B------:R-:W2:Y:S04]  /*11060*/  LDL.64 R118, [R1+0x418] ;  /* 0x0004180001767983 */ /* 0x000ea80000100a00 */
[----:B------:R-:W2:Y:S04]  /*11070*/  LDG.E.U16 R223, desc[UR10][R32.64] ;  /* 0x0000000a20df7981 */ /* 0x000ea8000c1e1500 */
[----:B------:R0:W2:Y:S04]  /*11080*/  LDG.E.U16 R231, desc[UR10][R30.64] ;  /* 0x0000000a1ee77981 */ /* 0x0000a8000c1e1500 */
[----:B------:R3:W2:Y:S04]  /*11090*/  LDG.E.U16 R227, desc[UR10][R36.64] ;  /* 0x0000000a24e37981 */ /* 0x0006a8000c1e1500 */
[----:B------:R-:W2:Y:S01]  /*110a0*/  LDG.E.U16 R219, desc[UR10][R38.64] ;  /* 0x0000000a26db7981 */ /* 0x000ea2000c1e1500 */
[----:B0-----:R-:W-:-:S03]  /*110b0*/  IMAD.WIDE R30, R0, 0x2, R116 ;  /* 0x00000002001e7825 */ /* 0x001fc600078e0274 */
[----:B------:R-:W2:Y:S01]  /*110c0*/  LDL.64 R116, [R1+0x400] ;  /* 0x0004000001747983 */ /* 0x000ea20000100a00 */
[----:B---3--:R-:W-:-:S03]  /*110d0*/  IMAD.WIDE R36, R0, 0x2, R112 ;  /* 0x0000000200247825 */ /* 0x008fc600078e0270 */
[----:B------:R0:W3:Y:S04]  /*110e0*/  LDG.E.U16 R221, desc[UR10][R30.64] ;  /* 0x0000000a1edd7981 */ /* 0x0000e8000c1e1500 */
[----:B------:R-:W3:Y:S01]  /*110f0*/  LDL.64 R112, [R1+0x3f8] ;  /* 0x0003f80001707983 */ /* 0x000ee20000100a00 */
[----:B----4-:R-:W-:-:S03]  /*11100*/  IMAD.WIDE R32, R0, 0x2, R46 ;  /* 0x0000000200207825 */ /* 0x010fc600078e022e */
[----:B------:R-:W4:Y:S04]  /*11110*/  LDG.E.U16 R217, desc[UR10][R36.64] ;  /* 0x0000000a24d97981 */ /* 0x000f28000c1e1500 */
[----:B------:R-:W3:Y:S04]  /*11120*/  LDL.64 R46, [R1+0x3f0] ;  /* 0x0003f000012e7983 */ /* 0x000ee80000100a00 */
[----:B------:R-:W4:Y:S01]  /*11130*/  LDG.E.U16 R213, desc[UR10][R32.64] ;  /* 0x0000000a20d57981 */ /* 0x000f22000c1e1500 */
[----:B--2---:R-:W-:-:S03]  /*11140*/  IMAD.WIDE R34, R0, 0x2, R42 ;  /* 0x0000000200227825 */ /* 0x004fc600078e022a */
[----:B------:R-:W2:Y:S01]  /*11150*/  LDL.64 R42, [R1+0x408] ;  /* 0x00040800012a7983 */ /* 0x000ea20000100a00 */
[----:B0-----:R-:W-:-:S03]  /*11160*/  IMAD.WIDE R30, R0, 0x2, R44 ;  /* 0x00000002001e7825 */ /* 0x001fc600078e022c */
[----:B------:R-:W4:Y:S04]  /*11170*/  LDG.E.U16 R215, desc[UR10][R34.64] ;  /* 0x0000000a22d77981 */ /* 0x000f28000c1e1500 */
[----:B------:R0:W4:Y:S01]  /*11180*/  LDG.E.U16 R211, desc[UR10][R30.64] ;  /* 0x0000000a1ed37981 */ /* 0x000122000c1e1500 */
[----:B------:R-:W-:-:S03]  /*11190*/  IMAD.WIDE R38, R0, 0x2, R40 ;  /* 0x0000000200267825 */ /* 0x000fc600078e0228 */
[----:B------:R-:W4:Y:S04]  /*111a0*/  LDL.64 R44, [R1+0x3e8] ;  /* 0x0003e800012c7983 */ /* 0x000f280000100a00 */
[----:B------:R1:W4:Y:S01]  /*111b0*/  LDG.E.U16 R209, desc[UR10][R38.64] ;  /* 0x0000000a26d17981 */ /* 0x000322000c1e1500 */
[----:B0-----:R-:W-:-:S03]  /*111c0*/  IMAD.WIDE R30, R0, 0x2, R120 ;  /* 0x00000002001e7825 */ /* 0x001fc600078e0278 */
[----:B------:R-:W4:Y:S01]  /*111d0*/  LDL.64 R120, [R1+0x3d0] ;  /* 0x0003d00001787983 */ /* 0x000f220000100a00 */
[----:B------:R-:W-:-:S03]  /*111e0*/  IMAD.WIDE R34, R0, 0x2, R126 ;  /* 0x0000000200227825 */ /* 0x000fc600078e027e */
[----:B------:R-:W4:Y:S01]  /*111f0*/  LDL.64 R40, [R1+0x3e0] ;  /* 0x0003e00001287983 */ /* 0x000f220000100a00 */
[----:B-1----:R-:W-:-:S03]  /*11200*/  IMAD.WIDE R38, R0, 0x2, R122 ;  /* 0x0000000200267825 */ /* 0x002fc600078e027a */
[----:B------:R-:W4:Y:S01]  /*11210*/  LDL.64 R122, [R1+0x3c8] ;  /* 0x0003c800017a7983 */ /* 0x000f220000100a00 */
[----:B------:R-:W-:-:S03]  /*11220*/  IMAD.WIDE R36, R0, 0x2, R128 ;  /* 0x0000000200247825 */ /* 0x000fc600078e0280 */
[----:B------:R0:W4:Y:S01]  /*11230*/  LDG.E.U16 R205, desc[UR10][R34.64] ;  /* 0x0000000a22cd7981 */ /* 0x000122000c1e1500 */
[----:B------:R-:W-:-:S03]  /*11240*/  IMAD.WIDE R32, R0, 0x2, R124 ;  /* 0x0000000200207825 */ /* 0x000fc600078e027c */
[----:B------:R-:W4:Y:S04]  /*11250*/  LDL.64 R124, [R1+0x3d8] ;  /* 0x0003d800017c7983 */ /* 0x000f280000100a00 */
[----:B------:R1:W4:Y:S01]  /*11260*/  LDG.E.U16 R207, desc[UR10][R36.64] ;  /* 0x0000000a24cf7981 */ /* 0x000322000c1e1500 */
[----:B0-----:R-:W-:-:S03]  /*11270*/  IMAD.WIDE R34, R0, 0x2, R114 ;  /* 0x0000000200227825 */ /* 0x001fc600078e0272 */
[----:B------:R-:W4:Y:S04]  /*11280*/  LDL.64 R114, [R1+0x3b8] ;  /* 0x0003b80001727983 */ /* 0x000f280000100a00 */
[----:B------:R-:W4:Y:S01]  /*11290*/  LDG.E.U16 R203, desc[UR10][R32.64] ;  /* 0x0000000a20cb7981 */ /* 0x000f22000c1e1500 */
[----:B-1----:R-:W-:-:S03]  /*112a0*/  IMAD.WIDE R36, R0, 0x2, R118 ;  /* 0x0000000200247825 */ /* 0x002fc600078e0276 */
[----:B------:R-:W4:Y:S04]  /*112b0*/  LDL.64 R118, [R1+0x3c0] ;  /* 0x0003c00001767983 */ /* 0x000f280000100a00 */
[----:B------:R3:W4:Y:S04]  /*112c0*/  LDG.E.U16 R197, desc[UR10][R36.64] ;  /* 0x0000000a24c57981 */ /* 0x000728000c1e1500 */
[----:B------:R0:W4:Y:S04]  /*112d0*/  LDG.E.U16 R201, desc[UR10][R30.64] ;  /* 0x0000000a1ec97981 */ /* 0x000128000c1e1500 */
[----:B------:R1:W4:Y:S01]  /*112e0*/  LDG.E.U16 R199, desc[UR10][R38.64] ;  /* 0x0000000a26c77981 */ /* 0x000322000c1e1500 */
[----:B---3--:R-:W-:-:S03]  /*112f0*/  IMAD.WIDE R36, R0, 0x2, R46 ;  /* 0x0000000200247825 */ /* 0x008fc600078e022e */
[----:B------:R-:W3:Y:S04]  /*11300*/  LDL.64 R128, [R1+0x380] ;  /* 0x0003800001807983 */ /* 0x000ee80000100a00 */
[----:B------:R-:W3:Y:S01]  /*11310*/  LDL.64 R46, [R1+0x3a0] ;  /* 0x0003a000012e7983 */ /* 0x000ee20000100a00 */
[----:B0-----:R-:W-:-:S03]  /*11320*/  IMAD.WIDE R30, R0, 0x2, R116 ;  /* 0x00000002001e7825 */ /* 0x001fc600078e0274 */
[----:B------:R-:W3:Y:S01]  /*11330*/  LDL.64 R116, [R1+0x390] ;  /* 0x0003900001747983 */ /* 0x000ee20000100a00 */
[----:B-1----:R-:W-:-:S03]  /*11340*/  IMAD.WIDE R38, R0, 0x2, R112 ;  /* 0x0000000200267825 */ /* 0x002fc600078e0270 */
[----:B------:R-:W3:Y:S04]  /*11350*/  LDL.64 R112, [R1+0x3a8] ;  /* 0x0003a80001707983 */ /* 0x000ee80000100a00 */
[----:B------:R4:W3:Y:S04]  /*11360*/  LDG.E.U16 R189, desc[UR10][R38.64] ;  /* 0x0000000a26bd7981 */ /* 0x0008e8000c1e1500 */
[----:B------:R0:W3:Y:S04]  /*11370*/  LDG.E.U16 R187, desc[UR10][R36.64] ;  /* 0x0000000a24bb7981 */ /* 0x0000e8000c1e1500 */
[----:B------:R-:W3:Y:S04]  /*11380*/  LDG.E.U16 R195, desc[UR10][R34.64] ;  /* 0x0000000a22c37981 */ /* 0x000ee8000c1e1500 */
[----:B------:R-:W3:Y:S01]  /*11390*/  LDG.E.U16 R191, desc[UR10][R30.64] ;  /* 0x0000000a1ebf7981 */ /* 0x000ee2000c1e1500 */
[----:B--2---:R-:W-:-:S03]  /*113a0*/  IMAD.WIDE R32, R0, 0x2, R42 ;  /* 0x0000000200207825 */ /* 0x004fc600078e022a */
[----:B------:R-:W2:Y:S04]  /*113b0*/  LDL.64 R42, [R1+0x3b0] ;  /* 0x0003b000012a7983 */ /* 0x000ea80000100a00 */
[----:B------:R1:W2:Y:S01]  /*113c0*/  LDG.E.U16 R193, desc[UR10][R32.64] ;  /* 0x0000000a20c17981 */ /* 0x0002a2000c1e1500 */
[----:B----4-:R-:W-:-:S03]  /*113d0*/  IMAD.WIDE R38, R0, 0x2, R120 ;  /* 0x0000000200267825 */ /* 0x010fc600078e0278 */
[----:B------:R-:W4:Y:S01]  /*113e0*/  LDL.64 R120, [R1+0x378] ;  /* 0x0003780001787983 */ /* 0x000f220000100a00 */
[----:B0-----:R-:W-:-:S03]  /*113f0*/  IMAD.WIDE R36, R0, 0x2, R122 ;  /* 0x0000000200247825 */ /* 0x001fc600078e027a */
[----:B------:R-:W4:Y:S04]  /*11400*/  LDG.E.U16 R179, desc[UR10][R38.64] ;  /* 0x0000000a26b37981 */ /* 0x000f28000c1e1500 */
[----:B------:R-:W4:Y:S01]  /*11410*/  LDL.64 R122, [R1+0x368] ;  /* 0x00036800017a7983 */ /* 0x000f220000100a00 */
[----:B-1----:R-:W-:-:S03]  /*11420*/  IMAD.WIDE R32, R0, 0x2, R40 ;  /* 0x0000000200207825 */ /* 0x002fc600078e0228 */
[----:B------:R-:W4:Y:S01]  /*11430*/  LDG.E.U16 R177, desc[UR10][R36.64] ;  /* 0x0000000a24b17981 */ /* 0x000f22000c1e1500 */
        /* <DEDUP_REMOVED lines=12> */
[----:B---3--:R-:W-:-:S03]  /*11500*/  IMAD.WIDE R38, R0, 0x2, R128 ;  /* 0x0000000200267825 */ /* 0x008fc600078e0280 */
[----:B------:R-:W3:Y:S01]  /*11510*/  LDL.64 R128, [R1+0x318] ;  /* 0x0003180001807983 */ /* 0x000ee20000100a00 */
[----:B0-----:R-:W-:-:S03]  /*11520*/  IMAD.WIDE R32, R0, 0x2, R46 ;  /* 0x0000000200207825 */ /* 0x001fc600078e022e */
[----:B------:R-:W3:Y:S01]  /*11530*/  LDL.64 R46, [R1+0x338] ;  /* 0x00033800012e7983 */ /* 0x000ee20000100a00 */
[----:B-1----:R-:W-:-:S03]  /*11540*/  IMAD.WIDE R34, R0, 0x2, R112 ;  /* 0x0000000200227825 */ /* 0x002fc600078e0270 */
[----:B------:R-:W3:Y:S04]  /*11550*/  LDG.E.U16 R165, desc[UR10][R32.64] ;  /* 0x0000000a20a57981 */ /* 0x000ee8000c1e1500 */
[----:B------:R-:W3:Y:S04]  /*11560*/  LDL.64 R112, [R1+0x340] ;  /* 0x0003400001707983 */ /* 0x000ee80000100a00 */
[----:B------:R-:W3:Y:S04]  /*11570*/  LDG.E.U16 R167, desc[UR10][R34.64] ;  /* 0x0000000a22a77981 */ /* 0x000ee8000c1e1500 */
[----:B------:R-:W3:Y:S04]  /*11580*/  LDL.64 R44, [R1+0x388] ;  /* 0x00038800012c7983 */ /* 0x000ee80000100a00 */
[----:B------:R-:W3:Y:S01]  /*11590*/  LDL.64 R40, [R1+0x398] ;  /* 0x0003980001287983 */ /* 0x000ee20000100a00 */
[----:B--2---:R-:W-:-:S03]  /*115a0*/  IMAD.WIDE R30, R0, 0x2, R42 ;  /* 0x00000002001e7825 */ /* 0x004fc600078e022a */
[----:B------:R-:W2:Y:S04]  /*115b0*/  LDL.64 R42, [R1+0x358] ;  /* 0x00035800012a7983 */ /* 0x000ea80000100a00 */
[----:B------:R0:W2:Y:S02]  /*115c0*/  LDG.E.U16 R169, desc[UR10][R30.64] ;  /* 0x0000000a1ea97981 */ /* 0x0000a4000c1e1500 */
[C---:B0-----:R-:W-:Y:S02]  /*115d0*/  IMAD.WIDE R30, R0.reuse, 0x2, R116 ;  /* 0x00000002001e7825 */ /* 0x041fe400078e0274 */
[----:B------:R-:W2:Y:S04]  /*115e0*/  LDL.64 R116, [R1+0x328] ;  /* 0x0003280001747983 */ /* 0x000ea80000100a00 */
[----:B------:R0:W2:Y:S01]  /*115f0*/  LDG.E.U16 R153, desc[UR10][R30.64] ;  /* 0x0000000a1e997981 */ /* 0x0000a2000c1e1500 */
[----:B----4-:R-:W-:-:S03]  /*11600*/  IMAD.WIDE R36, R0, 0x2, R120 ;  /* 0x0000000200247825 */ /* 0x010fc600078e0278 */
[----:B------:R-:W4:Y:S01]  /*11610*/  LDL.64 R120, [R1+0x320] ;  /* 0x0003200001787983 */ /* 0x000f220000100a00 */
[----:B------:R-:W-:-:S03]  /*11620*/  IMAD.WIDE R32, R0, 0x2, R122 ;  /* 0x0000000200207825 */ /* 0x000fc600078e027a */
[----:B------:R-:W4:Y:S01]  /*11630*/  LDL.64 R122, [R1+0x310] ;  /* 0x00031000017a7983 */ /* 0x000f220000100a00 */
[----:B------:R-:W-:-:S03]  /*11640*/  IMAD.WIDE R34, R0, 0x2, R124 ;  /* 0x0000000200227825 */ /* 0x000fc600078e027c */
[----:B------:R-:W4:Y:S04]  /*11650*/  LDG.E.U16 R125, desc[UR10][R32.64] ;  /* 0x0000000a207d7981 */ /* 0x000f28000c1e1500 */
[----:B------:R1:W4:Y:S01]  /*11660*/  LDG.E.U16 R152, desc[UR10][R34.64] ;  /* 0x0000000a22987981 */ /* 0x000322000c1e1500 */
[----:B0-----:R-:W-:-:S03]  /*11670*/  IMAD.WIDE R30, R0, 0x2, R114 ;  /* 0x00000002001e7825 */ /* 0x001fc600078e0272 */
[----:B------:R-:W4:Y:S04]  /*11680*/  LDG.E.U16 R115, desc[UR10][R38.64] ;  /* 0x0000000a26737981 */ /* 0x000f28000c1e1500 */
[----:B------:R-:W4:Y:S01]  /*11690*/  LDG.E.U16 R114, desc[UR10][R30.64] ;  /* 0x0000000a1e727981 */ /* 0x000f22000c1e1500 */
[----:B-1----:R-:W-:-:S03]  /*116a0*/  IMAD.WIDE R34, R0, 0x2, R118 ;  /* 0x0000000200227825 */ /* 0x002fc600078e0276 */
[----:B------:R-:W4:Y:S04]  /*116b0*/  LDL.64 R118, [R1+0x2f8] ;  /* 0x0002f80001767983 */ /* 0x000f280000100a00 */
[----:B------:R0:W4:Y:S04]  /*116c0*/  LDG.E.U16 R39, desc[UR10][R36.64] ;  /* 0x0000000a24277981 */ /* 0x000128000c1e1500 */
[----:B------:R-:W4:Y:S01]  /*116d0*/  LDG.E.U16 R124, desc[UR10][R34.64] ;  /* 0x0000000a227c7981 */ /* 0x000f22000c1e1500 */
[----:B0-----:R-:W-:-:S03]  /*116e0*/  IMAD.WIDE R36, R0, 0x2, R130 ;  /* 0x0000000200247825 */ /* 0x001fc600078e0282 */
[----:B------:R-:W4:Y:S01]  /*116f0*/  LDL.64 R130, [R1+0x300] ;  /* 0x0003000001827983 */ /* 0x000f220000100a00 */
[----:B---3--:R-:W-:-:S03]  /*11700*/  IMAD.WIDE R30, R0, 0x2, R46 ;  /* 0x00000002001e7825 */ /* 0x008fc600078e022e */
[----:B------:R-:W3:Y:S01]  /*11710*/  LDL.64 R46, [R1+0x2f0] ;  /* 0x0002f000012e7983 */ /* 0x000ee20000100a00 */
[----:B------:R-:W-:-:S03]  /*11720*/  IMAD.WIDE R32, R0, 0x2, R112 ;  /* 0x0000000200207825 */ /* 0x000fc600078e0270 */
[----:B------:R-:W3:Y:S04]  /*11730*/  LDG.E.U16 R151, desc[UR10][R36.64] ;  /* 0x0000000a24977981 */ /* 0x000ee8000c1e1500 */
[----:B------:R0:W3:Y:S04]  /*11740*/  LDG.E.U16 R113, desc[UR10][R32.64] ;  /* 0x0000000a20717981 */ /* 0x0000e8000c1e1500 */
[----:B------:R-:W3:Y:S01]  /*11750*/  LDG.E.U16 R37, desc[UR10][R30.64] ;  /* 0x0000000a1e257981 */ /* 0x000ee2000c1e1500 */
[----:B0-----:R-:W-:-:S03]  /*11760*/  IMAD.WIDE R32, R0, 0x2, R128 ;  /* 0x0000000200207825 */ /* 0x001fc600078e0280 */
[----:B------:R-:W3:Y:S04]  /*11770*/  LDL.64 R128, [R1+0x2d0] ;  /* 0x0002d00001807983 */ /* 0x000ee80000100a00 */
[----:B------:R-:W3:Y:S01]  /*11780*/  LDG.E.U16 R36, desc[UR10][R32.64] ;  /* 0x0000000a20247981 */ /* 0x000ee2000c1e1500 */
[----:B--2---:R-:W-:-:S05]  /*11790*/  IMAD.WIDE R42, R0, 0x2, R42 ;  /* 0x00000002002a7825 */ /* 0x004fca00078e022a */
[----:B------:R0:W2:Y:S02]  /*117a0*/  LDG.E.U16 R38, desc[UR10][R42.64] ;  /* 0x0000000a2a267981 */ /* 0x0000a4000c1e1500 */
[C---:B0-----:R-:W-:Y:S02]  /*117b0*/  IMAD.WIDE R42, R0.reuse, 0x2, R116 ;  /* 0x00000002002a7825 */ /* 0x041fe400078e0274 */
[----:B------:R-:W2:Y:S02]  /*117c0*/  LDL.64 R116, [R1+0x2e0] ;  /* 0x0002e00001747983 */ /* 0x000ea40000100a00 */
[C---:B----4-:R-:W-:Y:S02]  /*117d0*/  IMAD.WIDE R34, R0.reuse, 0x2, R120 ;  /* 0x0000000200227825 */ /* 0x050fe400078e0278 */
[----:B------:R-:W4:Y:S04]  /*117e0*/  LDL.64 R120, [R1+0x2d8] ;  /* 0x0002d80001787983 */ /* 0x000f280000100a00 */
[----:B------:R-:W4:Y:S01]  /*117f0*/  LDG.E.U16 R112, desc[UR10][R34.64] ;  /* 0x0000000a22707981 */ /* 0x000f22000c1e1500 */
[----:B------:R-:W-:-:S03]  /*11800*/  IMAD.WIDE R30, R0, 0x2, R122 ;  /* 0x00000002001e7825 */ /* 0x000fc600078e027a */
[----:B------:R0:W4:Y:S04]  /*11810*/  LDG.E.U16 R123, desc[UR10][R42.64] ;  /* 0x0000000a2a7b7981 */ /* 0x000128000c1e1500 */
[----:B------:R3:W4:Y:S01]  /*11820*/  LDG.E.U16 R149, desc[UR10][R30.64] ;  /* 0x0000000a1e957981 */ /* 0x000722000c1e1500 */
[----:B0-----:R-:W-:-:S03]  /*11830*/  IMAD.WIDE R42, R0, 0x2, R132 ;  /* 0x00000002002a7825 */ /* 0x001fc600078e0284 */
[----:B------:R-:W4:Y:S01]  /*11840*/  LDL.64 R132, [R1+0x2b8] ;  /* 0x0002b80001847983 */ /* 0x000f220000100a00 */
[----:B------:R-:W-:-:S03]  /*11850*/  IMAD.WIDE R126, R0, 0x2, R44 ;  /* 0x00000002007e7825 */ /* 0x000fc600078e022c */
[----:B------:R-:W4:Y:S04]  /*11860*/  LDL.64 R44, [R1+0x330] ;  /* 0x00033000012c7983 */ /* 0x000f280000100a00 */
[----:B------:R0:W4:Y:S01]  /*11870*/  LDG.E.U16 R122, desc[UR10][R42.64] ;  /* 0x0000000a2a7a7981 */ /* 0x000122000c1e1500 */
[----:B------:R-:W-:-:S03]  /*11880*/  IMAD.WIDE R40, R0, 0x2, R40 ;  /* 0x0000000200287825 */ /* 0x000fc600078e0228 */
[----:B------:R-:W4:Y:S01]  /*11890*/  LDG.E.U16 R126, desc[UR10][R126.64] ;  /* 0x0000000a7e7e7981 */ /* 0x000f22000c1e1500 */
[----:B------:R-:W-:-:S03]  /*118a0*/  IMAD.WIDE R32, R0, 0x2, R118 ;  /* 0x0000000200207825 */ /* 0x000fc600078e0276 */
[----:B------:R-:W4:Y:S01]  /*118b0*/  LDL.64 R118, [R1+0x2a8] ;  /* 0x0002a80001767983 */ /* 0x000f220000100a00 */
[----:B------:R-:W-:-:S03]  /*118c0*/  IMAD.WIDE R34, R0, 0x2, R130 ;  /* 0x0000000200227825 */ /* 0x000fc600078e0282 */
[----:B------:R-:W4:Y:S01]  /*118d0*/  LDG.E.U16 R40, desc[UR10][R40.64] ;  /* 0x0000000a28287981 */ /* 0x000f22000c1e1500 */
[----:B---3--:R-:W-:-:S03]  /*118e0*/  IMAD.WIDE R30, R0, 0x2, R46 ;  /* 0x00000002001e7825 */ /* 0x008fc600078e022e */
[----:B------:R-:W3:Y:S04]  /*118f0*/  LDL.64 R130, [R1+0x2b0] ;  /* 0x0002b00001827983 */ /* 0x000ee80000100a00 */
[----:B------:R-:W3:Y:S01]  /*11900*/  LDG.E.U16 R47, desc[UR10][R34.64] ;  /* 0x0000000a222f7981 */ /* 0x000ee2000c1e1500 */
[----:B0-----:R-:W-:-:S03]  /*11910*/  IMAD.WIDE R42, R0, 0x2, R138 ;  /* 0x00000002002a7825 */ /* 0x001fc600078e028a */
[----:B------:R-:W3:Y:S04]  /*11920*/  LDG.E.U16 R148, desc[UR10][R30.64] ;  /* 0x0000000a1e947981 */ /* 0x000ee8000c1e1500 */
[----:B------:R-:W3:Y:S04]  /*11930*/  LDL.64 R138, [R1+0x290] ;  /* 0x00029000018a7983 */ /* 0x000ee80000100a00 */
[----:B------:R2:W3:Y:S02]  /*11940*/  LDG.E.U16 R35, desc[UR10][R32.64] ;  /* 0x0000000a20237981 */ /* 0x0004e4000c1e1500 */
[----:B--2---:R-:W-:-:S02]  /*11950*/  IMAD.WIDE R32, R0, 0x2, R116 ;  /* 0x0000000200207825 */ /* 0x004fc400078e0274 */
[----:B------:R-:W2:Y:S04]  /*11960*/  LDL.64 R116, [R1+0x2a0] ;  /* 0x0002a00001747983 */ /* 0x000ea80000100a00 */
[----:B------:R0:W2:Y:S01]  /*11970*/  LDG.E.U16 R46, desc[UR10][R32.64] ;  /* 0x0000000a202e7981 */ /* 0x0000a2000c1e1500 */
[----:B----4-:R-:W-:-:S03]  /*11980*/  IMAD.WIDE R30, R0, 0x2, R120 ;  /* 0x00000002001e7825 */ /* 0x010fc600078e0278 */
[----:B------:R1:W4:Y:S04]  /*11990*/  LDG.E.U16 R121, desc[UR10][R42.64] ;  /* 0x0000000a2a797981 */ /* 0x000328000c1e1500 */
[----:B------:R1:W4:Y:S01]  /*119a0*/  LDG.E.U16 R34, desc[UR10][R30.64] ;  /* 0x0000000a1e227981 */ /* 0x000322000c1e1500 */
[----:B0-----:R-:W-:-:S03]  /*119b0*/  IMAD.WIDE R32, R0, 0x2, R136 ;  /* 0x0000000200207825 */ /* 0x001fc600078e0288 */
[----:B------:R-:W4:Y:S04]  /*119c0*/  LDL.64 R136, [R1+0x278] ;  /* 0x0002780001887983 */ /* 0x000f280000100a00 */
[----:B------:R0:W4:Y:S01]  /*119d0*/  LDG.E.U16 R120, desc[UR10][R32.64] ;  /* 0x0000000a20787981 */ /* 0x000122000c1e1500 */
[----:B-1----:R-:W-:-:S03]  /*119e0*/  IMAD.WIDE R42, R0, 0x2, R128 ;  /* 0x00000002002a7825 */ /* 0x002fc600078e0280 */
[----:B------:R-:W4:Y:S01]  /*119f0*/  LDL.64 R128, [R1+0x298] ;  /* 0x0002980001807983 */ /* 0x000f220000100a00 */
[----:B------:R-:W-:-:S03]  /*11a00*/  IMAD.WIDE R30, R0, 0x2, R134 ;  /* 0x00000002001e7825 */ /* 0x000fc600078e0286 */
[----:B------:R-:W4:Y:S01]  /*11a10*/  LDG.E.U16 R147, desc[UR10][R42.64] ;  /* 0x0000000a2a937981 */ /* 0x000f22000c1e1500 */
[----:B0-----:R-:W-:-:S03]  /*11a20*/  IMAD.WIDE R32, R0, 0x2, R132 ;  /* 0x0000000200207825 */ /* 0x001fc600078e0284 */
[----:B------:R-:W4:Y:S01]  /*11a30*/  LDL.64 R132, [R1+0x288] ;  /* 0x0002880001847983 */ /* 0x000f220000100a00 */
[----:B------:R-:W-:-:S03]  /*11a40*/  IMAD.WIDE R44, R0, 0x2, R44 ;  /* 0x00000002002c7825 */ /* 0x000fc600078e022c */
[----:B------:R-:W4:Y:S04]  /*11a50*/  LDG.E.U16 R33, desc[UR10][R32.64] ;  /* 0x0000000a20217981 */ /* 0x000f28000c1e1500 */
[----:B------:R-:W4:Y:S04]  /*11a60*/  LDG.E.U16 R150, desc[UR10][R44.64] ;  /* 0x0000000a2c967981 */ /* 0x000f28000c1e1500 */
[----:B------:R-:W4:Y:S04]  /*11a70*/  LDL.64 R134, [R1+0x268] ;  /* 0x0002680001867983 */ /* 0x000f280000100a00 */
[----:B------:R0:W4:Y:S02]  /*11a80*/  LDG.E.U16 R45, desc[UR10][R30.64] ;  /* 0x0000000a1e2d7981 */ /* 0x000124000c1e1500 */
[----:B0-----:R-:W-:-:S04]  /*11a90*/  IMAD.WIDE R30, R0, 0x2, R118 ;  /* 0x00000002001e7825 */ /* 0x001fc800078e0276 */
[C---:B---3--:R-:W-:Y:S01]  /*11aa0*/  IMAD.WIDE R42, R0.reuse, 0x2, R130 ;  /* 0x00000002002a7825 */ /* 0x048fe200078e0282 */
[----:B------:R0:W3:Y:S04]  /*11ab0*/  LDG.E.U16 R119, desc[UR10][R30.64] ;  /* 0x0000000a1e777981 */ /* 0x0000e8000c1e1500 */
[----:B------:R-:W3:Y:S04]  /*11ac0*/  LDL.64 R130, [R1+0x270] ;  /* 0x0002700001827983 */ /* 0x000ee80000100a00 */
[----:B------:R-:W3:Y:S01]  /*11ad0*/  LDG.E.U16 R146, desc[UR10][R42.64] ;  /* 0x0000000a2a927981 */ /* 0x000ee2000c1e1500 */
[----:B0-----:R-:W-:-:S03]  /*11ae0*/  IMAD.WIDE R30, R0, 0x2, R138 ;  /* 0x00000002001e7825 */ /* 0x001fc600078e028a */
[----:B------:R-:W3:Y:S04]  /*11af0*/  LDL.64 R138, [R1+0x250] ;  /* 0x00025000018a7983 */ /* 0x000ee80000100a00 */
[----:B------:R4:W3:Y:S01]  /*11b00*/  LDG.E.U16 R145, desc[UR10][R30.64] ;  /* 0x0000000a1e917981 */ /* 0x0008e2000c1e1500 */
[----:B--2---:R-:W-:-:S05]  /*11b10*/  IMAD.WIDE R116, R0, 0x2, R116 ;  /* 0x0000000200747825 */ /* 0x004fca00078e0274 */
[----:B------:R0:W2:Y:S01]  /*11b20*/  LDG.E.U16 R44, desc[UR10][R116.64] ;  /* 0x0000000a742c7981 */ /* 0x0000a2000c1e1500 */
[----:B----4-:R-:W-:-:S03]  /*11b30*/  IMAD.WIDE R30, R0, 0x2, R136 ;  /* 0x00000002001e7825 */ /* 0x010fc600078e0288 */
[----:B------:R-:W4:Y:S04]  /*11b40*/  LDL.64 R136, [R1+0x240] ;  /* 0x0002400001887983 */ /* 0x000f280000100a00 */
[----:B------:R-:W2:Y:S01]  /*11b50*/  LDG.E.U16 R31, desc[UR10][R30.64] ;  /* 0x0000000a1e1f7981 */ /* 0x000ea2000c1e1500 */
[----:B------:R-:W-:-:S03]  /*11b60*/  IMAD.WIDE R42, R0, 0x2, R128 ;  /* 0x00000002002a7825 */ /* 0x000fc600078e0280 */
[----:B------:R-:W4:Y:S04]  /*11b70*/  LDL.64 R128, [R1+0x260] ;  /* 0x0002600001807983 */ /* 0x000f280000100a00 */
[----:B------:R1:W2:Y:S01]  /*11b80*/  LDG.E.U16 R32, desc[UR10][R42.64] ;  /* 0x0000000a2a207981 */ /* 0x0002a2000c1e1500 */
[----:B0-----:R-:W-:-:S03]  /*11b90*/  IMAD.WIDE R116, R0, 0x2, R132 ;  /* 0x0000000200747825 */ /* 0x001fc600078e0284 */
[----:B------:R-:W2:Y:S04]  /*11ba0*/  LDL.64 R132, [R1+0x258] ;  /* 0x0002580001847983 */ /* 0x000ea80000100a00 */
[----:B------:R0:W2:Y:S01]  /*11bb0*/  LDG.E.U16 R118, desc[UR10][R116.64] ;  /* 0x0000000a74767981 */ /* 0x0000a2000c1e1500 */
[----:B-1----:R-:W-:-:S03]  /*11bc0*/  IMAD.WIDE R42, R0, 0x2, R140 ;  /* 0x00000002002a7825 */ /* 0x002fc600078e028c */
[----:B------:R-:W2:Y:S04]  /*11bd0*/  LDL.64 R140, [R1+0x1f0] ;  /* 0x0001f000018c7983 */ /* 0x000ea80000100a00 */
[----:B------:R-:W2:Y:S01]  /*11be0*/  LDG.E.U16 R43, desc[UR10][R42.64] ;  /* 0x0000000a2a2b7981 */ /* 0x000ea2000c1e1500 */
[----:B0-----:R-:W-:-:S03]  /*11bf0*/  IMAD.WIDE R116, R0, 0x2, R134 ;  /* 0x0000000200747825 */ /* 0x001fc600078e0286 */
[----:B------:R-:W2:Y:S04]  /*11c00*/  LDL.64 R134, [R1+0x230] ;  /* 0x0002300001867983 */ /* 0x000ea80000100a00 */
[----:B------:R-:W2:Y:S01]  /*11c10*/  LDG.E.U16 R117, desc[UR10][R116.64] ;  /* 0x0000000a74757981 */ /* 0x000ea2000c1e1500 */
[----:B---3--:R-:W-:-:S05]  /*11c20*/  IMAD.WIDE R130, R0, 0x2, R130 ;  /* 0x0000000200827825 */ /* 0x008fca00078e0282 */
[----:B------:R0:W3:Y:S02]  /*11c30*/  LDG.E.U16 R144, desc[UR10][R130.64] ;  /* 0x0000000a82907981 */ /* 0x0000e4000c1e1500 */
[C---:B0-----:R-:W-:Y:S02]  /*11c40*/  IMAD.WIDE R130, R0.reuse, 0x2, R138 ;  /* 0x0000000200827825 */ /* 0x041fe400078e028a */
[----:B------:R-:W3:Y:S02]  /*11c50*/  LDL.64 R138, [R1+0x1d0] ;  /* 0x0001d000018a7983 */ /* 0x000ee40000100a00 */
[----:B----4-:R-:W-:-:S05]  /*11c60*/  IMAD.WIDE R128, R0, 0x2, R128 ;  /* 0x0000000200807825 */ /* 0x010fca00078e0280 */
[----:B------:R0:W4:Y:S01]  /*11c70*/  LDG.E.U16 R42, desc[UR10][R128.64] ;  /* 0x0000000a802a7981 */ /* 0x000122000c1e1500 */
[----:B--2---:R-:W-:-:S05]  /*11c80*/  IMAD.WIDE R132, R0, 0x2, R132 ;  /* 0x0000000200847825 */ /* 0x004fca00078e0284 */
[----:B------:R1:W2:Y:S01]  /*11c90*/  LDG.E.U16 R30, desc[UR10][R132.64] ;  /* 0x0000000a841e7981 */ /* 0x0002a2000c1e1500 */
[----:B0-----:R-:W-:-:S03]  /*11ca0*/  IMAD.WIDE R128, R0, 0x2, R142 ;  /* 0x0000000200807825 */ /* 0x001fc600078e028e */
[----:B------:R0:W4:Y:S04]  /*11cb0*/  LDG.E.U16 R143, desc[UR10][R130.64] ;  /* 0x0000000a828f7981 */ /* 0x000128000c1e1500 */
[----:B------:R0:W2:Y:S01]  /*11cc0*/  LDG.E.U16 R116, desc[UR10][R128.64] ;  /* 0x0000000a80747981 */ /* 0x0000a2000c1e1500 */
[----:B-1----:R-:W-:-:S03]  /*11cd0*/  IMAD.WIDE R132, R0, 0x2, R136 ;  /* 0x0000000200847825 */ /* 0x002fc600078e0288 */
[----:B------:R-:W4:Y:S01]  /*11ce0*/  LDL.64 R136, [R1+0x170] ;  /* 0x0001700001887983 */ /* 0x000f220000100a00 */
[----:B0-----:R-:W-:-:S03]  /*11cf0*/  IMAD.WIDE R130, R0, 0x2, R162 ;  /* 0x0000000200827825 */ /* 0x001fc600078e02a2 */
[----:B------:R0:W2:Y:S04]  /*11d00*/  LDG.E.U16 R41, desc[UR10][R132.64] ;  /* 0x0000000a84297981 */ /* 0x0000a8000c1e1500 */
[----:B------:R1:W2:Y:S01]  /*11d10*/  LDG.E.U16 R29, desc[UR10][R130.64] ;  /* 0x0000000a821d7981 */ /* 0x0002a2000c1e1500 */
[----:B------:R-:W-:-:S03]  /*11d20*/  IMAD.WIDE R128, R0, 0x2, R134 ;  /* 0x0000000200807825 */ /* 0x000fc600078e0286 */
[----:B------:R-:W2:Y:S01]  /*11d30*/  LDL.64 R134, [R1+0x110] ;  /* 0x0001100001867983 */ /* 0x000ea20000100a00 */
[----:B0-----:R-:W-:-:S03]  /*11d40*/  IMAD.WIDE R132, R0, 0x2, R154 ;  /* 0x0000000200847825 */ /* 0x001fc600078e029a */
[----:B------:R3:W2:Y:S01]  /*11d50*/  LDG.E.U16 R142, desc[UR10][R128.64] ;  /* 0x0000000a808e7981 */ /* 0x0006a2000c1e1500 */
[----:B-1----:R-:W-:-:S03]  /*11d60*/  IMAD.WIDE R130, R0, 0x2, R140 ;  /* 0x0000000200827825 */ /* 0x002fc600078e028c */
[----:B------:R0:W2:Y:S04]  /*11d70*/  LDG.E.U16 R141, desc[UR10][R132.64] ;  /* 0x0000000a848d7981 */ /* 0x0000a8000c1e1500 */
[----:B------:R-:W2:Y:S04]  /*11d80*/  LDL.64 R154, [R1+0xf0] ;  /* 0x0000f000019a7983 */ /* 0x000ea80000100a00 */
[----:B------:R-:W2:Y:S04]  /*11d90*/  LDL.64 R162, [R1+0x130] ;  /* 0x0001300001a27983 */ /* 0x000ea80000100a00 */
[----:B------:R-:W0:Y:S01]  /*11da0*/  LDL.64 R132, [R1+0x1b0] ;  /* 0x0001b00001847983 */ /* 0x000e220000100a00 */
[----:B---3--:R-:W-:-:S03]  /*11db0*/  IMAD.WIDE R128, R0, 0x2, R138 ;  /* 0x0000000200807825 */ /* 0x008fc600078e028a */
[----:B------:R-:W3:Y:S04]  /*11dc0*/  LDG.E.U16 R140, desc[UR10][R130.64] ;  /* 0x0000000a828c7981 */ /* 0x000ee8000c1e1500 */
[----:B------:R4:W3:Y:S01]  /*11dd0*/  LDG.E.U16 R139, desc[UR10][R128.64] ;  /* 0x0000000a808b7981 */ /* 0x0008e2000c1e1500 */
[----:B0-----:R-:W-:-:S05]  /*11de0*/  IMAD.WIDE R132, R0, 0x2, R132 ;  /* 0x0000000200847825 */ /* 0x001fca00078e0284 */
[----:B------:R-:W3:Y:S04]  /*11df0*/  LDG.E.U16 R138, desc[UR10][R132.64] ;  /* 0x0000000a848a7981 */ /* 0x000ee8000c1e1500 */
[----:B------:R-:W3:Y:S01]  /*11e00*/  LDL.64 R132, [R1+0x150] ;  /* 0x0001500001847983 */ /* 0x000ee20000100a00 */
[----:B----4-:R-:W-:-:S04]  /*11e10*/  IMAD.WIDE R128, R0, 0x2, R136 ;  /* 0x0000000200807825 */ /* 0x010fc800078e0288 */
[C---:B--2---:R-:W-:Y:S01]  /*11e20*/  IMAD.WIDE R154, R0.reuse, 0x2, R154 ;  /* 0x00000002009a7825 */ /* 0x044fe200078e029a */
[----:B------:R0:W2:Y:S03]  /*11e30*/  LDG.E.U16 R136, desc[UR10][R128.64] ;  /* 0x0000000a80887981 */ /* 0x0000a6000c1e1500 */
[----:B0-----:R-:W-:-:S04]  /*11e40*/  IMAD.WIDE R128, R0, 0x2, R134 ;  /* 0x0000000200807825 */ /* 0x001fc800078e0286 */
[----:B---3--:R-:W-:-:S05]  /*11e50*/  IMAD.WIDE R132, R0, 0x2, R132 ;  /* 0x0000000200847825 */ /* 0x008fca00078e0284 */
[----:B------:R-:W3:Y:S04]  /*11e60*/  LDG.E.U16 R135, desc[UR10][R132.64] ;  /* 0x0000000a84877981 */ /* 0x000ee8000c1e1500 */
[----:B------:R-:W4:Y:S01]  /*11e70*/  LDG.E.U16 R132, desc[UR10][R154.64] ;  /* 0x0000000a9a847981 */ /* 0x000f22000c1e1500 */
[----:B------:R-:W-:-:S03]  /*11e80*/  IMAD.WIDE R130, R0, 0x2, R160 ;  /* 0x0000000200827825 */ /* 0x000fc600078e02a0 */
[----:B------:R-:W4:Y:S04]  /*11e90*/  LDG.E.U16 R133, desc[UR10][R128.64] ;  /* 0x0000000a80857981 */ /* 0x000f28000c1e1500 */
[----:B------:R0:W2:Y:S04]  /*11ea0*/  LDG.E.U16 R137, desc[UR10][R130.64] ;  /* 0x0000000a82897981 */ /* 0x0000a8000c1e1500 */
[----:B------:R-:W3:Y:S04]  /*11eb0*/  LDL.64 R154, [R1+0x50] ;  /* 0x00005000019a7983 */ /* 0x000ee80000100a00 */
[----:B------:R-:W4:Y:S01]  /*11ec0*/  LDL.64 R128, [R1+0xb0] ;  /* 0x0000b00001807983 */ /* 0x000f220000100a00 */
[----:B0-----:R-:W-:-:S03]  /*11ed0*/  IMAD.WIDE R130, R0, 0x2, R162 ;  /* 0x0000000200827825 */ /* 0x001fc600078e02a2 */
[----:B------:R-:W2:Y:S04]  /*11ee0*/  LDL.64 R160, [R1+0x70] ;  /* 0x0000700001a07983 */ /* 0x000ea80000100a00 */
[----:B------:R0:W2:Y:S04]  /*11ef0*/  LDG.E.U16 R134, desc[UR10][R130.64] ;  /* 0x0000000a82867981 */ /* 0x0000a8000c1e1500 */
[----:B------:R-:W2:Y:S04]  /*11f00*/  LDL.64 R162, [R1+0x218] ;  /* 0x0002180001a27983 */ /* 0x000ea80000100a00 */
[----:B------:R-:W0:Y:S01]  /*11f10*/  LDL.64 R130, [R1+0xd0] ;  /* 0x0000d00001827983 */ /* 0x000e220000100a00 */
[----:B---3--:R-:W-:-:S05]  /*11f20*/  IMAD.WIDE R154, R0, 0x2, R154 ;  /* 0x00000002009a7825 */ /* 0x008fca00078e029a */
[----:B------:R1:W3:Y:S04]  /*11f30*/  LDG.E.U16 R127, desc[UR10][R154.64] ;  /* 0x0000000a9a7f7981 */ /* 0x0002e8000c1e1500 */
[----:B------:R-:W1:Y:S01]  /*11f40*/  LDL.64 R154, [R1+0x228] ;  /* 0x00022800019a7983 */ /* 0x000e620000100a00 */
[----:B----4-:R-:W-:-:S04]  /*11f50*/  IMAD.WIDE R128, R0, 0x2, R128 ;  /* 0x0000000200807825 */ /* 0x010fc800078e0280 */
[----:B0-----:R-:W-:-:S06]  /*11f60*/  IMAD.WIDE R130, R0, 0x2, R130 ;  /* 0x0000000200827825 */ /* 0x001fcc00078e0282 */
[----:B------:R-:W4:Y:S04]  /*11f70*/  LDG.E.U16 R131, desc[UR10][R130.64] ;  /* 0x0000000a82837981 */ /* 0x000f28000c1e1500 */
[----:B------:R0:W4:Y:S04]  /*11f80*/  LDG.E.U16 R130, desc[UR10][R128.64] ;  /* 0x0000000a80827981 */ /* 0x000128000c1e1500 */
[----:B------:R-:W0:Y:S01]  /*11f90*/  LDL.64 R128, [R1+0x90] ;  /* 0x0000900001807983 */ /* 0x000e220000100a00 */
[----:B-1----:R-:W-:-:S05]  /*11fa0*/  IMAD.WIDE R154, R0, 0x2, R154 ;  /* 0x00000002009a7825 */ /* 0x002fca00078e029a */
[----:B------:R1:W4:Y:S04]  /*11fb0*/  LDG.E.U16 R164, desc[UR10][R154.64] ;  /* 0x0000000a9aa47981 */ /* 0x000328000c1e1500 */
[----:B------:R-:W1:Y:S01]  /*11fc0*/  LDL.64 R154, [R1+0x208] ;  /* 0x00020800019a7983 */ /* 0x000e620000100a00 */
[----:B--2---:R-:W-:-:S04]  /*11fd0*/  IMAD.WIDE R160, R0, 0x2, R160 ;  /* 0x0000000200a07825 */ /* 0x004fc800078e02a0 */
[----:B0-----:R-:W-:-:S06]  /*11fe0*/  IMAD.WIDE R128, R0, 0x2, R128 ;  /* 0x0000000200807825 */ /* 0x001fcc00078e0280 */
[----:B------:R-:W2:Y:S04]  /*11ff0*/  LDG.E.U16 R129, desc[UR10][R128.64] ;  /* 0x0000000a80817981 */ /* 0x000ea8000c1e1500 */
[----:B------:R0:W2:Y:S04]  /*12000*/  LDG.E.U16 R128, desc[UR10][R160.64] ;  /* 0x0000000aa0807981 */ /* 0x0000a8000c1e1500 */
[----:B------:R-:W0:Y:S01]  /*12010*/  LDL.64 R160, [R1+0x220] ;  /* 0x0002200001a07983 */ /* 0x000e220000100a00 */
[----:B-1----:R-:W-:-:S05]  /*12020*/  IMAD.WIDE R154, R0, 0x2, R154 ;  /* 0x00000002009a7825 */ /* 0x002fca00078e029a */
[----:B------:R1:W2:Y:S04]  /*12030*/  LDG.E.U16 R170, desc[UR10][R154.64] ;  /* 0x0000000a9aaa7981 */ /* 0x0002a8000c1e1500 */
[----:B------:R-:W1:Y:S01]  /*12040*/  LDL.64 R154, [R1+0x1a8] ;  /* 0x0001a800019a7983 */ /* 0x000e620000100a00 */
[----:B------:R-:W-:-:S05]  /*12050*/  IMAD.WIDE R162, R0, 0x2, R162 ;  /* 0x0000000200a27825 */ /* 0x000fca00078e02a2 */
[----:B------:R3:W2:Y:S04]  /*12060*/  LDG.E.U16 R168, desc[UR10][R162.64] ;  /* 0x0000000aa2a87981 */ /* 0x0006a8000c1e1500 */
[----:B------:R-:W3:Y:S01]  /*12070*/  LDL.64 R162, [R1+0x1c8] ;  /* 0x0001c80001a27983 */ /* 0x000ee20000100a00 */
[----:B0-----:R-:W-:-:S05]  /*12080*/  IMAD.WIDE R160, R0, 0x2, R160 ;  /* 0x0000000200a07825 */ /* 0x001fca00078e02a0 */
[----:B------:R0:W2:Y:S04]  /*12090*/  LDG.E.U16 R166, desc[UR10][R160.64] ;  /* 0x0000000aa0a67981 */ /* 0x0000a8000c1e1500 */
[----:B------:R-:W0:Y:S01]  /*120a0*/  LDL.64 R160, [R1+0x1e8] ;  /* 0x0001e80001a07983 */ /* 0x000e220000100a00 */
[----:B-1----:R-:W-:-:S05]  /*120b0*/  IMAD.WIDE R154, R0, 0x2, R154 ;  /* 0x00000002009a7825 */ /* 0x002fca00078e029a */
[----:B------:R1:W2:Y:S04]  /*120c0*/  LDG.E.U16 R176, desc[UR10][R154.64] ;  /* 0x0000000a9ab07981 */ /* 0x0002a8000c1e1500 */
[----:B------:R-:W1:Y:S01]  /*120d0*/  LDL.64 R154, [R1+0x148] ;  /* 0x00014800019a7983 */ /* 0x000e620000100a00 */
[----:B---3--:R-:W-:-:S05]  /*120e0*/  IMAD.WIDE R162, R0, 0x2, R162 ;  /* 0x0000000200a27825 */ /* 0x008fca00078e02a2 */
        /* <DEDUP_REMOVED lines=102> */
[----:B------:R-:W2:Y:S04]  /*12750*/  LDG.E.U16 R238, desc[UR10][R160.64] ;  /* 0x0000000aa0ee7981 */ /* 0x000ea8000c1e1500 */
[----:B------:R-:W4:Y:S04]  /*12760*/  LDL.64 R160, [R1+0xf8] ;  /* 0x0000f80001a07983 */ /* 0x000f280000100a00 */
[----:B------:R-:W2:Y:S01]  /*12770*/  LDL.LU R9, [R1+0x28] ;  /* 0x0000280001097983 */ /* 0x000ea20000300800 */
[----:B-1----:R-:W-:-:S05]  /*12780*/  IMAD.WIDE R154, R0, 0x2, R154 ;  /* 0x00000002009a7825 */ /* 0x002fca00078e029a */
[----:B------:R0:W2:Y:S04]  /*12790*/  LDG.E.U16 R244, desc[UR10][R154.64] ;  /* 0x0000000a9af47981 */ /* 0x0000a8000c1e1500 */
[----:B------:R-:W0:Y:S01]  /*127a0*/  LDL.64 R154, [R1+0xb8] ;  /* 0x0000b800019a7983 */ /* 0x000e220000100a00 */
[----:B---3--:R-:W-:-:S06]  /*127b0*/  IMAD.WIDE R162, R0, 0x2, R162 ;  /* 0x0000000200a27825 */ /* 0x008fcc00078e02a2 */
[----:B------:R-:W3:Y:S01]  /*127c0*/  LDG.E.U16 R162, desc[UR10][R162.64] ;  /* 0x0000000aa2a27981 */ /* 0x000ee2000c1e1500 */
[----:B0-----:R-:W-:-:S05]  /*127d0*/  IMAD.WIDE R154, R0, 0x2, R154 ;  /* 0x00000002009a7825 */ /* 0x001fca00078e029a */
[----:B------:R0:W3:Y:S04]  /*127e0*/  LDG.E.U16 R163, desc[UR10][R154.64] ;  /* 0x0000000a9aa37981 */ /* 0x0000e8000c1e1500 */
[----:B------:R-:W0:Y:S01]  /*127f0*/  LDL.64 R154, [R1+0x98] ;  /* 0x00009800019a7983 */ /* 0x000e220000100a00 */
[----:B----4-:R-:W-:-:S05]  /*12800*/  IMAD.WIDE R160, R0, 0x2, R160 ;  /* 0x0000000200a07825 */ /* 0x010fca00078e02a0 */
[----:B------:R1:W4:Y:S04]  /*12810*/  LDG.E.U16 R246, desc[UR10][R160.64] ;  /* 0x0000000aa0f67981 */ /* 0x000328000c1e1500 */
[----:B------:R-:W1:Y:S01]  /*12820*/  LDL.64 R160, [R1+0x78] ;  /* 0x0000780001a07983 */ /* 0x000e620000100a00 */
[----:B------:R-:W2:Y:S01]  /*12830*/  S2R R10, SR_TID.X ;  /* 0x00000000000a7919 */ /* 0x000ea20000002100 */
[----:B0-----:R-:W-:-:S05]  /*12840*/  IMAD.WIDE R154, R0, 0x2, R154 ;  /* 0x00000002009a7825 */ /* 0x001fca00078e029a */
[----:B------:R0:W3:Y:S04]  /*12850*/  LDG.E.U16 R250, desc[UR10][R154.64] ;  /* 0x0000000a9afa7981 */ /* 0x0000e8000c1e1500 */
[----:B------:R-:W0:Y:S01]  /*12860*/  LDL.64 R154, [R1+0x58] ;  /* 0x00005800019a7983 */ /* 0x000e220000100a00 */
[----:B------:R-:W-:Y:S01]  /*12870*/  FMUL R248, R248, 1.4426950216293334961 ;  /* 0x3fb8aa3bf8f87820 */ /* 0x000fe20000400000 */
[----:B-1----:R-:W-:Y:S01]  /*12880*/  IMAD.WIDE R160, R0, 0x2, R160 ;  /* 0x0000000200a07825 */ /* 0x002fe200078e02a0 */
[----:B--2---:R-:W-:Y:S01]  /*12890*/  LOP3.LUT P2, RZ, R10, 0x80, RZ, 0xc0, !PT ;  /* 0x000000800aff7812 */ /* 0x004fe2000784c0ff */
[----:B------:R-:W2:Y:S03]  /*128a0*/  LDL.LU R62, [R1+0x14] ;  /* 0x00001400013e7983 */ /* 0x000ea60000300800 */
[----:B------:R-:W1:Y:S01]  /*128b0*/  MUFU.EX2 R248, R248 ;  /* 0x000000f800f87308 */ /* 0x000e620000000800 */
[----:B------:R-:W3:Y:S04]  /*128c0*/  LDG.E.U16 R160, desc[UR10][R160.64] ;  /* 0x0000000aa0a07981 */ /* 0x000ee8000c1e1500 */
[----:B------:R-:W4:Y:S01]  /*128d0*/  LDL.LU R96, [R1+0x10] ;  /* 0x0000100001607983 */ /* 0x000f220000300800 */
[----:B-1----:R-:W-:Y:S01]  /*128e0*/  FFMA R9, R248, R9, R171 ;  /* 0x00000009f8097223 */ /* 0x002fe200000000ab */
[----:B------:R-:W-:-:S04]  /*128f0*/  SEL R171, RZ, 0x110, !P2 ;  /* 0x00000110ffab7807 */ /* 0x000fc80005000000 */
[----:B------:R1:W-:Y:S01]  /*12900*/  STL [R1+0x28], R9 ;  /* 0x0000280901007387 */ /* 0x0003e20000100800 */
[----:B0-----:R-:W-:-:S05]  /*12910*/  IMAD.WIDE R154, R0, 0x2, R154 ;  /* 0x00000002009a7825 */ /* 0x001fca00078e029a */
[----:B------:R0:W3:Y:S02]  /*12920*/  LDG.E.U16 R161, desc[UR10][R154.64] ;  /* 0x0000000a9aa17981 */ /* 0x0000e4000c1e1500 */
[----:B0-----:R-:W-:-:S04]  /*12930*/  LOP3.LUT R154, R10, 0x7f, RZ, 0xc0, !PT ;  /* 0x0000007f0a9a7812 */ /* 0x001fc800078ec0ff */
[----:B------:R-:W-:-:S04]  /*12940*/  SHF.L.U32 R154, R154, 0x1, RZ ;  /* 0x000000019a9a7819 */ /* 0x000fc800000006ff */
[----:B------:R-:W-:Y:S02]  /*12950*/  LOP3.LUT R171, R171, R154, RZ, 0x3c, !PT ;  /* 0x0000009aabab7212 */ /* 0x000fe400078e3cff */
[----:B------:R-:W2:Y:S01]  /*12960*/  LDL.64 R154, [R1+0x38] ;  /* 0x00003800019a7983 */ /* 0x000ea20000100a00 */
[----:B-1----:R-:W-:Y:S02]  /*12970*/  IMAD.SHL.U32 R9, R10, 0x2, RZ ;  /* 0x000000020a097824 */ /* 0x002fe400078e00ff */
[----:B--2---:R-:W-:-:S06]  /*12980*/  IMAD.WIDE R154, R0, 0x2, R154 ;  /* 0x00000002009a7825 */ /* 0x004fcc00078e029a */
[----:B------:R0:W2:Y:S04]  /*12990*/  LDG.E.U16 R155, desc[UR10][R154.64] ;  /* 0x0000000a9a9b7981 */ /* 0x0000a8000c1e1500 */
[----:B0-----:R0:W-:Y:S01]  /*129a0*/  LDS R154, [R252] ;  /* 0x00000000fc9a7984 */ /* 0x0011e20000000800 */
[----:B------:R-:W-:Y:S01]  /*129b0*/  BAR.SYNC.DEFER_BLOCKING 0x0 ;  /* 0x0000000000007b1d */ /* 0x000fe20000010000 */
[----:B0-----:R-:W-:-:S05]  /*129c0*/  LOP3.LUT R252, R10, 0x7, RZ, 0xc0, !PT ;  /* 0x000000070afc7812 */ /* 0x001fca00078ec0ff */
[----:B------:R0:W-:Y:S04]  /*129d0*/  STS.U16 [R171+UR6], R251 ;  /* 0x000000fbab007988 */ /* 0x0001e80008000406 */
[----:B------:R1:W-:Y:S01]  /*129e0*/  STS.U16 [R171+UR6+0x800], R249 ;  /* 0x000800f9ab007988 */ /* 0x0003e20008000406 */
[----:B0-----:R-:W-:Y:S02]  /*129f0*/  SHF.L.U32 R251, R10, 0x8, RZ ;  /* 0x000000080afb7819 */ /* 0x001fe400000006ff */
[----:B-1----:R-:W-:-:S04]  /*12a00*/  SHF.L.U32 R249, R252, 0x4, RZ ;  /* 0x00000004fcf97819 */ /* 0x002fc800000006ff */
[C---:B------:R-:W-:Y:S02]  /*12a10*/  LOP3.LUT R251, R249.reuse, 0xf00, R251, 0xf8, !PT ;  /* 0x00000f00f9fb7812 */ /* 0x040fe400078ef8fb */
[----:B------:R-:W-:Y:S02]  /*12a20*/  LOP3.LUT R249, R249, 0x30, R9, 0x78, !PT ;  /* 0x00000030f9f97812 */ /* 0x000fe400078e7809 */
[----:B------:R-:W-:-:S04]  /*12a30*/  LOP3.LUT R9, R10, 0xe0, RZ, 0xc0, !PT ;  /* 0x000000e00a097812 */ /* 0x000fc800078ec0ff */
[----:B------:R-:W-:Y:S02]  /*12a40*/  LEA R252, R252, R9, 0x2 ;  /* 0x00000009fcfc7211 */ /* 0x000fe400078e10ff */
[----:B------:R-:W3:Y:S02]  /*12a50*/  LDL.LU R9, [R1+0x1104] ;  /* 0x0011040001097983 */ /* 0x000ee40000300800 */
[----:B------:R-:W-:Y:S02]  /*12a60*/  LEA R249, R252, R249, 0x6 ;  /* 0x000000f9fcf97211 */ /* 0x000fe400078e30ff */
[C---:B------:R-:W-:Y:S02]  /*12a70*/  LOP3.LUT R252, R10.reuse, 0xe0, RZ, 0xc0, !PT ;  /* 0x000000e00afc7812 */ /* 0x040fe400078ec0ff */
[----:B------:R-:W-:Y:S02]  /*12a80*/  LOP3.LUT R10, R10, 0x10, RZ, 0xc0, !PT ;  /* 0x000000100a0a7812 */ /* 0x000fe400078ec0ff */
[----:B------:R-:W-:-:S02]  /*12a90*/  SHF.R.U32.HI R252, RZ, 0x1, R252 ;  /* 0x00000001fffc7819 */ /* 0x000fc400000116fc */
[----:B------:R-:W-:Y:S02]  /*12aa0*/  LEA R10, R10, UR6, 0x3 ;  /* 0x000000060a0a7c11 */ /* 0x000fe4000f8e18ff */
[----:B------:R-:W-:-:S04]  /*12ab0*/  LOP3.LUT R252, R251, R252, RZ, 0x3c, !PT ;  /* 0x000000fcfbfc7212 */ /* 0x000fc800078e3cff */
[----:B------:R-:W-:Y:S02]  /*12ac0*/  IADD3 R252, R252, R10, RZ ;  /* 0x0000000afcfc7210 */ /* 0x000fe40007ffe0ff */
[----:B------:R-:W2:Y:S04]  /*12ad0*/  LDL.LU R10, [R1+0x1100] ;  /* 0x00110000010a7983 */ /* 0x000ea80000300800 */
[----:B------:R0:W-:Y:S04]  /*12ae0*/  STS.U16 [R171+UR6+0x1000], R62 ;  /* 0x0010003eab007988 */ /* 0x0001e80008000406 */
[----:B----4-:R1:W-:Y:S04]  /*12af0*/  STS.U16 [R171+UR6+0x1800], R96 ;  /* 0x00180060ab007988 */ /* 0x0103e80008000406 */
[----:B------:R-:W-:Y:S04]  /*12b00*/  STS.U16 [R171+UR6+0x2800], R61 ;  /* 0x0028003dab007988 */ /* 0x000fe80008000406 */
[----:B0-----:R-:W4:Y:S04]  /*12b10*/  LDL.LU R62, [R1+0x10fc] ;  /* 0x0010fc00013e7983 */ /* 0x001f280000300800 */
[----:B-1----:R-:W4:Y:S04]  /*12b20*/  LDL.LU R96, [R1+0x10f8] ;  /* 0x0010f80001607983 */ /* 0x002f280000300800 */
        /* <DEDUP_REMOVED lines=8> */
[----:B--2---:R0:W-:Y:S04]  /*12bb0*/  STS.U16 [R171+UR6+0x2000], R10 ;  /* 0x0020000aab007988 */ /* 0x0041e80008000406 */
[----:B0-----:R-:W2:Y:S04]  /*12bc0*/  LDL.LU R10, [R1+0x10f4] ;  /* 0x0010f400010a7983 */ /* 0x001ea80000300800 */
[----:B------:R-:W4:Y:S04]  /*12bd0*/  LDL.LU R61, [R1+0x10f0] ;  /* 0x0010f000013d7983 */ /* 0x000f280000300800 */
        /* <DEDUP_REMOVED lines=8> */
[----:B------:R0:W-:Y:S04]  /*12c60*/  STS.U16 [R171+UR6+0x7000], R14 ;  /* 0x0070000eab007988 */ /* 0x0001e80008000406 */
[----:B------:R1:W-:Y:S04]  /*12c70*/  STS.U16 [R171+UR6+0x7800], R13 ;  /* 0x0078000dab007988 */ /* 0x0003e80008000406 */
[----:B------:R3:W-:Y:S04]  /*12c80*/  STS.U16 [R171+UR6+0x8000], R17 ;  /* 0x00800011ab007988 */ /* 0x0007e80008000406 */
[----:B0-----:R-:W4:Y:S04]  /*12c90*/  LDL.LU R14, [R1+0x10cc] ;  /* 0x0010cc00010e7983 */ /* 0x001f280000300800 */
[----:B-1----:R-:W4:Y:S04]  /*12ca0*/  LDL.LU R13, [R1+0x10c8] ;  /* 0x0010c800010d7983 */ /* 0x002f280000300800 */
[----:B---3--:R-:W3:Y:S04]  /*12cb0*/  LDL.LU R17, [R1+0x10c4] ;  /* 0x0010c40001117983 */ /* 0x008ee80000300800 */
[----:B------:R0:W-:Y:S04]  /*12cc0*/  STS.U16 [R171+UR6+0x8800], R16 ;  /* 0x00880010ab007988 */ /* 0x0001e80008000406 */
[----:B------:R1:W-:Y:S04]  /*12cd0*/  STS.U16 [R171+UR6+0x9000], R20 ;  /* 0x00900014ab007988 */ /* 0x0003e80008000406 */
[----:B------:R1:W-:Y:S04]  /*12ce0*/  STS.U16 [R171+UR6+0x9800], R22 ;  /* 0x00980016ab007988 */ /* 0x0003e80008000406 */
[----:B0-----:R-:W3:Y:S04]  /*12cf0*/  LDL.LU R16, [R1+0x10c0] ;  /* 0x0010c00001107983 */ /* 0x001ee80000300800 */
[----:B-1----:R-:W3:Y:S04]  /*12d00*/  LDL.LU R20, [R1+0x10bc] ;  /* 0x0010bc0001147983 */ /* 0x002ee80000300800 */
[----:B------:R-:W3:Y:S04]  /*12d10*/  LDL.LU R22, [R1+0x10b8] ;  /* 0x0010b80001167983 */ /* 0x000ee80000300800 */
[----:B------:R0:W-:Y:S04]  /*12d20*/  STS.U16 [R171+UR6+0xa000], R24 ;  /* 0x00a00018ab007988 */ /* 0x0001e80008000406 */
[----:B------:R1:W-:Y:S04]  /*12d30*/  STS.U16 [R171+UR6+0xa800], R26 ;  /* 0x00a8001aab007988 */ /* 0x0003e80008000406 */
[----:B------:R1:W-:Y:S04]  /*12d40*/  STS.U16 [R171+UR6+0x1f800], R127 ;  /* 0x01f8007fab007988 */ /* 0x0003e80008000406 */
[----:B0-----:R-:W3:Y:S04]  /*12d50*/  LDL.LU R24, [R1+0x10b4] ;  /* 0x0010b40001187983 */ /* 0x001ee80000300800 */
[----:B-1----:R-:W3:Y:S01]  /*12d60*/  LDL.LU R26, [R1+0x10b0] ;  /* 0x0010b000011a7983 */ /* 0x002ee20000300800 */
[----:B------:R-:W-:-:S03]  /*12d70*/  LOP3.LUT R127, R171, 0x20, RZ, 0x3c, !PT ;  /* 0x00000020ab7f7812 */ /* 0x000fc600078e3cff */
        /* <DEDUP_REMOVED lines=8> */
[----:B------:R-:W-:Y:S04]  /*12e00*/  STS.U16 [R171+UR6+0xd800], R243 ;  /* 0x00d800f3ab007988 */ /* 0x000fe80008000406 */
[----:B0-----:R-:W3:Y:S04]  /*12e10*/  LDL.LU R19, [R1+0x10a0] ;  /* 0x0010a00001137983 */ /* 0x001ee80000300800 */
        /* <DEDUP_REMOVED lines=35> */
[----:B-1----:R-:W3:Y:S04]  /*13050*/  LDL.LU R25, [R1+0x109c] ;  /* 0x00109c0001197983 */ /* 0x002ee80000300800 */
[----:B------:R-:W-:Y:S04]  /*13060*/  STS.U16 [R127+UR6+0x2200], R9 ;  /* 0x002200097f007988 */ /* 0x000fe80008000406 */
[----:B------:R-:W-:Y:S04]  /*13070*/  STS.U16 [R127+UR6+0x2a00], R57 ;  /* 0x002a00397f007988 */ /* 0x000fe80008000406 */
[----:B--2---:R-:W-:Y:S04]  /*13080*/  STS.U16 [R127+UR6+0x1a00], R10 ;  /* 0x001a000a7f007988 */ /* 0x004fe80008000406 */
[----:B------:R-:W-:Y:S04]  /*13090*/  STS.U16 [R127+UR6+0x3200], R8 ;  /* 0x003200087f007988 */ /* 0x000fe80008000406 */
[----:B----4-:R-:W-:Y:S04]  /*130a0*/  STS.U16 [R127+UR6+0x1200], R28 ;  /* 0x0012001c7f007988 */ /* 0x010fe80008000406 */
[----:B------:R-:W-:Y:S04]  /*130b0*/  STS.U16 [R127+UR6+0x3a00], R56 ;  /* 0x003a00387f007988 */ /* 0x000fe80008000406 */
[----:B------:R-:W-:Y:S04]  /*130c0*/  STS.U16 [R127+UR6+0xa00], R27 ;  /* 0x000a001b7f007988 */ /* 0x000fe80008000406 */
[----:B------:R-:W-:Y:S04]  /*130d0*/  STS.U16 [R127+UR6+0x4200], R93 ;  /* 0x0042005d7f007988 */ /* 0x000fe80008000406 */
[----:B------:R0:W-:Y:S04]  /*130e0*/  STS.U16 [R127+UR6+0x200], R18 ;  /* 0x000200127f007988 */ /* 0x0001e80008000406 */
[----:B0-----:R-:W3:Y:S04]  /*130f0*/  LDL.LU R18, [R1+0x1098] ;  /* 0x0010980001127983 */ /* 0x001ee80000300800 */
[----:B------:R-:W2:Y:S04]  /*13100*/  LDL.LU R27, [R1+0x1094] ;  /* 0x00109400011b7983 */ /* 0x000ea80000300800 */
[----:B------:R-:W2:Y:S04]  /*13110*/  LDL.LU R28, [R1+0x1090] ;  /* 0x00109000011c7983 */ /* 0x000ea80000300800 */
[----:B------:R-:W4:Y:S04]  /*13120*/  LDL.LU R10, [R1+0x108c] ;  /* 0x00108c00010a7983 */ /* 0x000f280000300800 */
[----:B------:R-:W2:Y:S04]  /*13130*/  LDL.LU R9, [R1+0x1088] ;  /* 0x0010880001097983 */ /* 0x000ea80000300800 */
[----:B------:R-:W4:Y:S04]  /*13140*/  LDL.LU R57, [R1+0x1084] ;  /* 0x0010840001397983 */ /* 0x000f280000300800 */
[----:B------:R-:W2:Y:S04]  /*13150*/  LDL.LU R8, [R1+0x1080] ;  /* 0x0010800001087983 */ /* 0x000ea80000300800 */
[----:B------:R-:W4:Y:S04]  /*13160*/  LDL.LU R56, [R1+0x107c] ;  /* 0x00107c0001387983 */ /* 0x000f280000300800 */
[----:B------:R-:W2:Y:S04]  /*13170*/  LDL.LU R93, [R1+0x1078] ;  /* 0x00107800015d7983 */ /* 0x000ea80000300800 */
[----:B------:R0:W-:Y:S04]  /*13180*/  STS.U16 [R127+UR6+0x4a00], R5 ;  /* 0x004a00057f007988 */ /* 0x0001e80008000406 */
[----:B------:R1:W-:Y:S04]  /*13190*/  STS.U16 [R127+UR6+0x5200], R4 ;  /* 0x005200047f007988 */ /* 0x0003e80008000406 */
[----:B------:R1:W-:Y:S04]  /*131a0*/  STS.U16 [R127+UR6+0x5a00], R3 ;  /* 0x005a00037f007988 */ /* 0x0003e80008000406 */
[----:B0-----:R0:W5:Y:S04]  /*131b0*/  LDL.LU R5, [R1+0x1074] ;  /* 0x0010740001057983 */ /* 0x0011680000300800 */
[----:B-1----:R0:W5:Y:S04]  /*131c0*/  LDL.LU R4, [R1+0x1070] ;  /* 0x0010700001047983 */ /* 0x0021680000300800 */
[----:B------:R0:W5:Y:S04]  /*131d0*/  LDL.LU R3, [R1+0x106c] ;  /* 0x00106c0001037983 */ /* 0x0001680000300800 */
[----:B------:R1:W-:Y:S04]  /*131e0*/  STS.U16 [R127+UR6+0x6200], R2 ;  /* 0x006200027f007988 */ /* 0x0003e80008000406 */
[----:B------:R0:W-:Y:S04]  /*131f0*/  STS.U16 [R127+UR6+0x6a00], R6 ;  /* 0x006a00067f007988 */ /* 0x0001e80008000406 */
[----:B------:R0:W-:Y:S04]  /*13200*/  STS.U16 [R127+UR6+0x7200], R156 ;  /* 0x0072009c7f007988 */ /* 0x0001e80008000406 */
[----:B-1----:R1:W5:Y:S04]  /*13210*/  LDL.LU R2, [R1+0x1068] ;  /* 0x0010680001027983 */ /* 0x0023680000300800 */
[----:B0-----:R-:W4:Y:S04]  /*13220*/  LDL.LU R6, [R1+0x1064] ;  /* 0x0010640001067983 */ /* 0x001f280000300800 */
[----:B------:R1:W5:Y:S04]  /*13230*/  LDL.LU R156, [R1+0x1060] ;  /* 0x00106000019c7983 */ /* 0x0003680000300800 */
        /* <DEDUP_REMOVED lines=9> */
[----:B-1----:R-:W4:Y:S04]  /*132d0*/  LDL.LU R108, [R1+0x1050] ;  /* 0x00105000016c7983 */ /* 0x002f280000300800 */
[----:B0-----:R-:W4:Y:S04]  /*132e0*/  LDL.LU R109, [R1+0x104c] ;  /* 0x00104c00016d7983 */ /* 0x001f280000300800 */
[----:B------:R-:W4:Y:S04]  /*132f0*/  LDL.LU R100, [R1+0x1048] ;  /* 0x0010480001647983 */ /* 0x000f280000300800 */
[----:B------:R0:W-:Y:S04]  /*13300*/  STS.U16 [R127+UR6+0xaa00], R101 ;  /* 0x00aa00657f007988 */ /* 0x0001e80008000406 */
[----:B------:R1:W-:Y:S04]  /*13310*/  STS.U16 [R127+UR6+0xb200], R104 ;  /* 0x00b200687f007988 */ /* 0x0003e80008000406 */
[----:B------:R1:W-:Y:S04]  /*13320*/  STS.U16 [R127+UR6+0xba00], R110 ;  /* 0x00ba006e7f007988 */ /* 0x0003e80008000406 */
[----:B0-----:R-:W4:Y:S04]  /*13330*/  LDL.LU R101, [R1+0x1044] ;  /* 0x0010440001657983 */ /* 0x001f280000300800 */
[----:B-1----:R-:W4:Y:S04]  /*13340*/  LDL.LU R104, [R1+0x1040] ;  /* 0x0010400001687983 */ /* 0x002f280000300800 */
[----:B------:R-:W4:Y:S04]  /*13350*/  LDL.LU R110, [R1+0x103c] ;  /* 0x00103c00016e7983 */ /* 0x000f280000300800 */
[----:B------:R0:W-:Y:S04]  /*13360*/  STS.U16 [R127+UR6+0xc200], R111 ;  /* 0x00c2006f7f007988 */ /* 0x0001e80008000406 */
[----:B------:R1:W-:Y:S04]  /*13370*/  STS.U16 [R127+UR6+0x17a00], R116 ;  /* 0x017a00747f007988 */ /* 0x0003e80008000406 */
[----:B0-----:R-:W4:Y:S01]  /*13380*/  LDL.LU R111, [R1+0x1038] ;  /* 0x00103800016f7983 */ /* 0x001f220000300800 */
[----:B-1----:R-:W-:-:S03]  /*13390*/  LOP3.LUT R116, R171, 0x40, RZ, 0x3c, !PT ;  /* 0x00000040ab747812 */ /* 0x002fc600078e3cff */
[----:B------:R0:W-:Y:S04]  /*133a0*/  STS.U16 [R127+UR6+0xca00], R105 ;  /* 0x00ca00697f007988 */ /* 0x0001e80008000406 */
[----:B------:R1:W-:Y:S04]  /*133b0*/  STS.U16 [R127+UR6+0xd200], R102 ;  /* 0x00d200667f007988 */ /* 0x0003e80008000406 */
[----:B------:R-:W-:Y:S04]  /*133c0*/  STS.U16 [R127+UR6+0xda00], R241 ;  /* 0x00da00f17f007988 */ /* 0x000fe80008000406 */
[----:B0-----:R-:W4:Y:S04]  /*133d0*/  LDL.LU R105, [R1+0x1034] ;  /* 0x0010340001697983 */ /* 0x001f280000300800 */
        /* <DEDUP_REMOVED lines=35> */
[----:B-1----:R-:W4:Y:S04]  /*13610*/  LDL.LU R102, [R1+0x1030] ;  /* 0x0010300001667983 */ /* 0x002f280000300800 */
        /* <DEDUP_REMOVED lines=14> */
[----:B------:R1:W-:Y:S04]  /*13700*/  STS.U16 [R116+UR6+0x4400], R85 ;  /* 0x0044005574007988 */ /* 0x0003e80008000406 */
[----:B0-----:R-:W2:Y:S04]  /*13710*/  LDL.LU R97, [R1+0x1014] ;  /* 0x0010140001617983 */ /* 0x001ea80000300800 */
[----:B-1----:R-:W2:Y:S04]  /*13720*/  LDL.LU R84, [R1+0x1010] ;  /* 0x0010100001547983 */ /* 0x002ea80000300800 */
[----:B------:R-:W2:Y:S04]  /*13730*/  LDL.LU R85, [R1+0x100c] ;  /* 0x00100c0001557983 */ /* 0x000ea80000300800 */
        /* <DEDUP_REMOVED lines=16> */
[----:B-1----:R-:W2:Y:S01]  /*13840*/  LDL.LU R69, [R1+0xfec] ;  /* 0x000fec0001457983 */ /* 0x002ea20000300800 */
[----:B------:R-:W-:-:S03]  /*13850*/  LOP3.LUT R171, R171, 0x60, RZ, 0x3c, !PT ;  /* 0x00000060abab7812 */ /* 0x000fc600078e3cff */
        /* <DEDUP_REMOVED lines=15> */
[----:B------:R-:W-:Y:S04]  /*13950*/  STS.U16 [R116+UR6+0xd400], R247 ;  /* 0x00d400f774007988 */ /* 0x000fe80008000406 */
[----:B0-----:R-:W2:Y:S04]  /*13960*/  LDL.LU R73, [R1+0xfcc] ;  /* 0x000fcc0001497983 */ /* 0x001ea80000300800 */
        /* <DEDUP_REMOVED lines=37> */
[----:B-1----:R-:W2:Y:S04]  /*13bc0*/  LDL.LU R74, [R1+0xfc8] ;  /* 0x000fc800014a7983 */ /* 0x002ea80000300800 */
[----:B------:R0:W-:Y:S04]  /*13bd0*/  STS.U16 [R171+UR6+0x600], R75 ;  /* 0x0006004bab007988 */ /* 0x0001e80008000406 */
[----:B------:R1:W-:Y:S04]  /*13be0*/  STS.U16 [R171+UR6+0xe00], R60 ;  /* 0x000e003cab007988 */ /* 0x0003e80008000406 */
[----:B------:R4:W-:Y:S04]  /*13bf0*/  STS.U16 [R171+UR6+0x1600], R61 ;  /* 0x0016003dab007988 */ /* 0x0009e80008000406 */
[----:B0-----:R-:W2:Y:S04]  /*13c00*/  LDL.LU R75, [R1+0xfc4] ;  /* 0x000fc400014b7983 */ /* 0x001ea80000300800 */
[----:B-1----:R-:W2:Y:S04]  /*13c10*/  LDL.LU R60, [R1+0xfc0] ;  /* 0x000fc000013c7983 */ /* 0x002ea80000300800 */
[----:B----4-:R-:W4:Y:S04]  /*13c20*/  LDL.LU R61, [R1+0xfbc] ;  /* 0x000fbc00013d7983 */ /* 0x010f280000300800 */
        /* <DEDUP_REMOVED lines=41> */
[----:B------:R0:W-:Y:S04]  /*13ec0*/  STS.U16 [R171+UR6+0x17e00], R29 ;  /* 0x017e001dab007988 */ /* 0x0001e80008000406 */
[----:B------:R-:W3:Y:S04]  /*13ed0*/  LDL.LU R58, [R1+0xf68] ;  /* 0x000f6800013a7983 */ /* 0x000ee80000300800 */
[----:B------:R1:W-:Y:S01]  /*13ee0*/  STS.U16 [R171+UR6+0xc600], R59 ;  /* 0x00c6003bab007988 */ /* 0x0003e20008000406 */
[----:B0-----:R-:W-:-:S03]  /*13ef0*/  F2FP.BF16.F32.PACK_AB R29, R18, R25 ;  /* 0x00000019121d723e */ /* 0x001fc600000010ff */
[----:B------:R0:W-:Y:S01]  /*13f00*/  STS.U16 [R171+UR6+0xce00], R92 ;  /* 0x00ce005cab007988 */ /* 0x0001e20008000406 */
[----:B------:R-:W-:Y:S01]  /*13f10*/  F2FP.BF16.F32.PACK_AB R18, R13, R22 ;  /* 0x000000160d12723e */ /* 0x000fe200000010ff */
[----:B------:R-:W-:Y:S02]  /*13f20*/  FADD R13, -R8, R93 ;  /* 0x0000005d080d7221 */ /* 0x000fe40000000100 */
[----:B------:R0:W-:Y:S04]  /*13f30*/  STS.U16 [R171+UR6+0x17600], R30 ;  /* 0x0176001eab007988 */ /* 0x0001e80008000406 */
[----:B-1----:R-:W3:Y:S04]  /*13f40*/  LDL.LU R59, [R1+0xf64] ;  /* 0x000f6400013b7983 */ /* 0x002ee80000300800 */
[----:B0-----:R-:W3:Y:S01]  /*13f50*/  LDL.LU R92, [R1+0xf60] ;  /* 0x000f6000015c7983 */ /* 0x001ee20000300800 */
[----:B------:R-:W-:-:S03]  /*13f60*/  F2FP.BF16.F32.PACK_AB R30, R16, R26 ;  /* 0x0000001a101e723e */ /* 0x000fc600000010ff */
[----:B------:R-:W3:Y:S01]  /*13f70*/  LDL.LU R93, [R1+0xf5c] ;  /* 0x000f5c00015d7983 */ /* 0x000ee20000300800 */
[----:B------:R-:W-:Y:S02]  /*13f80*/  F2FP.BF16.F32.PACK_AB R16, R19, R23 ;  /* 0x000000171310723e */ /* 0x000fe400000010ff */
[----:B------:R-:W-:Y:S01]  /*13f90*/  F2FP.BF16.F32.PACK_AB R19, R14, R20 ;  /* 0x000000140e13723e */ /* 0x000fe200000010ff */
[----:B------:R0:W-:Y:S01]  /*13fa0*/  STS.U16 [R171+UR6+0x16e00], R31 ;  /* 0x016e001fab007988 */ /* 0x0001e20008000406 */
[----:B------:R-:W-:-:S03]  /*13fb0*/  FADD R14, -R9, R56 ;  /* 0x00000038090e7221 */ /* 0x000fc60000000100 */
[----:B------:R-:W3:Y:S01]  /*13fc0*/  LDL.LU R56, [R1+0xf58] ;  /* 0x000f580001387983 */ /* 0x000ee20000300800 */
[----:B0-----:R-:W-:Y:S02]  /*13fd0*/  F2FP.BF16.F32.PACK_AB R31, R17, R24 ;  /* 0x00000018111f723e */ /* 0x001fe400000010ff */
[----:B------:R-:W-:Y:S01]  /*13fe0*/  F2FP.BF16.F32.PACK_AB R17, R15, R21 ;  /* 0x000000150f11723e */ /* 0x000fe200000010ff */
[----:B------:R-:W-:Y:S02]  /*13ff0*/  FADD R15, -R10, R57 ;  /* 0x000000390a0f7221 */ /* 0x000fe40000000100 */
[----:B------:R-:W3:Y:S04]  /*14000*/  LDL.LU R57, [R1+0xf54] ;  /* 0x000f540001397983 */ /* 0x000ee80000300800 */
[----:B------:R0:W-:Y:S04]  /*14010*/  STS.U16 [R171+UR6+0x1fe00], R155 ;  /* 0x01fe009bab007988 */ /* 0x0001e80008000406 */
[----:B------:R-:W3:Y:S01]  /*14020*/  LDL.LU R176, [R1+0x34] ;  /* 0x0000340001b07983 */ /* 0x000ee20000300800 */
[----:B------:R-:W1:Y:S03]  /*14030*/  S2R R243, SR_TID.X ;  /* 0x0000000000f37919 */ /* 0x000e660000002100 */
[----:B0-----:R-:W3:Y:S04]  /*14040*/  LDL.LU R155, [R1+0x30] ;  /* 0x00003000019b7983 */ /* 0x001ee80000300800 */
[----:B------:R-:W3:Y:S01]  /*14050*/  LDL.LU R153, [R1+0x2c] ;  /* 0x00002c0001997983 */ /* 0x000ee20000300800 */
[----:B------:R-:W-:-:S03]  /*14060*/  F2FP.BF16.F32.PACK_AB R28, R28, R27 ;  /* 0x0000001b1c1c723e */ /* 0x000fc600000010ff */
        /* <DEDUP_REMOVED lines=34> */
[----:B------:R-:W-:Y:S04]  /*14290*/  STSM.16.M88.4 [R252+0x28000], R28 ;  /* 0x0280001cfc007844 */ /* 0x000fe80000000200 */
[----:B------:R-:W-:Y:S01]  /*142a0*/  STSM.16.M88.4 [R252+0x29000], R16 ;  /* 0x02900010fc007844 */ /* 0x000fe20000000200 */
[----:B------:R-:W-:Y:S01]  /*142b0*/  BAR.SYNC.DEFER_BLOCKING 0x0 ;  /* 0x0000000000007b1d */ /* 0x000fe20000010000 */
[----:B------:R-:W-:Y:S01]  /*142c0*/  FMUL R13, R13, 1.4426950216293334961 ;  /* 0x3fb8aa3b0d0d7820 */ /* 0x000fe20000400000 */
[----:B------:R-:W-:Y:S01]  /*142d0*/  FMUL R14, R14, 1.4426950216293334961 ;  /* 0x3fb8aa3b0e0e7820 */ /* 0x000fe20000400000 */
[----:B-1----:R-:W-:-:S04]  /*142e0*/  LOP3.LUT R251, R251, 0x10, R243, 0x78, !PT ;  /* 0x00000010fbfb7812 */ /* 0x002fc800078e78f3 */
[----:B------:R-:W0:Y:S08]  /*142f0*/  MUFU.EX2 R13, R13 ;  /* 0x0000000d000d7308 */ /* 0x000e300000000800 */
[----:B------:R-:W1:Y:S01]  /*14300*/  MUFU.EX2 R14, R14 ;  /* 0x0000000e000e7308 */ /* 0x000e620000000800 */
[----:B------:R-:W-:Y:S04]  /*14310*/  LDSM.16.M88.4 R112, [R251+UR6+0x28000] ;  /* 0x02800006fb70783b */ /* 0x000fe80008000200 */
[----:B------:R-:W2:Y:S04]  /*14320*/  LDSM.16.M88.4 R16, [R249+UR6] ;  /* 0x00000006f910783b */ /* 0x000ea80008000200 */
[----:B------:R-:W4:Y:S01]  /*14330*/  LDSM.16.M88.4 R36, [R249+UR6+0xc000] ;  /* 0x00c00006f924783b */ /* 0x000f220008000200 */
[C---:B0-----:R-:W-:Y:S01]  /*14340*/  FMUL R116, R13.reuse, R108 ;  /* 0x0000006c0d747220 */ /* 0x041fe20000400000 */
[----:B------:R-:W-:-:S02]  /*14350*/  FMUL R117, R13, R109 ;  /* 0x0000006d0d757220 */ /* 0x000fc40000400000 */
[----:B------:R-:W0:Y:S01]  /*14360*/  LDSM.16.M88.4 R20, [R249+UR6+0x4000] ;  /* 0x00400006f914783b */ /* 0x000e220008000200 */
[C---:B-1----:R-:W-:Y:S01]  /*14370*/  FMUL R118, R14.reuse, R110 ;  /* 0x0000006e0e767220 */ /* 0x042fe20000400000 */
[----:B------:R-:W-:Y:S02]  /*14380*/  FMUL R119, R14, R111 ;  /* 0x0000006f0e777220 */ /* 0x000fe40000400000 */
[----:B------:R-:W1:Y:S04]  /*14390*/  LDSM.16.M88.4 R28, [R249+UR6+0x14000] ;  /* 0x01400006f91c783b */ /* 0x000e680008000200 */
[----:B------:R-:W1:Y:S04]  /*143a0*/  LDSM.16.M88.4 R108, [R251+UR6+0x29000] ;  /* 0x02900006fb6c783b */ /* 0x000e680008000200 */
[----:B------:R-:W1:Y:S01]  /*143b0*/  LDSM.16.M88.4 R24, [R249+UR6+0x8000] ;  /* 0x00800006f918783b */ /* 0x000e620008000200 */
[----:B------:R-:W-:-:S03]  /*143c0*/  FMUL R15, R15, 1.4426950216293334961 ;  /* 0x3fb8aa3b0f0f7820 */ /* 0x000fc60000400000 */
[----:B------:R-:W1:Y:S03]  /*143d0*/  LDSM.16.M88.4 R32, [R249+UR6+0x10000] ;  /* 0x01000006f920783b */ /* 0x000e660008000200 */
[----:B------:R-:W0:Y:S01]  /*143e0*/  MUFU.EX2 R15, R15 ;  /* 0x0000000f000f7308 */ /* 0x000e220000000800 */
[C---:B------:R-:W-:Y:S01]  /*143f0*/  FMUL R128, R13.reuse, R100 ;  /* 0x000000640d807220 */ /* 0x040fe20000400000 */
[C---:B------:R-:W-:Y:S01]  /*14400*/  FMUL R129, R13.reuse, R101 ;  /* 0x000000650d817220 */ /* 0x040fe20000400000 */
[C---:B------:R-:W-:Y:S01]  /*14410*/  FMUL R130, R14.reuse, R102 ;  /* 0x000000660e827220 */ /* 0x040fe20000400000 */
[----:B------:R-:W-:Y:S01]  /*14420*/  FMUL R131, R14, R103 ;  /* 0x000000670e837220 */ /* 0x000fe20000400000 */
[----:B------:R-:W3:Y:S01]  /*14430*/  LDSM.16.M88.4 R44, [R249+UR6+0x18000] ;  /* 0x01800006f92c783b */ /* 0x000ee20008000200 */
[----:B------:R-:W-:-:S03]  /*14440*/  FMUL R120, R13, R96 ;  /* 0x000000600d787220 */ /* 0x000fc60000400000 */
[----:B------:R-:W3:Y:S01]  /*14450*/  LDSM.16.M88.4 R40, [R249+UR6+0x1c000] ;  /* 0x01c00006f928783b */ /* 0x000ee20008000200 */
[C---:B--2---:R-:W-:Y:S01]  /*14460*/  HMMA.16816.F32.BF16 R100, R112.reuse, R16, R116 ;  /* 0x000000107064723c */ /* 0x044fe20000041874 */
[C---:B------:R-:W-:Y:S02]  /*14470*/  FMUL R121, R13.reuse, R97 ;  /* 0x000000610d797220 */ /* 0x040fe40000400000 */
[----:B------:R-:W-:Y:S04]  /*14480*/  LDSM.16.M88.4 R172, [R251+UR6+0x29080] ;  /* 0x02908006fbac783b */ /* 0x000fe80008000200 */
[----:B------:R-:W-:Y:S01]  /*14490*/  LDSM.16.M88.4 R168, [R249+UR6+0x1c080] ;  /* 0x01c08006f9a8783b */ /* 0x000fe20008000200 */
[C---:B------:R-:W-:Y:S01]  /*144a0*/  FMUL R116, R13.reuse, R80 ;  /* 0x000000500d747220 */ /* 0x040fe20000400000 */
        /* <DEDUP_REMOVED lines=9> */
[----:B----4-:R-:W-:Y:S01]  /*14540*/  HMMA.16816.F32.BF16 R96, R112, R36, R116 ;  /* 0x000000247060723c */ /* 0x010fe20000041874 */
[C---:B------:R-:W-:Y:S01]  /*14550*/  FMUL R124, R13.reuse, R104 ;  /* 0x000000680d7c7220 */ /* 0x040fe20000400000 */
[----:B------:R-:W-:Y:S01]  /*14560*/  FMUL R125, R13, R105 ;  /* 0x000000690d7d7220 */ /* 0x000fe20000400000 */
[C---:B------:R-:W-:Y:S01]  /*14570*/  FMUL R126, R14.reuse, R106 ;  /* 0x0000006a0e7e7220 */ /* 0x040fe20000400000 */
[----:B------:R-:W-:-:S03]  /*14580*/  FMUL R127, R14, R107 ;  /* 0x0000006b0e7f7220 */ /* 0x000fc60000400000 */
[C---:B0-----:R-:W-:Y:S01]  /*14590*/  FMUL R116, R15.reuse, R72 ;  /* 0x000000480f747220 */ /* 0x041fe20000400000 */
[----:B------:R-:W-:Y:S01]  /*145a0*/  FMUL R117, R15, R73 ;  /* 0x000000490f757220 */ /* 0x000fe20000400000 */
[C---:B------:R-:W-:Y:S01]  /*145b0*/  FMUL R118, R248.reuse, R74 ;  /* 0x0000004af8767220 */ /* 0x040fe20000400000 */
[----:B------:R-:W-:Y:S01]  /*145c0*/  FMUL R119, R248, R75 ;  /* 0x0000004bf8777220 */ /* 0x000fe20000400000 */
[----:B------:R-:W-:Y:S07]  /*145d0*/  HMMA.16816.F32.BF16 R104, R112, R20, R128 ;  /* 0x000000147068723c */ /* 0x000fee0000041880 */
[C---:B------:R-:W-:Y:S01]  /*145e0*/  FMUL R128, R13.reuse, R68 ;  /* 0x000000440d807220 */ /* 0x040fe20000400000 */
[----:B------:R-:W-:Y:S01]  /*145f0*/  FMUL R129, R13, R69 ;  /* 0x000000450d817220 */ /* 0x000fe20000400000 */
[C---:B------:R-:W-:Y:S01]  /*14600*/  FMUL R130, R14.reuse, R70 ;  /* 0x000000460e827220 */ /* 0x040fe20000400000 */
[----:B------:R-:W-:-:S02]  /*14610*/  FMUL R131, R14, R71 ;  /* 0x000000470e837220 */ /* 0x000fc40000400000 */
[----:B-1----:R-:W-:Y:S06]  /*14620*/  HMMA.16816.F32.BF16 R68, R112, R28, R84 ;  /* 0x0000001c7044723c */ /* 0x002fec0000041854 */
[----:B------:R-:W-:Y:S07]  /*14630*/  HMMA.16816.F32.BF16 R84, R108, R16, R116 ;  /* 0x000000106c54723c */ /* 0x000fee0000041874 */
[----:B------:R-:W-:Y:S01]  /*14640*/  LOP3.LUT R16, R251, 0x20, RZ, 0x3c, !PT ;  /* 0x00000020fb107812 */ /* 0x000fe200078e3cff */
[----:B------:R-:W-:Y:S01]  /*14650*/  HMMA.16816.F32.BF16 R80, R112, R24, R124 ;  /* 0x000000187050723c */ /* 0x000fe2000004187c */
[C---:B------:R-:W-:Y:S01]  /*14660*/  FMUL R116, R15.reuse, R60 ;  /* 0x0000003c0f747220 */ /* 0x040fe20000400000 */
[----:B------:R-:W-:Y:S01]  /*14670*/  FMUL R117, R15, R61 ;  /* 0x0000003d0f757220 */ /* 0x000fe20000400000 */
[C---:B------:R-:W-:Y:S01]  /*14680*/  FMUL R118, R248.reuse, R62 ;  /* 0x0000003ef8767220 */ /* 0x040fe20000400000 */
[----:B------:R-:W-:-:S02]  /*14690*/  FMUL R119, R248, R63 ;  /* 0x0000003ff8777220 */ /* 0x000fc40000400000 */
[----:B------:R-:W0:Y:S01]  /*146a0*/  LDSM.16.M88.4 R60, [R16+UR6+0x28000] ;  /* 0x02800006103c783b */ /* 0x000e220008000200 */
[C---:B------:R-:W-:Y:S01]  /*146b0*/  FMUL R124, R13.reuse, R76 ;  /* 0x0000004c0d7c7220 */ /* 0x040fe20000400000 */
[----:B------:R-:W-:Y:S01]  /*146c0*/  FMUL R125, R13, R77 ;  /* 0x0000004d0d7d7220 */ /* 0x000fe20000400000 */
[C---:B------:R-:W-:Y:S01]  /*146d0*/  FMUL R126, R14.reuse, R78 ;  /* 0x0000004e0e7e7220 */ /* 0x040fe20000400000 */
[----:B------:R-:W-:Y:S02]  /*146e0*/  FMUL R127, R14, R79 ;  /* 0x0000004f0e7f7220 */ /* 0x000fe40000400000 */
[----:B------:R-:W-:Y:S07]  /*146f0*/  HMMA.16816.F32.BF16 R76, R112, R32, R120 ;  /* 0x00000020704c723c */ /* 0x000fee0000041878 */
[C---:B---3--:R-:W-:Y:S01]  /*14700*/  FMUL R120, R15.reuse, R64 ;  /* 0x000000400f787220 */ /* 0x048fe20000400000 */
[----:B------:R-:W-:Y:S01]  /*14710*/  FMUL R121, R15, R65 ;  /* 0x000000410f797220 */ /* 0x000fe20000400000 */
[C---:B------:R-:W-:Y:S01]  /*14720*/  FMUL R122, R248.reuse, R66 ;  /* 0x00000042f87a7220 */ /* 0x040fe20000400000 */
[----:B------:R-:W-:-:S02]  /*14730*/  FMUL R123, R248, R67 ;  /* 0x00000043f87b7220 */ /* 0x000fc40000400000 */
[----:B------:R-:W-:Y:S01]  /*14740*/  HMMA.16816.F32.BF16 R64, R108, R20, R116 ;  /* 0x000000146c40723c */ /* 0x000fe20000041874 */
[C---:B------:R-:W-:Y:S01]  /*14750*/  FMUL R94, R248.reuse, R94 ;  /* 0x0000005ef85e7220 */ /* 0x040fe20000400000 */
[----:B------:R-:W-:Y:S01]  /*14760*/  FMUL R95, R248, R95 ;  /* 0x0000005ff85f7220 */ /* 0x000fe20000400000 */
[----:B------:R-:W-:-:S04]  /*14770*/  FMUL R92, R15, R92 ;  /* 0x0000005c0f5c7220 */ /* 0x000fc80000400000 */
[C---:B------:R-:W-:Y:S01]  /*14780*/  FMUL R116, R15.reuse, R48 ;  /* 0x000000300f747220 */ /* 0x040fe20000400000 */
[C---:B------:R-:W-:Y:S01]  /*14790*/  FMUL R117, R15.reuse, R49 ;  /* 0x000000310f757220 */ /* 0x040fe20000400000 */
[C---:B------:R-:W-:Y:S01]  /*147a0*/  FMUL R118, R248.reuse, R50 ;  /* 0x00000032f8767220 */ /* 0x040fe20000400000 */
[----:B------:R-:W-:Y:S02]  /*147b0*/  FMUL R119, R248, R51 ;  /* 0x00000033f8777220 */ /* 0x000fe40000400000 */
[----:B------:R-:W-:Y:S01]  /*147c0*/  HMMA.16816.F32.BF16 R48, R108, R24, R120 ;  /* 0x000000186c30723c */ /* 0x000fe20000041878 */
[----:B------:R-:W-:-:S06]  /*147d0*/  FMUL R93, R15, R93 ;  /* 0x0000005d0f5d7220 */ /* 0x000fcc0000400000 */
[C---:B------:R-:W-:Y:S01]  /*147e0*/  FMUL R120, R15.reuse, R52 ;  /* 0x000000340f787220 */ /* 0x040fe20000400000 */
[C---:B------:R-:W-:Y:S01]  /*147f0*/  FMUL R121, R15.reuse, R53 ;  /* 0x000000350f797220 */ /* 0x040fe20000400000 */
[C---:B------:R-:W-:Y:S01]  /*14800*/  FMUL R122, R248.reuse, R54 ;  /* 0x00000036f87a7220 */ /* 0x040fe20000400000 */
[C---:B------:R-:W-:Y:S02]  /*14810*/  FMUL R123, R248.reuse, R55 ;  /* 0x00000037f87b7220 */ /* 0x040fe40000400000 */
[----:B------:R-:W-:Y:S07]  /*14820*/  HMMA.16816.F32.BF16 R52, R108, R36, R116 ;  /* 0x000000246c34723c */ /* 0x000fee0000041874 */
[C---:B------:R-:W-:Y:S01]  /*14830*/  FMUL R116, R15.reuse, R88 ;  /* 0x000000580f747220 */ /* 0x040fe20000400000 */
[----:B------:R-:W-:Y:S01]  /*14840*/  FMUL R117, R15, R89 ;  /* 0x000000590f757220 */ /* 0x000fe20000400000 */
[C---:B------:R-:W-:Y:S01]  /*14850*/  FMUL R118, R248.reuse, R90 ;  /* 0x0000005af8767220 */ /* 0x040fe20000400000 */
[----:B------:R-:W-:-:S02]  /*14860*/  FMUL R119, R248, R91 ;  /* 0x0000005bf8777220 */ /* 0x000fc40000400000 */
[----:B------:R-:W-:Y:S07]  /*14870*/  HMMA.16816.F32.BF16 R88, R108, R32, R120 ;  /* 0x000000206c58723c */ /* 0x000fee0000041878 */
[C---:B------:R-:W-:Y:S01]  /*14880*/  FMUL R122, R248.reuse, R58 ;  /* 0x0000003af87a7220 */ /* 0x040fe20000400000 */
[----:B------:R-:W-:Y:S01]  /*14890*/  FMUL R123, R248, R59 ;  /* 0x0000003bf87b7220 */ /* 0x000fe20000400000 */
[C---:B------:R-:W-:Y:S01]  /*148a0*/  FMUL R120, R15.reuse, R56 ;  /* 0x000000380f787220 */ /* 0x040fe20000400000 */
[----:B------:R-:W-:-:S02]  /*148b0*/  FMUL R121, R15, R57 ;  /* 0x000000390f797220 */ /* 0x000fc40000400000 */
[-C--:B------:R-:W-:Y:S01]  /*148c0*/  HMMA.16816.F32.BF16 R56, R108, R44.reuse, R92 ;  /* 0x0000002c6c38723c */ /* 0x080fe2000004185c */
[----:B------:R-:W1:Y:S01]  /*148d0*/  LDSM.16.M88.4 R92, [R16+UR6+0x29000] ;  /* 0x02900006105c783b */ /* 0x000e620008000200 */
[----:B------:R-:W-:Y:S02]  /*148e0*/  LOP3.LUT R17, R251, 0x40, RZ, 0x3c, !PT ;  /* 0x00000040fb117812 */ /* 0x000fe400078e3cff */
[----:B------:R-:W-:Y:S02]  /*148f0*/  LOP3.LUT R20, R249, 0x40, RZ, 0x3c, !PT ;  /* 0x00000040f9147812 */ /* 0x000fe400078e3cff */
[----:B------:R-:W-:Y:S01]  /*14900*/  HMMA.16816.F32.BF16 R72, R112, R44, R124 ;  /* 0x0000002c7048723c */ /* 0x000fe2000004187c */
[----:B------:R-:W-:Y:S04]  /*14910*/  LDSM.16.M88.4 R160, [R17+UR6+0x29000] ;  /* 0x0290000611a0783b */ /* 0x000fe80008000200 */
[----:B------:R-:W-:Y:S01]  /*14920*/  LDSM.16.M88.4 R124, [R20+UR6+0xc000] ;  /* 0x00c00006147c783b */ /* 0x000fe20008000200 */
[C---:B------:R-:W-:Y:S03]  /*14930*/  HMMA.16816.F32.BF16 R116, R108.reuse, R28, R116 ;  /* 0x0000001c6c74723c */ /* 0x040fe60000041874 */
[----:B------:R-:W-:Y:S03]  /*14940*/  LDSM.16.M88.4 R144, [R20+UR6+0x10000] ;  /* 0x010000061490783b */ /* 0x000fe60008000200 */
[-C--:B------:R-:W-:Y:S01]  /*14950*/  HMMA.16816.F32.BF16 R108, R108, R40.reuse, R120 ;  /* 0x000000286c6c723c */ /* 0x080fe20000041878 */
[----:B------:R-:W-:Y:S04]  /*14960*/  LDSM.16.M88.4 R148, [R20+UR6+0x18000] ;  /* 0x018000061494783b */ /* 0x000fe80008000200 */
[----:B------:R-:W-:Y:S01]  /*14970*/  LDSM.16.M88.4 R136, [R20+UR6] ;  /* 0x000000061488783b */ /* 0x000fe20008000200 */
[----:B------:R-:W-:Y:S03]  /*14980*/  HMMA.16816.F32.BF16 R112, R112, R40, R128 ;  /* 0x000000287070723c */ /* 0x000fe60000041880 */
[----:B------:R-:W-:Y:S03]  /*14990*/  LDSM.16.M88.4 R132, [R20+UR6+0x4000] ;  /* 0x004000061484783b */ /* 0x000fe60008000200 */
[C---:B0-----:R-:W-:Y:S01]  /*149a0*/  HMMA.16816.F32.BF16 R120, R60.reuse, R26, R80 ;  /* 0x0000001a3c78723c */ /* 0x041fe20000041850 */
[----:B------:R-:W0:Y:S04]  /*149b0*/  LDSM.16.M88.4 R80, [R17+UR6+0x28000] ;  /* 0x028000061150783b */ /* 0x000e280008000200 */
[----:B------:R-:W2:Y:S04]  /*149c0*/  LDSM.16.M88.4 R128, [R20+UR6+0x8000] ;  /* 0x008000061480783b */ /* 0x000ea80008000200 */
[----:B------:R-:W3:Y:S04]  /*149d0*/  LDSM.16.M88.4 R140, [R20+UR6+0x14000] ;  /* 0x01400006148c783b */ /* 0x000ee80008000200 */
[----:B------:R-:W4:Y:S01]  /*149e0*/  LDSM.16.M88.4 R164, [R20+UR6+0x1c000] ;  /* 0x01c0000614a4783b */ /* 0x000f220008000200 */
[----:B------:R-:W-:Y:S01]  /*149f0*/  HMMA.16816.F32.BF16 R96, R60, R38, R96 ;  /* 0x000000263c60723c */ /* 0x000fe20000041860 */
[----:B------:R-:W-:-:S05]  /*14a00*/  LOP3.LUT R21, R251, 0x60, RZ, 0x3c, !PT ;  /* 0x00000060fb157812 */ /* 0x000fca00078e3cff */
[C---:B------:R-:W-:Y:S06]  /*14a10*/  HMMA.16816.F32.BF16 R76, R60.reuse, R34, R76 ;  /* 0x000000223c4c723c */ /* 0x040fec000004184c */
[----:B------:R-:W-:Y:S06]  /*14a20*/  HMMA.16816.F32.BF16 R72, R60, R46, R72 ;  /* 0x0000002e3c48723c */ /* 0x000fec0000041848 */
[-C--:B-1----:R-:W-:Y:S06]  /*14a30*/  HMMA.16816.F32.BF16 R84, R92, R18.reuse, R84 ;  /* 0x000000125c54723c */ /* 0x082fec0000041854 */
[C---:B------:R-:W-:Y:S06]  /*14a40*/  HMMA.16816.F32.BF16 R100, R60.reuse, R18, R100 ;  /* 0x000000123c64723c */ /* 0x040fec0000041864 */
[C---:B------:R-:W-:Y:S06]  /*14a50*/  HMMA.16816.F32.BF16 R104, R60.reuse, R22, R104 ;  /* 0x000000163c68723c */ /* 0x040fec0000041868 */
[C---:B------:R-:W-:Y:S06]  /*14a60*/  HMMA.16816.F32.BF16 R68, R60.reuse, R30, R68 ;  /* 0x0000001e3c44723c */ /* 0x040fec0000041844 */
[----:B------:R-:W-:Y:S01]  /*14a70*/  HMMA.16816.F32.BF16 R112, R60, R42, R112 ;  /* 0x0000002a3c70723c */ /* 0x000fe20000041870 */
[----:B------:R-:W1:Y:S05]  /*14a80*/  LDSM.16.M88.4 R60, [R21+UR6+0x28000] ;  /* 0x02800006153c783b */ /* 0x000e6a0008000200 */
[C---:B------:R-:W-:Y:S06]  /*14a90*/  HMMA.16816.F32.BF16 R64, R92.reuse, R22, R64 ;  /* 0x000000165c40723c */ /* 0x040fec0000041840 */
[C---:B------:R-:W-:Y:S01]  /*14aa0*/  HMMA.16816.F32.BF16 R48, R92.reuse, R26, R48 ;  /* 0x0000001a5c30723c */ /* 0x040fe20000041830 */
[----:B------:R-:W1:Y:S05]  /*14ab0*/  LDSM.16.M88.4 R24, [R21+UR6+0x29000] ;  /* 0x029000061518783b */ /* 0x000e6a0008000200 */
[C---:B------:R-:W-:Y:S01]  /*14ac0*/  HMMA.16816.F32.BF16 R52, R92.reuse, R38, R52 ;  /* 0x000000265c34723c */ /* 0x040fe20000041834 */
[----:B------:R-:W-:Y:S05]  /*14ad0*/  LDSM.16.M88.4 R36, [R249+UR6+0x8080] ;  /* 0x00808006f924783b */ /* 0x000fea0008000200 */
[C---:B------:R-:W-:Y:S01]  /*14ae0*/  HMMA.16816.F32.BF16 R88, R92.reuse, R34, R88 ;  /* 0x000000225c58723c */ /* 0x040fe20000041858 */
[----:B------:R-:W-:Y:S05]  /*14af0*/  LDSM.16.M88.4 R32, [R251+UR6+0x28080] ;  /* 0x02808006fb20783b */ /* 0x000fea0008000200 */
[C---:B------:R-:W-:Y:S01]  /*14b00*/  HMMA.16816.F32.BF16 R116, R92.reuse, R30, R116 ;  /* 0x0000001e5c74723c */ /* 0x040fe20000041874 */
[----:B------:R-:W-:Y:S05]  /*14b10*/  LDSM.16.M88.4 R28, [R249+UR6+0x80] ;  /* 0x00008006f91c783b */ /* 0x000fea0008000200 */
[C---:B------:R-:W-:Y:S01]  /*14b20*/  HMMA.16816.F32.BF16 R56, R92.reuse, R46, R56 ;  /* 0x0000002e5c38723c */ /* 0x040fe20000041838 */
[----:B------:R-:W-:Y:S05]  /*14b30*/  LDSM.16.M88.4 R44, [R249+UR6+0x18080] ;  /* 0x01808006f92c783b */ /* 0x000fea0008000200 */
[----:B------:R-:W-:Y:S01]  /*14b40*/  HMMA.16816.F32.BF16 R108, R92, R42, R108 ;  /* 0x0000002a5c6c723c */ /* 0x000fe2000004186c */
[----:B------:R-:W-:Y:S04]  /*14b50*/  LDSM.16.M88.4 R92, [R249+UR6+0x10080] ;  /* 0x01008006f95c783b */ /* 0x000fe80008000200 */
[----:B------:R-:W-:Y:S01]  /*14b60*/  LDSM.16.M88.4 R40, [R249+UR6+0x4080] ;  /* 0x00408006f928783b */ /* 0x000fe20008000200 */
[C---:B0-----:R-:W-:Y:S06]  /*14b70*/  HMMA.16816.F32.BF16 R96, R80.reuse, R124, R96 ;  /* 0x0000007c5060723c */ /* 0x041fec0000041860 */
[C---:B------:R-:W-:Y:S06]  /*14b80*/  HMMA.16816.F32.BF16 R76, R80.reuse, R144, R76 ;  /* 0x00000090504c723c */ /* 0x040fec000004184c */
[----:B------:R-:W-:Y:S06]  /*14b90*/  HMMA.16816.F32.BF16 R72, R80, R148, R72 ;  /* 0x000000945048723c */ /* 0x000fec0000041848 */
[-C--:B------:R-:W-:Y:S06]  /*14ba0*/  HMMA.16816.F32.BF16 R84, R160, R136.reuse, R84 ;  /* 0x00000088a054723c */ /* 0x080fec0000041854 */
[C---:B------:R-:W-:Y:S06]  /*14bb0*/  HMMA.16816.F32.BF16 R100, R80.reuse, R136, R100 ;  /* 0x000000885064723c */ /* 0x040fec0000041864 */
[C---:B------:R-:W-:Y:S06]  /*14bc0*/  HMMA.16816.F32.BF16 R104, R80.reuse, R132, R104 ;  /* 0x000000845068723c */ /* 0x040fec0000041868 */
[C---:B--2---:R-:W-:Y:S06]  /*14bd0*/  HMMA.16816.F32.BF16 R120, R80.reuse, R128, R120 ;  /* 0x000000805078723c */ /* 0x044fec0000041878 */
[C---:B---3--:R-:W-:Y:S06]  /*14be0*/  HMMA.16816.F32.BF16 R68, R80.reuse, R140, R68 ;  /* 0x0000008c5044723c */ /* 0x048fec0000041844 */
[----:B----4-:R-:W-:Y:S01]  /*14bf0*/  HMMA.16816.F32.BF16 R112, R80, R164, R112 ;  /* 0x000000a45070723c */ /* 0x010fe20000041870 */
[----:B------:R-:W-:Y:S05]  /*14c00*/  LDSM.16.M88.4 R80, [R249+UR6+0x14080] ;  /* 0x01408006f950783b */ /* 0x000fea0008000200 */
[C---:B------:R-:W-:Y:S06]  /*14c10*/  HMMA.16816.F32.BF16 R64, R160.reuse, R132, R64 ;  /* 0x00000084a040723c */ /* 0x040fec0000041840 */
[C---:B------:R-:W-:Y:S06]  /*14c20*/  HMMA.16816.F32.BF16 R48, R160.reuse, R128, R48 ;  /* 0x00000080a030723c */ /* 0x040fec0000041830 */
[C---:B------:R-:W-:Y:S06]  /*14c30*/  HMMA.16816.F32.BF16 R52, R160.reuse, R124, R52 ;  /* 0x0000007ca034723c */ /* 0x040fec0000041834 */
[C---:B------:R-:W-:Y:S06]  /*14c40*/  HMMA.16816.F32.BF16 R88, R160.reuse, R144, R88 ;  /* 0x00000090a058723c */ /* 0x040fec0000041858 */
[C---:B------:R-:W-:Y:S06]  /*14c50*/  HMMA.16816.F32.BF16 R116, R160.reuse, R140, R116 ;  /* 0x0000008ca074723c */ /* 0x040fec0000041874 */
[C---:B------:R-:W-:Y:S06]  /*14c60*/  HMMA.16816.F32.BF16 R56, R160.reuse, R148, R56 ;  /* 0x00000094a038723c */ /* 0x040fec0000041838 */
[----:B------:R-:W-:Y:S01]  /*14c70*/  HMMA.16816.F32.BF16 R108, R160, R164, R108 ;  /* 0x000000a4a06c723c */ /* 0x000fe2000004186c */
[----:B------:R-:W0:Y:S05]  /*14c80*/  LDSM.16.M88.4 R160, [R249+UR6+0xc080] ;  /* 0x00c08006f9a0783b */ /* 0x000e2a0008000200 */
[C---:B-1----:R-:W-:Y:S06]  /*14c90*/  HMMA.16816.F32.BF16 R96, R60.reuse, R126, R96 ;  /* 0x0000007e3c60723c */ /* 0x042fec0000041860 */
[C---:B------:R-:W-:Y:S06]  /*14ca0*/  HMMA.16816.F32.BF16 R76, R60.reuse, R146, R76 ;  /* 0x000000923c4c723c */ /* 0x040fec000004184c */
[----:B------:R-:W-:Y:S06]  /*14cb0*/  HMMA.16816.F32.BF16 R72, R60, R150, R72 ;  /* 0x000000963c48723c */ /* 0x000fec0000041848 */
[-C--:B------:R-:W-:Y:S06]  /*14cc0*/  HMMA.16816.F32.BF16 R84, R24, R138.reuse, R84 ;  /* 0x0000008a1854723c */ /* 0x080fec0000041854 */
[C---:B------:R-:W-:Y:S06]  /*14cd0*/  HMMA.16816.F32.BF16 R100, R60.reuse, R138, R100 ;  /* 0x0000008a3c64723c */ /* 0x040fec0000041864 */
[C---:B------:R-:W-:Y:S06]  /*14ce0*/  HMMA.16816.F32.BF16 R104, R60.reuse, R134, R104 ;  /* 0x000000863c68723c */ /* 0x040fec0000041868 */
[C---:B------:R-:W-:Y:S06]  /*14cf0*/  HMMA.16816.F32.BF16 R120, R60.reuse, R130, R120 ;  /* 0x000000823c78723c */ /* 0x040fec0000041878 */
[C---:B------:R-:W-:Y:S06]  /*14d00*/  HMMA.16816.F32.BF16 R68, R60.reuse, R142, R68 ;  /* 0x0000008e3c44723c */ /* 0x040fec0000041844 */
[----:B------:R-:W-:Y:S01]  /*14d10*/  HMMA.16816.F32.BF16 R112, R60, R166, R112 ;  /* 0x000000a63c70723c */ /* 0x000fe20000041870 */
[----:B------:R-:W1:Y:S05]  /*14d20*/  LDSM.16.M88.4 R60, [R16+UR6+0x28080] ;  /* 0x02808006103c783b */ /* 0x000e6a0008000200 */
[C---:B------:R-:W-:Y:S06]  /*14d30*/  HMMA.16816.F32.BF16 R48, R24.reuse, R130, R48 ;  /* 0x000000821830723c */ /* 0x040fec0000041830 */
[C---:B------:R-:W-:Y:S01]  /*14d40*/  HMMA.16816.F32.BF16 R52, R24.reuse, R126, R52 ;  /* 0x0000007e1834723c */ /* 0x040fe20000041834 */
[----:B------:R-:W-:Y:S05]  /*14d50*/  LDSM.16.M88.4 R124, [R20+UR6+0x80] ;  /* 0x00008006147c783b */ /* 0x000fea0008000200 */
[C---:B------:R-:W-:Y:S06]  /*14d60*/  HMMA.16816.F32.BF16 R64, R24.reuse, R134, R64 ;  /* 0x000000861840723c */ /* 0x040fec0000041840 */
[C---:B------:R-:W-:Y:S06]  /*14d70*/  HMMA.16816.F32.BF16 R88, R24.reuse, R146, R88 ;  /* 0x000000921858723c */ /* 0x040fec0000041858 */
[C---:B------:R-:W-:Y:S06]  /*14d80*/  HMMA.16816.F32.BF16 R116, R24.reuse, R142, R116 ;  /* 0x0000008e1874723c */ /* 0x040fec0000041874 */
[C---:B------:R-:W-:Y:S06]  /*14d90*/  HMMA.16816.F32.BF16 R56, R24.reuse, R150, R56 ;  /* 0x000000961838723c */ /* 0x040fec0000041838 */
[----:B------:R-:W-:Y:S01]  /*14da0*/  HMMA.16816.F32.BF16 R108, R24, R166, R108 ;  /* 0x000000a6186c723c */ /* 0x000fe2000004186c */
[----:B------:R-:W2:Y:S04]  /*14db0*/  LDSM.16.M88.4 R24, [R16+UR6+0x29080] ;  /* 0x029080061018783b */ /* 0x000ea80008000200 */
[----:B------:R-:W-:Y:S01]  /*14dc0*/  LDSM.16.M88.4 R164, [R17+UR6+0x28080] ;  /* 0x0280800611a4783b */ /* 0x000fe20008000200 */
[C---:B0-----:R-:W-:Y:S03]  /*14dd0*/  HMMA.16816.F32.BF16 R96, R32.reuse, R160, R96 ;  /* 0x000000a02060723c */ /* 0x041fe60000041860 */
[----:B------:R-:W-:Y:S03]  /*14de0*/  LDSM.16.M88.4 R16, [R17+UR6+0x29080] ;  /* 0x029080061110783b */ /* 0x000fe60008000200 */
[C---:B------:R-:W-:Y:S06]  /*14df0*/  HMMA.16816.F32.BF16 R76, R32.reuse, R92, R76 ;  /* 0x0000005c204c723c */ /* 0x040fec000004184c */
[----:B------:R-:W-:Y:S06]  /*14e00*/  HMMA.16816.F32.BF16 R72, R32, R44, R72 ;  /* 0x0000002c2048723c */ /* 0x000fec0000041848 */
[-C--:B------:R-:W-:Y:S06]  /*14e10*/  HMMA.16816.F32.BF16 R84, R172, R28.reuse, R84 ;  /* 0x0000001cac54723c */ /* 0x080fec0000041854 */
[----:B------:R-:W-:Y:S06]  /*14e20*/  HMMA.16816.F32.BF16 R100, R32, R28, R100 ;  /* 0x0000001c2064723c */ /* 0x000fec0000041864 */
[C---:B------:R-:W-:Y:S01]  /*14e30*/  HMMA.16816.F32.BF16 R132, R172.reuse, R36, R48 ;  /* 0x00000024ac84723c */ /* 0x040fe20000041830 */
[----:B------:R-:W0:Y:S05]  /*14e40*/  LDSM.16.M88.4 R48, [R20+UR6+0xc080] ;  /* 0x00c080061430783b */ /* 0x000e2a0008000200 */
[----:B------:R-:W-:Y:S01]  /*14e50*/  HMMA.16816.F32.BF16 R136, R172, R160, R52 ;  /* 0x000000a0ac88723c */ /* 0x000fe20000041834 */
[----:B------:R-:W3:Y:S05]  /*14e60*/  LDSM.16.M88.4 R52, [R20+UR6+0x10080] ;  /* 0x010080061434783b */ /* 0x000eea0008000200 */
[C---:B------:R-:W-:Y:S06]  /*14e70*/  HMMA.16816.F32.BF16 R104, R32.reuse, R40, R104 ;  /* 0x000000282068723c */ /* 0x040fec0000041868 */
[C---:B------:R-:W-:Y:S06]  /*14e80*/  HMMA.16816.F32.BF16 R120, R32.reuse, R36, R120 ;  /* 0x000000242078723c */ /* 0x040fec0000041878 */
[C---:B------:R-:W-:Y:S06]  /*14e90*/  HMMA.16816.F32.BF16 R68, R32.reuse, R80, R68 ;  /* 0x000000502044723c */ /* 0x040fec0000041844 */
[----:B------:R-:W-:Y:S01]  /*14ea0*/  HMMA.16816.F32.BF16 R112, R32, R168, R112 ;  /* 0x000000a82070723c */ /* 0x000fe20000041870 */
[----:B------:R-:W4:Y:S05]  /*14eb0*/  LDSM.16.M88.4 R32, [R20+UR6+0x18080] ;  /* 0x018080061420783b */ /* 0x000f2a0008000200 */
[C---:B------:R-:W-:Y:S01]  /*14ec0*/  HMMA.16816.F32.BF16 R128, R172.reuse, R40, R64 ;  /* 0x00000028ac80723c */ /* 0x040fe20000041840 */
[----:B------:R-:W-:Y:S05]  /*14ed0*/  LDSM.16.M88.4 R64, [R20+UR6+0x8080] ;  /* 0x008080061440783b */ /* 0x000fea0008000200 */
[C---:B------:R-:W-:Y:S01]  /*14ee0*/  HMMA.16816.F32.BF16 R140, R172.reuse, R92, R88 ;  /* 0x0000005cac8c723c */ /* 0x040fe20000041858 */
[----:B------:R-:W-:Y:S05]  /*14ef0*/  LDSM.16.M88.4 R88, [R20+UR6+0x14080] ;  /* 0x014080061458783b */ /* 0x000fea0008000200 */
[C---:B------:R-:W-:Y:S01]  /*14f00*/  HMMA.16816.F32.BF16 R144, R172.reuse, R80, R116 ;  /* 0x00000050ac90723c */ /* 0x040fe20000041874 */
[----:B------:R-:W4:Y:S05]  /*14f10*/  LDSM.16.M88.4 R116, [R20+UR6+0x4080] ;  /* 0x004080061474783b */ /* 0x000f2a0008000200 */
[----:B------:R-:W-:Y:S01]  /*14f20*/  HMMA.16816.F32.BF16 R148, R172, R44, R56 ;  /* 0x0000002cac94723c */ /* 0x000fe20000041838 */
[----:B------:R-:W4:Y:S05]  /*14f30*/  LDSM.16.M88.4 R56, [R20+UR6+0x1c080] ;  /* 0x01c080061438783b */ /* 0x000f2a0008000200 */
[----:B-1----:R-:W-:Y:S06]  /*14f40*/  HMMA.16816.F32.BF16 R96, R60, R162, R96 ;  /* 0x000000a23c60723c */ /* 0x002fec0000041860 */
[----:B------:R-:W-:Y:S06]  /*14f50*/  HMMA.16816.F32.BF16 R108, R172, R168, R108 ;  /* 0x000000a8ac6c723c */ /* 0x000fec000004186c */
[C---:B------:R-:W-:Y:S06]  /*14f60*/  HMMA.16816.F32.BF16 R76, R60.reuse, R94, R76 ;  /* 0x0000005e3c4c723c */ /* 0x040fec000004184c */
[----:B------:R-:W-:Y:S06]  /*14f70*/  HMMA.16816.F32.BF16 R72, R60, R46, R72 ;  /* 0x0000002e3c48723c */ /* 0x000fec0000041848 */
[-C--:B--2---:R-:W-:Y:S06]  /*14f80*/  HMMA.16816.F32.BF16 R84, R24, R30.reuse, R84 ;  /* 0x0000001e1854723c */ /* 0x084fec0000041854 */
[C---:B------:R-:W-:Y:S01]  /*14f90*/  HMMA.16816.F32.BF16 R100, R60.reuse, R30, R100 ;  /* 0x0000001e3c64723c */ /* 0x040fe20000041864 */
[----:B------:R-:W1:Y:S04]  /*14fa0*/  LDSM.16.M88.4 R28, [R21+UR6+0x28080] ;  /* 0x02808006151c783b */ /* 0x000e680008000200 */
[----:B------:R-:W2:Y:S01]  /*14fb0*/  LDSM.16.M88.4 R20, [R21+UR6+0x29080] ;  /* 0x029080061514783b */ /* 0x000ea20008000200 */
[C---:B------:R-:W-:Y:S01]  /*14fc0*/  HMMA.16816.F32.BF16 R104, R60.reuse, R42, R104 ;  /* 0x0000002a3c68723c */ /* 0x040fe20000041868 */
[----:B------:R-:W1:Y:S05]  /*14fd0*/  S2R R152, SR_CTAID.X ;  /* 0x0000000000987919 */ /* 0x000e6a0000002500 */
[C---:B------:R-:W-:Y:S06]  /*14fe0*/  HMMA.16816.F32.BF16 R68, R60.reuse, R82, R68 ;  /* 0x000000523c44723c */ /* 0x040fec0000041844 */
[C---:B------:R-:W-:Y:S06]  /*14ff0*/  HMMA.16816.F32.BF16 R120, R60.reuse, R38, R120 ;  /* 0x000000263c78723c */ /* 0x040fec0000041878 */
[----:B------:R-:W-:Y:S06]  /*15000*/  HMMA.16816.F32.BF16 R112, R60, R170, R112 ;  /* 0x000000aa3c70723c */ /* 0x000fec0000041870 */
[C---:B------:R-:W-:Y:S06]  /*15010*/  HMMA.16816.F32.BF16 R128, R24.reuse, R42, R128 ;  /* 0x0000002a1880723c */ /* 0x040fec0000041880 */
[C---:B------:R-:W-:Y:S06]  /*15020*/  HMMA.16816.F32.BF16 R132, R24.reuse, R38, R132 ;  /* 0x000000261884723c */ /* 0x040fec0000041884 */
[C---:B------:R-:W-:Y:S06]  /*15030*/  HMMA.16816.F32.BF16 R136, R24.reuse, R162, R136 ;  /* 0x000000a21888723c */ /* 0x040fec0000041888 */
[C---:B------:R-:W-:Y:S06]  /*15040*/  HMMA.16816.F32.BF16 R140, R24.reuse, R94, R140 ;  /* 0x0000005e188c723c */ /* 0x040fec000004188c */
[C---:B------:R-:W-:Y:S06]  /*15050*/  HMMA.16816.F32.BF16 R144, R24.reuse, R82, R144 ;  /* 0x000000521890723c */ /* 0x040fec0000041890 */
[----:B------:R-:W-:Y:S06]  /*15060*/  HMMA.16816.F32.BF16 R148, R24, R46, R148 ;  /* 0x0000002e1894723c */ /* 0x000fec0000041894 */
[----:B0-----:R-:W-:Y:S06]  /*15070*/  HMMA.16816.F32.BF16 R96, R164, R48, R96 ;  /* 0x00000030a460723c */ /* 0x001fec0000041860 */
[----:B------:R-:W-:Y:S06]  /*15080*/  HMMA.16816.F32.BF16 R108, R24, R170, R108 ;  /* 0x000000aa186c723c */ /* 0x000fec000004186c */
[C---:B---3--:R-:W-:Y:S06]  /*15090*/  HMMA.16816.F32.BF16 R76, R164.reuse, R52, R76 ;  /* 0x00000034a44c723c */ /* 0x048fec000004184c */
[----:B----4-:R-:W-:Y:S06]  /*150a0*/  HMMA.16816.F32.BF16 R72, R164, R32, R72 ;  /* 0x00000020a448723c */ /* 0x010fec0000041848 */
[----:B------:R-:W-:Y:S01]  /*150b0*/  HMMA.16816.F32.BF16 R24, R16, R124, R84 ;  /* 0x0000007c1018723c */ /* 0x000fe20000041854 */
[----:B------:R-:W-:Y:S01]  /*150c0*/  FFMA R176, R13, R176, R154 ;  /* 0x000000b00db07223 */ /* 0x000fe2000000009a */
[----:B------:R-:W-:Y:S01]  /*150d0*/  FFMA R155, R14, R155, R12 ;  /* 0x0000009b0e9b7223 */ /* 0x000fe2000000000c */
[----:B------:R-:W-:-:S03]  /*150e0*/  FFMA R153, R15, R153, R7 ;  /* 0x000000990f997223 */ /* 0x000fc60000000007 */
[C---:B------:R-:W-:Y:S01]  /*150f0*/  HMMA.16816.F32.BF16 R100, R164.reuse, R124, R100 ;  /* 0x0000007ca464723c */ /* 0x040fe20000041864 */
[----:B------:R3:W-:Y:S05]  /*15100*/  STL [R1+0x34], R176 ;  /* 0x000034b001007387 */ /* 0x0007ea0000100800 */
[C---:B------:R-:W-:Y:S01]  /*15110*/  HMMA.16816.F32.BF16 R104, R164.reuse, R116, R104 ;  /* 0x00000074a468723c */ /* 0x040fe20000041868 */
[----:B------:R3:W-:Y:S05]  /*15120*/  STL [R1+0x30], R155 ;  /* 0x0000309b01007387 */ /* 0x0007ea0000100800 */
[C---:B------:R-:W-:Y:S01]  /*15130*/  HMMA.16816.F32.BF16 R68, R164.reuse, R88, R68 ;  /* 0x00000058a444723c */ /* 0x040fe20000041844 */
[----:B-1----:R-:W-:Y:S01]  /*15140*/  IMAD.SHL.U32 R152, R152, 0x20, RZ ;  /* 0x0000002098987824 */ /* 0x002fe200078e00ff */
[----:B------:R3:W-:Y:S04]  /*15150*/  STL [R1+0x2c], R153 ;  /* 0x00002c9901007387 */ /* 0x0007e80000100800 */
[C---:B------:R-:W-:Y:S01]  /*15160*/  HMMA.16816.F32.BF16 R120, R164.reuse, R64, R120 ;  /* 0x00000040a478723c */ /* 0x040fe20000041878 */
[----:B------:R3:W-:Y:S05]  /*15170*/  STL [R1+0x24], R8 ;  /* 0x0000240801007387 */ /* 0x0007ea0000100800 */
[----:B------:R-:W-:Y:S06]  /*15180*/  HMMA.16816.F32.BF16 R112, R164, R56, R112 ;  /* 0x00000038a470723c */ /* 0x000fec0000041870 */
[C---:B------:R-:W-:Y:S06]  /*15190*/  HMMA.16816.F32.BF16 R128, R16.reuse, R116, R128 ;  /* 0x000000741080723c */ /* 0x040fec0000041880 */
[C---:B------:R-:W-:Y:S06]  /*151a0*/  HMMA.16816.F32.BF16 R132, R16.reuse, R64, R132 ;  /* 0x000000401084723c */ /* 0x040fec0000041884 */
[C---:B------:R-:W-:Y:S06]  /*151b0*/  HMMA.16816.F32.BF16 R136, R16.reuse, R48, R136 ;  /* 0x000000301088723c */ /* 0x040fec0000041888 */
[C---:B------:R-:W-:Y:S06]  /*151c0*/  HMMA.16816.F32.BF16 R140, R16.reuse, R52, R140 ;  /* 0x00000034108c723c */ /* 0x040fec000004188c */
[C---:B------:R-:W-:Y:S06]  /*151d0*/  HMMA.16816.F32.BF16 R144, R16.reuse, R88, R144 ;  /* 0x000000581090723c */ /* 0x040fec0000041890 */
[----:B------:R-:W-:Y:S06]  /*151e0*/  HMMA.16816.F32.BF16 R148, R16, R32, R148 ;  /* 0x000000201094723c */ /* 0x000fec0000041894 */
[----:B------:R-:W-:Y:S01]  /*151f0*/  HMMA.16816.F32.BF16 R80, R28, R50, R96 ;  /* 0x000000321c50723c */ /* 0x000fe20000041860 */
[----:B------:R3:W-:Y:S05]  /*15200*/  STL [R1+0x20], R9 ;  /* 0x0000200901007387 */ /* 0x0007ea0000100800 */
[----:B------:R-:W-:Y:S06]  /*15210*/  HMMA.16816.F32.BF16 R16, R16, R56, R108 ;  /* 0x000000381010723c */ /* 0x000fec000004186c */
[----:B------:R-:W-:Y:S01]  /*15220*/  HMMA.16816.F32.BF16 R96, R28, R54, R76 ;  /* 0x000000361c60723c */ /* 0x000fe2000004184c */
[----:B------:R-:W-:-:S05]  /*15230*/  UIADD3 UR4, UR4, 0x80, URZ ;  /* 0x0000008004047890 */ /* 0x000fca000fffe03f */
[----:B------:R-:W-:Y:S01]  /*15240*/  HMMA.16816.F32.BF16 R76, R28, R34, R72 ;  /* 0x000000221c4c723c */ /* 0x000fe20000041848 */
[----:B------:R3:W-:Y:S05]  /*15250*/  STL [R1+0x1c], R10 ;  /* 0x00001c0a01007387 */ /* 0x0007ea0000100800 */
[----:B--2---:R-:W-:Y:S01]  /*15260*/  HMMA.16816.F32.BF16 R72, R20, R126, R24 ;  /* 0x0000007e1448723c */ /* 0x004fe20000041818 */
[----:B------:R-:W0:Y:S01]  /*15270*/  LDC R25, c[0x0][0x264] ;  /* 0x00009900ff197b82 */ /* 0x000e220000000800 */
[----:B------:R3:W-:Y:S01]  /*15280*/  STL [R1+0x18], R11 ;  /* 0x0000180b01007387 */ /* 0x0007e20000100800 */
[----:B------:R-:W-:-:S06]  /*15290*/  IADD3 R152, R152, 0x20, RZ ;  /* 0x0000002098987810 */ /* 0x000fcc0007ffe0ff */
[----:B------:R-:W1:Y:S01]  /*152a0*/  LDC R24, c[0x0][0x254] ;  /* 0x00009500ff187b82 */ /* 0x000e620000000800 */
[----:B------:R-:W-:Y:S01]  /*152b0*/  ISETP.LE.AND P2, PT, R152, UR4, PT ;  /* 0x0000000498007c0c */ /* 0x000fe2000bf43270 */
[C---:B------:R-:W-:Y:S06]  /*152c0*/  HMMA.16816.F32.BF16 R108, R28.reuse, R126, R100 ;  /* 0x0000007e1c6c723c */ /* 0x040fec0000041864 */
[C---:B------:R-:W-:Y:S06]  /*152d0*/  HMMA.16816.F32.BF16 R100, R28.reuse, R118, R104 ;  /* 0x000000761c64723c */ /* 0x040fec0000041868 */
[----:B------:R-:W-:Y:S01]  /*152e0*/  HMMA.16816.F32.BF16 R84, R28, R90, R68 ;  /* 0x0000005a1c54723c */ /* 0x000fe20000041844 */
[----:B0-----:R-:W-:-:S05]  /*152f0*/  LEA R0, R25, R0, 0x7 ;  /* 0x0000000019007211 */ /* 0x001fca00078e38ff */
[C---:B------:R-:W-:Y:S06]  /*15300*/  HMMA.16816.F32.BF16 R104, R28.reuse, R66, R120 ;  /* 0x000000421c68723c */ /* 0x040fec0000041878 */
[----:B------:R-:W-:Y:S01]  /*15310*/  HMMA.16816.F32.BF16 R68, R28, R58, R112 ;  /* 0x0000003a1c44723c */ /* 0x000fe20000041870 */
[----:B-1----:R-:W-:-:S05]  /*15320*/  LEA R6, R24, R6, 0x7 ;  /* 0x0000000618067211 */ /* 0x002fca00078e38ff */
[C---:B------:R-:W-:Y:S06]  /*15330*/  HMMA.16816.F32.BF16 R60, R20.reuse, R118, R128 ;  /* 0x00000076143c723c */ /* 0x040fec0000041880 */
[C---:B------:R-:W-:Y:S06]  /*15340*/  HMMA.16816.F32.BF16 R64, R20.reuse, R66, R132 ;  /* 0x000000421440723c */ /* 0x040fec0000041884 */
[C---:B------:R-:W-:Y:S06]  /*15350*/  HMMA.16816.F32.BF16 R48, R20.reuse, R50, R136 ;  /* 0x000000321430723c */ /* 0x040fec0000041888 */
[C---:B------:R-:W-:Y:S06]  /*15360*/  HMMA.16816.F32.BF16 R52, R20.reuse, R54, R140 ;  /* 0x000000361434723c */ /* 0x040fec000004188c */
[C---:B------:R-:W-:Y:S06]  /*15370*/  HMMA.16816.F32.BF16 R88, R20.reuse, R90, R144 ;  /* 0x0000005a1458723c */ /* 0x040fec0000041890 */
[C---:B------:R-:W-:Y:S06]  /*15380*/  HMMA.16816.F32.BF16 R92, R20.reuse, R34, R148 ;  /* 0x00000022145c723c */ /* 0x040fec0000041894 */
[----:B------:R-:W-:Y:S01]  /*15390*/  HMMA.16816.F32.BF16 R56, R20, R58, R16 ;  /* 0x0000003a1438723c */ /* 0x000fe20000041810 */
[----:B------:R-:W-:-:S08]  /*153a0*/  NOP ;  /* 0x0000000000007918 */ /* 0x000fd00000000000 */
[----:B---3--:R-:W-:-:S15]  /*153b0*/  @!P2 BRA `(.L_x_1) ;  /* 0xffffff3c0070a947 */ /* 0x008fde000383ffff */
.L_x_0:
[----:B------:R-:W2:Y:S01]  /*153c0*/  LDL.LU R13, [R1+0x2c] ;  /* 0x00002c00010d7983 */ /* 0x000ea20000300800 */
[----:B------:R-:W1:Y:S01]  /*153d0*/  LDC R30, c[0x0][0x278] ;  /* 0x00009e00ff1e7b82 */ /* 0x000e620000000800 */
[----:B------:R-:W3:Y:S01]  /*153e0*/  S2R R112, SR_TID.X ;  /* 0x0000000000707919 */ /* 0x000ee20000002100 */
[----:B------:R-:W4:Y:S01]  /*153f0*/  S2R R15, SR_TID.X ;  /* 0x00000000000f7919 */ /* 0x000f220000002100 */
[----:B-----5:R-:W4:Y:S01]  /*15400*/  S2R R2, SR_TID.X ;  /* 0x0000000000027919 */ /* 0x020f220000002100 */
[----:B------:R-:W-:Y:S01]  /*15410*/  IMAD.MOV.U32 R159, RZ, RZ, R110 ;  /* 0x000000ffff9f7224 */ /* 0x000fe200078e006e */
[----:B------:R-:W-:Y:S01]  /*15420*/  MOV R145, R83 ;  /* 0x0000005300917202 */ /* 0x000fe20000000f00 */
[----:B------:R-:W-:Y:S01]  /*15430*/  IMAD.MOV.U32 R135, RZ, RZ, R71 ;  /* 0x000000ffff877224 */ /* 0x000fe200078e0047 */
[----:B0-----:R-:W2:Y:S01]  /*15440*/  LDL.LU R14, [R1+0x30] ;  /* 0x00003000010e7983 */ /* 0x001ea20000300800 */
[----:B------:R-:W-:Y:S01]  /*15450*/  MOV R139, R79 ;  /* 0x0000004f008b7202 */ /* 0x000fe20000000f00 */
[----:B------:R-:W-:Y:S01]  /*15460*/  IMAD.MOV.U32 R153, RZ, RZ, R103 ;  /* 0x000000ffff997224 */ /* 0x000fe200078e0067 */
[----:B------:R-:W-:Y:S01]  /*15470*/  MOV R117, R67 ;  /* 0x0000004300757202 */ /* 0x000fe20000000f00 */
[----:B------:R-:W2:Y:S01]  /*15480*/  LDL.LU R12, [R1+0x34] ;  /* 0x00003400010c7983 */ /* 0x000ea20000300800 */
[----:B------:R-:W-:Y:S01]  /*15490*/  MOV R110, R81 ;  /* 0x00000051006e7202 */ /* 0x000fe20000000f00 */
[----:B------:R-:W-:Y:S01]  /*154a0*/  IMAD.MOV.U32 R123, RZ, RZ, R75 ;  /* 0x000000ffff7b7224 */ /* 0x000fe200078e004b */
[----:B------:R-:W-:Y:S01]  /*154b0*/  MOV R83, R63 ;  /* 0x0000003f00537202 */ /* 0x000fe20000000f00 */
[----:B------:R-:W2:Y:S01]  /*154c0*/  LDL.LU R17, [R1+0x28] ;  /* 0x0000280001117983 */ /* 0x000ea20000300800 */
[----:B------:R-:W-:Y:S01]  /*154d0*/  MOV R81, R50 ;  /* 0x0000003200517202 */ /* 0x000fe20000000f00 */
[----:B------:R-:W-:Y:S01]  /*154e0*/  IMAD.MOV.U32 R103, RZ, RZ, R62 ;  /* 0x000000ffff677224 */ /* 0x000fe200078e003e */
[----:B------:R-:W-:Y:S01]  /*154f0*/  MOV R79, R51 ;  /* 0x00000033004f7202 */ /* 0x000fe20000000f00 */
[----:B------:R-:W-:Y:S01]  /*15500*/  IMAD.MOV.U32 R27, RZ, RZ, R59 ;  /* 0x000000ffff1b7224 */ /* 0x000fe200078e003b */
[----:B------:R-:W-:Y:S01]  /*15510*/  MOV R115, R54 ;  /* 0x0000003600737202 */ /* 0x000fe20000000f00 */
[----:B------:R-:W-:Y:S01]  /*15520*/  IMAD.MOV.U32 R119, RZ, RZ, R65 ;  /* 0x000000ffff777224 */ /* 0x000fe200078e0041 */
[----:B------:R-:W-:Y:S01]  /*15530*/  MOV R127, R61 ;  /* 0x0000003d007f7202 */ /* 0x000fe20000000f00 */
[----:B------:R-:W-:Y:S01]  /*15540*/  IMAD.MOV.U32 R113, RZ, RZ, R52 ;  /* 0x000000ffff717224 */ /* 0x000fe200078e0034 */
[----:B------:R-:W-:Y:S01]  /*15550*/  MOV R157, R111 ;  /* 0x0000006f009d7202 */ /* 0x000fe20000000f00 */
[----:B------:R-:W-:Y:S01]  /*15560*/  ULDC.64 UR4, c[0x0][0x270] ;  /* 0x00009c0000047ab9 */ /* 0x000fe20000000a00 */
[----:B------:R-:W-:Y:S01]  /*15570*/  MOV R149, R107 ;  /* 0x0000006b00957202 */ /* 0x000fe20000000f00 */
[----:B---3--:R-:W-:Y:S01]  /*15580*/  IMAD.SHL.U32 R0, R112, 0x1000, RZ ;  /* 0x0000100070007824 */ /* 0x008fe200078e00ff */
[----:B------:R-:W-:-:S02]  /*15590*/  SHF.R.U32.HI R5, RZ, 0x5, R112 ;  /* 0x00000005ff057819 */ /* 0x000fc40000011670 */
[----:B------:R-:W-:Y:S02]  /*155a0*/  SHF.L.U32 R7, R112, 0x4, RZ ;  /* 0x0000000470077819 */ /* 0x000fe400000006ff */
[----:B------:R-:W-:Y:S02]  /*155b0*/  SGXT.U32 R5, R5, 0x3 ;  /* 0x000000030505781a */ /* 0x000fe40000000000 */
[----:B----4-:R-:W-:Y:S02]  /*155c0*/  LOP3.LUT R15, R15, 0xff, RZ, 0xc0, !PT ;  /* 0x000000ff0f0f7812 */ /* 0x010fe400078ec0ff */
[----:B------:R-:W-:Y:S01]  /*155d0*/  LOP3.LUT R2, R2, 0xc0, RZ, 0xc0, !PT ;  /* 0x000000c002027812 */ /* 0x000fe200078ec0ff */
[----:B-1----:R-:W-:Y:S01]  /*155e0*/  IMAD R28, R5, R30, RZ ;  /* 0x0000001e051c7224 */ /* 0x002fe200078e02ff */
[----:B------:R-:W-:Y:S02]  /*155f0*/  LOP3.LUT R0, R0, 0x6000, RZ, 0xc0, !PT ;  /* 0x0000600000007812 */ /* 0x000fe400078ec0ff */
[----:B------:R-:W-:-:S02]  /*15600*/  ISETP.GE.U32.AND P0, PT, R15, 0x20, PT ;  /* 0x000000200f00780c */ /* 0x000fc40003f06070 */
[C---:B------:R-:W-:Y:S02]  /*15610*/  LEA R29, R30.reuse, R28, 0x3 ;  /* 0x0000001c1e1d7211 */ /* 0x040fe400078e18ff */
[----:B------:R-:W-:Y:S02]  /*15620*/  SHF.R.U32.HI R2, RZ, 0x1, R2 ;  /* 0x00000001ff027819 */ /* 0x000fe40000011602 */
[----:B------:R-:W-:Y:S02]  /*15630*/  LEA R31, R30, R29, 0x3 ;  /* 0x0000001d1e1f7211 */ /* 0x000fe400078e18ff */
[----:B------:R-:W-:Y:S02]  /*15640*/  LOP3.LUT R3, R0, 0x3f0, R7, 0xf8, !PT ;  /* 0x000003f000037812 */ /* 0x000fe400078ef807 */
[----:B------:R-:W-:Y:S01]  /*15650*/  SHF.L.U32 R5, R112, 0x5, RZ ;  /* 0x0000000570057819 */ /* 0x000fe200000006ff */
[----:B------:R-:W-:Y:S01]  /*15660*/  IMAD R33, R30, 0x8, R31 ;  /* 0x000000081e217824 */ /* 0x000fe200078e021f */
[----:B------:R-:W-:-:S02]  /*15670*/  LOP3.LUT R0, R3, R2, RZ, 0x3c, !PT ;  /* 0x0000000203007212 */ /* 0x000fc400078e3cff */
[----:B------:R-:W-:Y:S01]  /*15680*/  LOP3.LUT R2, R112, 0x1c, RZ, 0xc0, !PT ;  /* 0x0000001c70027812 */ /* 0x000fe200078ec0ff */
[----:B------:R-:W-:Y:S01]  /*15690*/  IMAD R35, R30, 0x8, R33 ;  /* 0x000000081e237824 */ /* 0x000fe200078e0221 */
[----:B------:R-:W-:Y:S02]  /*156a0*/  LOP3.LUT R3, R112, 0x18, RZ, 0xc0, !PT ;  /* 0x0000001870037812 */ /* 0x000fe400078ec0ff */
[----:B------:R-:W-:Y:S01]  /*156b0*/  SHF.L.U32 R2, R2, 0x2, RZ ;  /* 0x0000000202027819 */ /* 0x000fe200000006ff */
[----:B------:R-:W-:Y:S01]  /*156c0*/  IMAD R37, R30, 0x8, R35 ;  /* 0x000000081e257824 */ /* 0x000fe200078e0223 */
[----:B------:R-:W-:Y:S02]  /*156d0*/  LEA R4, R3, UR6, 0xa ;  /* 0x0000000603047c11 */ /* 0x000fe4000f8e50ff */
[----:B------:R-:W-:Y:S01]  /*156e0*/  LOP3.LUT R5, R2, 0x1c60, R5, 0x78, !PT ;  /* 0x00001c6002057812 */ /* 0x000fe200078e7805 */
[----:B------:R-:W-:Y:S01]  /*156f0*/  IMAD R39, R30, 0x8, R37 ;  /* 0x000000081e277824 */ /* 0x000fe200078e0225 */
[----:B------:R-:W-:-:S02]  /*15700*/  LOP3.LUT R7, R7, 0x70, RZ, 0xc0, !PT ;  /* 0x0000007007077812 */ /* 0x000fc400078ec0ff */
[----:B------:R-:W-:Y:S01]  /*15710*/  IADD3 R43, R5, R4, RZ ;  /* 0x00000004052b7210 */ /* 0x000fe20007ffe0ff */
[----:B------:R-:W-:Y:S01]  /*15720*/  IMAD R47, R30, 0x8, R39 ;  /* 0x000000081e2f7824 */ /* 0x000fe200078e0227 */
[----:B------:R-:W-:Y:S02]  /*15730*/  IADD3 R6, R7, UR6, RZ ;  /* 0x0000000607067c10 */ /* 0x000fe4000fffe0ff */
[----:B------:R-:W-:Y:S02]  /*15740*/  MOV R143, R99 ;  /* 0x00000063008f7202 */ /* 0x000fe40000000f00 */
[----:B------:R-:W-:Y:S01]  /*15750*/  MOV R22, R85 ;  /* 0x0000005500167202 */ /* 0x000fe20000000f00 */
[----:B------:R-:W-:Y:S01]  /*15760*/  IMAD.MOV.U32 R85, RZ, RZ, R49 ;  /* 0x000000ffff557224 */ /* 0x000fe200078e0031 */
[----:B------:R-:W-:Y:S02]  /*15770*/  MOV R133, R72 ;  /* 0x0000004800857202 */ /* 0x000fe40000000f00 */
[----:B------:R-:W-:-:S02]  /*15780*/  MOV R131, R73 ;  /* 0x0000004900837202 */ /* 0x000fc40000000f00 */
[----:B------:R-:W-:Y:S02]  /*15790*/  MOV R129, R60 ;  /* 0x0000003c00817202 */ /* 0x000fe40000000f00 */
[----:B------:R-:W-:Y:S02]  /*157a0*/  MOV R107, R64 ;  /* 0x00000040006b7202 */ /* 0x000fe40000000f00 */
[----:B------:R-:W-:Y:S02]  /*157b0*/  MOV R99, R48 ;  /* 0x0000003000637202 */ /* 0x000fe40000000f00 */
[----:B------:R-:W-:Y:S02]  /*157c0*/  MOV R111, R53 ;  /* 0x00000035006f7202 */ /* 0x000fe40000000f00 */
        /* <DEDUP_REMOVED lines=12> */
[----:B------:R-:W-:Y:S01]  /*15890*/  LEA.HI R3, R3, R6, RZ, 0x1f ;  /* 0x0000000603037211 */ /* 0x000fe200078ff8ff */
[----:B------:R-:W0:Y:S01]  /*158a0*/  S2R R177, SR_CTAID.X ;  /* 0x0000000000b17919 */ /* 0x000e220000002500 */
[----:B------:R-:W-:-:S04]  /*158b0*/  UIMAD UR4, UR7, UR4, URZ ;  /* 0x00000004070472a4 */ /* 0x000fc8000f8e023f */
[----:B------:R-:W-:Y:S01]  /*158c0*/  USHF.L.U32 UR8, UR4, 0x1, URZ ;  /* 0x0000000104087899 */ /* 0x000fe2000800063f */
[----:B--2---:R-:W-:-:S04]  /*158d0*/  MOV R19, R13 ;  /* 0x0000000d00137202 */ /* 0x004fc80000000f00 */
[C---:B------:R-:W-:Y:S01]  /*158e0*/  FSETP.GEU.AND P4, PT, R19.reuse, 1.175494350822287508e-38, PT ;  /* 0x008000001300780b */ /* 0x040fe20003f8e000 */
[----:B------:R-:W-:Y:S01]  /*158f0*/  FMUL R36, R19, 8388608 ;  /* 0x4b00000013247820 */ /* 0x000fe20000400000 */
[----:B------:R-:W-:Y:S02]  /*15900*/  MOV R15, R14 ;  /* 0x0000000e000f7202 */ /* 0x000fe40000000f00 */
[----:B------:R-:W-:-:S03]  /*15910*/  MOV R16, R12 ;  /* 0x0000000c00107202 */ /* 0x000fc60000000f00 */
[----:B------:R-:W-:Y:S01]  /*15920*/  IMAD.MOV.U32 R21, RZ, RZ, R15 ;  /* 0x000000ffff157224 */ /* 0x000fe200078e000f */
[----:B------:R-:W-:Y:S02]  /*15930*/  FSEL R36, R36, R19, !P4 ;  /* 0x0000001324247208 */ /* 0x000fe40006000000 */
[----:B------:R-:W-:Y:S01]  /*15940*/  MOV R161, R16 ;  /* 0x0000001000a17202 */ /* 0x000fe20000000f00 */
[C---:B------:R-:W-:Y:S01]  /*15950*/  FMUL R34, R21.reuse, 8388608 ;  /* 0x4b00000015227820 */ /* 0x040fe20000400000 */
[----:B------:R-:W-:Y:S02]  /*15960*/  FSETP.GEU.AND P3, PT, R21, 1.175494350822287508e-38, PT ;  /* 0x008000001500780b */ /* 0x000fe40003f6e000 */
[----:B------:R-:W-:Y:S01]  /*15970*/  FSETP.GT.AND P1, PT, |R17|, 8.50705917302346158658e+37, PT ;  /* 0x7e8000001100780b */ /* 0x000fe20003f24200 */
[C---:B------:R-:W-:Y:S01]  /*15980*/  FMUL R32, R161.reuse, 8388608 ;  /* 0x4b000000a1207820 */ /* 0x040fe20000400000 */
[----:B------:R-:W-:Y:S02]  /*15990*/  FSETP.GEU.AND P2, PT, R161, 1.175494350822287508e-38, PT ;  /* 0x00800000a100780b */ /* 0x000fe40003f4e000 */
[----:B------:R-:W-:-:S02]  /*159a0*/  FSEL R34, R34, R21, !P3 ;  /* 0x0000001522227208 */ /* 0x000fc40005800000 */
[----:B------:R-:W-:Y:S02]  /*159b0*/  FSEL R40, RZ, -23, P3 ;  /* 0xc1b80000ff287808 */ /* 0x000fe40001800000 */
[----:B------:R-:W-:Y:S02]  /*159c0*/  MOV R12, R69 ;  /* 0x00000045000c7202 */ /* 0x000fe40000000f00 */
[C---:B------:R-:W-:Y:S01]  /*159d0*/  FSETP.GEU.AND P3, PT, |R17|.reuse, 1.175494350822287508e-38, PT ;  /* 0x008000001100780b */ /* 0x040fe20003f6e200 */
[----:B------:R-:W-:Y:S01]  /*159e0*/  VIADD R45, R36, 0xc0cafb0d ;  /* 0xc0cafb0d242d7836 */ /* 0x000fe20000000000 */
[----:B------:R-:W-:Y:S01]  /*159f0*/  LEA R69, R30, R47, 0x3 ;  /* 0x0000002f1e457211 */ /* 0x000fe200078e18ff */
[C---:B------:R-:W-:Y:S01]  /*15a00*/  FMUL R46, R17.reuse, 8388608 ;  /* 0x4b000000112e7820 */ /* 0x040fe20000400000 */
[----:B------:R-:W-:Y:S02]  /*15a10*/  FSEL R32, R32, R161, !P2 ;  /* 0x000000a120207208 */ /* 0x000fe40005000000 */
[----:B------:R-:W-:-:S02]  /*15a20*/  FSETP.GEU.AND P5, PT, R17, 1.175494350822287508e-38, PT ;  /* 0x008000001100780b */ /* 0x000fc40003fae000 */
[----:B------:R-:W-:Y:S02]  /*15a30*/  LEA R71, R30, R69, 0x3 ;  /* 0x000000451e477211 */ /* 0x000fe400078e18ff */
[----:B------:R-:W-:Y:S02]  /*15a40*/  IADD3 R4, R32, -0x3f3504f3, RZ ;  /* 0xc0cafb0d20047810 */ /* 0x000fe40007ffe0ff */
[----:B------:R-:W-:Y:S02]  /*15a50*/  LOP3.LUT R45, R45, 0xff800000, RZ, 0xc0, !PT ;  /* 0xff8000002d2d7812 */ /* 0x000fe400078ec0ff */
[----:B------:R-:W-:Y:S01]  /*15a60*/  FSEL R46, R46, R17, !P5 ;  /* 0x000000112e2e7208 */ /* 0x000fe20006800000 */
[----:B------:R-:W-:Y:S01]  /*15a70*/  @P1 FMUL R17, R17, 0.25 ;  /* 0x3e80000011111820 */ /* 0x000fe20000400000 */
[----:B------:R-:W-:Y:S01]  /*15a80*/  LEA R61, R30, R71, 0x3 ;  /* 0x000000471e3d7211 */ /* 0x000fe200078e18ff */
[----:B------:R-:W-:Y:S01]  /*15a90*/  @P1 FMUL R27, R27, 0.25 ;  /* 0x3e8000001b1b1820 */ /* 0x000fe20000400000 */
[----:B------:R-:W-:Y:S01]  /*15aa0*/  FSEL R38, RZ, -23, P2 ;  /* 0xc1b80000ff267808 */ /* 0x000fe20001000000 */
[----:B------:R-:W-:Y:S01]  /*15ab0*/  @P1 FMUL R58, R58, 0.25 ;  /* 0x3e8000003a3a1820 */ /* 0x000fe20000400000 */
[----:B------:R-:W-:Y:S01]  /*15ac0*/  LOP3.LUT R7, R4, 0xff800000, RZ, 0xc0, !PT ;  /* 0xff80000004077812 */ /* 0x000fe200078ec0ff */
[----:B------:R-:W-:Y:S01]  /*15ad0*/  @P1 FMUL R95, R95, 0.25 ;  /* 0x3e8000005f5f1820 */ /* 0x000fe20000400000 */
        /* <DEDUP_REMOVED lines=13> */
[----:B------:R-:W-:-:S02]  /*15bb0*/  FSEL R41, RZ, -23, P4 ;  /* 0xc1b80000ff297808 */ /* 0x000fc40002000000 */
[----:B------:R-:W-:Y:S02]  /*15bc0*/  I2FP.F32.S32 R4, R45 ;  /* 0x0000002d00047245 */ /* 0x000fe40000201400 */
[----:B------:R-:W-:Y:S01]  /*15bd0*/  FSETP.GT.AND P2, PT, |R19|, 8.50705917302346158658e+37, PT ;  /* 0x7e8000001300780b */ /* 0x000fe20003f44200 */
[----:B------:R-:W-:Y:S01]  /*15be0*/  @!P3 FMUL R17, R17, 16777216 ;  /* 0x4b8000001111b820 */ /* 0x000fe20000400000 */
[----:B------:R-:W-:Y:S01]  /*15bf0*/  LEA R63, R30, R61, 0x3 ;  /* 0x0000003d1e3f7211 */ /* 0x000fe200078e18ff */
[----:B------:R-:W-:Y:S01]  /*15c00*/  @!P3 FMUL R27, R27, 16777216 ;  /* 0x4b8000001b1bb820 */ /* 0x000fe20000400000 */
        /* <DEDUP_REMOVED lines=15> */
[----:B------:R-:W-:Y:S01]  /*15d00*/  FSETP.GEU.AND P3, PT, |R19|, 1.175494350822287508e-38, PT ;  /* 0x008000001300780b */ /* 0x000fe20003f6e200 */
[----:B------:R-:W-:Y:S01]  /*15d10*/  FFMA.FTZ R41, R4, 1.1920928955078125e-07, R41 ;  /* 0x3400000004297823 */ /* 0x000fe20000010029 */
[----:B------:R-:W-:Y:S01]  /*15d20*/  LEA R65, R30, R63, 0x3 ;  /* 0x0000003f1e417211 */ /* 0x000fe200078e18ff */
[----:B------:R-:W1:Y:S01]  /*15d30*/  MUFU.RCP R4, R17 ;  /* 0x0000001100047308 */ /* 0x000e620000001000 */
[----:B------:R-:W-:-:S02]  /*15d40*/  FSETP.GT.AND P1, PT, |R21|, 8.50705917302346158658e+37, PT ;  /* 0x7e8000001500780b */ /* 0x000fc40003f24200 */
[----:B------:R-:W-:Y:S01]  /*15d50*/  LEA R67, R30, R65, 0x3 ;  /* 0x000000411e437211 */ /* 0x000fe200078e18ff */
        /* <DEDUP_REMOVED lines=17> */
[----:B------:R-:W-:Y:S01]  /*15e70*/  IMAD R73, R30, 0x8, R67 ;  /* 0x000000081e497824 */ /* 0x000fe200078e0243 */
[----:B------:R-:W-:Y:S01]  /*15e80*/  FSETP.GT.AND P2, PT, |R161|, 8.50705917302346158658e+37, PT ;  /* 0x7e800000a100780b */ /* 0x000fe20003f44200 */
        /* <DEDUP_REMOVED lines=35> */
[----:B------:R-:W-:-:S02]  /*160c0*/  LEA R77, R30, R73, 0x3 ;  /* 0x000000491e4d7211 */ /* 0x000fc400078e18ff */
[C---:B------:R-:W-:Y:S01]  /*160d0*/  FSETP.GEU.AND P1, PT, |R161|.reuse, 1.175494350822287508e-38, PT ;  /* 0x00800000a100780b */ /* 0x040fe20003f2e200 */
[C---:B-1----:R-:W-:Y:S01]  /*160e0*/  FMUL R27, R4.reuse, R27 ;  /* 0x0000001b041b7220 */ /* 0x042fe20000400000 */
        /* <DEDUP_REMOVED lines=14> */
[----:B------:R-:W-:Y:S01]  /*161d0*/  FMUL R125, R4, R74 ;  /* 0x0000004a047d7220 */ /* 0x000fe20000400000 */
[----:B------:R-:W-:Y:S01]  /*161e0*/  IMAD R75, R30, 0x8, R77 ;  /* 0x000000081e4b7824 */ /* 0x000fe200078e024d */
[----:B------:R-:W1:Y:S01]  /*161f0*/  MUFU.RCP R4, R19 ;  /* 0x0000001300047308 */ /* 0x000e620000001000 */
[----:B------:R-:W-:Y:S01]  /*16200*/  @P2 FMUL R161, R161, 0.25 ;  /* 0x3e800000a1a12820 */ /* 0x000fe20000400000 */
[----:B------:R-:W-:-:S02]  /*16210*/  I2FP.F32.S32 R5, R7 ;  /* 0x0000000700057245 */ /* 0x000fc40000201400 */
[C---:B------:R-:W-:Y:S01]  /*16220*/  LEA R57, R30.reuse, R75, 0x3 ;  /* 0x0000004b1e397211 */ /* 0x040fe200078e18ff */
[----:B------:R-:W-:Y:S01]  /*16230*/  @!P1 FMUL R161, R161, 16777216 ;  /* 0x4b800000a1a19820 */ /* 0x000fe20000400000 */
[----:B------:R-:W-:Y:S02]  /*16240*/  MOV R14, R68 ;  /* 0x00000044000e7202 */ /* 0x000fe40000000f00 */
[C---:B------:R-:W-:Y:S01]  /*16250*/  LEA R59, R30.reuse, R57, 0x3 ;  /* 0x000000391e3b7211 */ /* 0x040fe200078e18ff */
[----:B------:R-:W-:Y:S02]  /*16260*/  FFMA.FTZ R38, R5, 1.1920928955078125e-07, R38 ;  /* 0x3400000005267823 */ /* 0x000fe40000010026 */
[----:B------:R-:W2:Y:S01]  /*16270*/  MUFU.RCP R5, R161 ;  /* 0x000000a100057308 */ /* 0x000ea20000001000 */
[----:B------:R-:W-:Y:S01]  /*16280*/  LEA R87, R30, R59, 0x3 ;  /* 0x0000003b1e577211 */ /* 0x000fe200078e18ff */
[----:B------:R-:W-:Y:S01]  /*16290*/  @!P3 FMUL R21, R21, 16777216 ;  /* 0x4b8000001515b820 */ /* 0x000fe20000400000 */
        /* <DEDUP_REMOVED lines=19> */
[----:B------:R-:W-:Y:S01]  /*163d0*/  @P2 FMUL R100, R100, 0.25 ;  /* 0x3e80000064642820 */ /* 0x000fe20000400000 */
[----:B------:R-:W-:Y:S01]  /*163e0*/  @P2 FMUL R108, R108, 0.25 ;  /* 0x3e8000006c6c2820 */ /* 0x000fe20000400000 */
[----:B------:R-:W-:Y:S01]  /*163f0*/  LEA R81, R30, R83, 0x3 ;  /* 0x000000531e517211 */ /* 0x000fe200078e18ff */
[----:B------:R-:W-:Y:S01]  /*16400*/  @!P1 FMUL R12, R12, 16777216 ;  /* 0x4b8000000c0c9820 */ /* 0x000fe20000400000 */
[----:B------:R-:W-:Y:S01]  /*16410*/  @!P1 FMUL R100, R100, 16777216 ;  /* 0x4b80000064649820 */ /* 0x000fe20000400000 */
[----:B------:R-:W-:Y:S01]  /*16420*/  @!P1 FMUL R108, R108, 16777216 ;  /* 0x4b8000006c6c9820 */ /* 0x000fe20000400000 */
[----:B------:R-:W-:Y:S01]  /*16430*/  LEA R79, R30, R81, 0x3 ;  /* 0x000000511e4f7211 */ /* 0x000fe200078e18ff */
[C---:B--2---:R-:W-:Y:S01]  /*16440*/  FMUL R23, R5.reuse, R12 ;  /* 0x0000000c05177220 */ /* 0x044fe20000400000 */
[----:B------:R-:W-:Y:S01]  /*16450*/  IADD3 R49, R46, -0x3f3504f3, RZ ;  /* 0xc0cafb0d2e317810 */ /* 0x000fe20007ffe0ff */
[C---:B------:R-:W-:Y:S01]  /*16460*/  FMUL R12, R5.reuse, R100 ;  /* 0x00000064050c7220 */ /* 0x040fe20000400000 */
[----:B------:R-:W-:Y:S01]  /*16470*/  FMUL R89, R5, R108 ;  /* 0x0000006c05597220 */ /* 0x000fe20000400000 */
[----:B------:R-:W-:Y:S01]  /*16480*/  @!P3 FMUL R155, R155, 16777216 ;  /* 0x4b8000009b9bb820 */ /* 0x000fe20000400000 */
[----:B------:R-:W-:Y:S01]  /*16490*/  @!P3 FMUL R159, R159, 16777216 ;  /* 0x4b8000009f9fb820 */ /* 0x000fe20000400000 */
[----:B------:R-:W-:-:S02]  /*164a0*/  LEA R91, R30, R79, 0x3 ;  /* 0x0000004f1e5b7211 */ /* 0x000fc400078e18ff */
[----:B------:R-:W-:Y:S01]  /*164b0*/  LOP3.LUT R49, R49, 0xff800000, RZ, 0xc0, !PT ;  /* 0xff80000031317812 */ /* 0x000fe200078ec0ff */
[----:B------:R-:W-:Y:S01]  /*164c0*/  @P2 FMUL R14, R14, 0.25 ;  /* 0x3e8000000e0e2820 */ /* 0x000fe20000400000 */
[----:B------:R-:W-:Y:S01]  /*164d0*/  IADD3 R51, R34, -0x3f3504f3, RZ ;  /* 0xc0cafb0d22337810 */ /* 0x000fe20007ffe0ff */
[----:B------:R-:W-:Y:S01]  /*164e0*/  @P2 FMUL R24, R24, 0.25 ;  /* 0x3e80000018182820 */ /* 0x000fe20000400000 */
[----:B------:R-:W-:Y:S01]  /*164f0*/  @!P3 FMUL R86, R86, 16777216 ;  /* 0x4b8000005656b820 */ /* 0x000fe20000400000 */
[----:B------:R-:W-:Y:S01]  /*16500*/  @!P3 FMUL R98, R98, 16777216 ;  /* 0x4b8000006262b820 */ /* 0x000fe20000400000 */
[C---:B-1----:R-:W-:Y:S01]  /*16510*/  FMUL R16, R4.reuse, R155 ;  /* 0x0000009b04107220 */ /* 0x042fe20000400000 */
[----:B------:R-:W-:Y:S01]  /*16520*/  FMUL R85, R4, R159 ;  /* 0x0000009f04557220 */ /* 0x000fe20000400000 */
[----:B------:R-:W-:Y:S01]  /*16530*/  @P2 FMUL R20, R20, 0.25 ;  /* 0x3e80000014142820 */ /* 0x000fe20000400000 */
[----:B------:R-:W-:Y:S01]  /*16540*/  @P2 FMUL R22, R22, 0.25 ;  /* 0x3e80000016162820 */ /* 0x000fe20000400000 */
[----:B------:R-:W-:Y:S01]  /*16550*/  @P2 FMUL R102, R102, 0.25 ;  /* 0x3e80000066662820 */ /* 0x000fe20000400000 */
[----:B------:R-:W-:Y:S01]  /*16560*/  F2FP.BF16.F32.PACK_AB R12, R12, R89 ;  /* 0x000000590c0c723e */ /* 0x000fe200000010ff */
[----:B------:R-:W-:Y:S01]  /*16570*/  IMAD R89, R30, 0x8, R91 ;  /* 0x000000081e597824 */ /* 0x000fe200078e025b */
[----:B------:R-:W-:Y:S01]  /*16580*/  FSEL R42, RZ, -23, P5 ;  /* 0xc1b80000ff2a7808 */ /* 0x000fe20002800000 */
[----:B------:R-:W-:Y:S01]  /*16590*/  @!P3 FMUL R135, R135, 16777216 ;  /* 0x4b8000008787b820 */ /* 0x000fe20000400000 */
[----:B------:R-:W-:Y:S01]  /*165a0*/  I2FP.F32.S32 R15, R49 ;  /* 0x00000031000f7245 */ /* 0x000fe20000201400 */
[----:B------:R-:W-:Y:S01]  /*165b0*/  @!P3 FMUL R78, R78, 16777216 ;  /* 0x4b8000004e4eb820 */ /* 0x000fe20000400000 */
[----:B------:R-:W-:Y:S01]  /*165c0*/  LOP3.LUT R51, R51, 0xff800000, RZ, 0xc0, !PT ;  /* 0xff80000033337812 */ /* 0x000fe200078ec0ff */
        /* <DEDUP_REMOVED lines=12> */
[C---:B------:R-:W-:Y:S01]  /*16690*/  FMUL R18, R4.reuse, R86 ;  /* 0x0000005604127220 */ /* 0x040fe20000400000 */
[----:B------:R-:W-:Y:S01]  /*166a0*/  FMUL R93, R4, R98 ;  /* 0x00000062045d7220 */ /* 0x000fe20000400000 */
[----:B------:R-:W-:Y:S01]  /*166b0*/  @P2 FMUL R96, R96, 0.25 ;  /* 0x3e80000060602820 */ /* 0x000fe20000400000 */
[----:B------:R-:W-:Y:S01]  /*166c0*/  @P2 FMUL R106, R106, 0.25 ;  /* 0x3e8000006a6a2820 */ /* 0x000fe20000400000 */
[----:B------:R-:W-:Y:S01]  /*166d0*/  @P2 FMUL R80, R80, 0.25 ;  /* 0x3e80000050502820 */ /* 0x000fe20000400000 */
[----:B------:R-:W-:Y:S01]  /*166e0*/  @P2 FMUL R104, R104, 0.25 ;  /* 0x3e80000068682820 */ /* 0x000fe20000400000 */
[----:B------:R-:W-:Y:S01]  /*166f0*/  @!P1 FMUL R20, R20, 16777216 ;  /* 0x4b80000014149820 */ /* 0x000fe20000400000 */
[----:B------:R-:W-:Y:S01]  /*16700*/  @!P1 FMUL R22, R22, 16777216 ;  /* 0x4b80000016169820 */ /* 0x000fe20000400000 */
[----:B------:R-:W-:Y:S01]  /*16710*/  @!P1 FMUL R102, R102, 16777216 ;  /* 0x4b80000066669820 */ /* 0x000fe20000400000 */
[----:B------:R-:W-:Y:S01]  /*16720*/  @P2 FMUL R110, R110, 0.25 ;  /* 0x3e8000006e6e2820 */ /* 0x000fe20000400000 */
[----:B------:R-:W-:Y:S01]  /*16730*/  @P2 FMUL R105, R105, 0.25 ;  /* 0x3e80000069692820 */ /* 0x000fe20000400000 */
[----:B------:R-:W-:Y:S01]  /*16740*/  @P2 FMUL R101, R101, 0.25 ;  /* 0x3e80000065652820 */ /* 0x000fe20000400000 */
[----:B------:R-:W-:Y:S01]  /*16750*/  @P2 FMUL R109, R109, 0.25 ;  /* 0x3e8000006d6d2820 */ /* 0x000fe20000400000 */
[----:B------:R-:W-:Y:S01]  /*16760*/  F2FP.BF16.F32.PACK_AB R16, R16, R85 ;  /* 0x000000551010723e */ /* 0x000fe200000010ff */
[----:B------:R-:W-:Y:S01]  /*16770*/  FFMA.FTZ R42, R15, 1.1920928955078125e-07, R42 ;  /* 0x340000000f2a7823 */ /* 0x000fe2000001002a */
[----:B------:R-:W-:Y:S01]  /*16780*/  I2FP.F32.S32 R13, R51 ;  /* 0x00000033000d7245 */ /* 0x000fe20000201400 */
[C---:B------:R-:W-:Y:S01]  /*16790*/  FMUL R76, R4.reuse, R135 ;  /* 0x00000087044c7220 */ /* 0x040fe20000400000 */
[----:B------:R-:W-:Y:S01]  /*167a0*/  FMUL R6, R4, R78 ;  /* 0x0000004e04067220 */ /* 0x000fe20000400000 */
[----:B------:R-:W-:Y:S01]  /*167b0*/  LEA R85, R30, R89, 0x3 ;  /* 0x000000591e557211 */ /* 0x000fe200078e18ff */
        /* <DEDUP_REMOVED lines=10> */
[C---:B------:R-:W-:Y:S01]  /*16860*/  FMUL R15, R5.reuse, R14 ;  /* 0x0000000e050f7220 */ /* 0x040fe20000400000 */
[C---:B------:R-:W-:Y:S01]  /*16870*/  FMUL R24, R5.reuse, R24 ;  /* 0x0000001805187220 */ /* 0x040fe20000400000 */
[----:B------:R-:W-:Y:S01]  /*16880*/  @!P1 FMUL R96, R96, 16777216 ;  /* 0x4b80000060609820 */ /* 0x000fe20000400000 */
[----:B------:R-:W-:Y:S01]  /*16890*/  @!P1 FMUL R106, R106, 16777216 ;  /* 0x4b8000006a6a9820 */ /* 0x000fe20000400000 */
[----:B------:R-:W-:Y:S01]  /*168a0*/  @!P1 FMUL R80, R80, 16777216 ;  /* 0x4b80000050509820 */ /* 0x000fe20000400000 */
[----:B------:R-:W-:Y:S01]  /*168b0*/  @!P1 FMUL R104, R104, 16777216 ;  /* 0x4b80000068689820 */ /* 0x000fe20000400000 */
[C---:B------:R-:W-:Y:S01]  /*168c0*/  FMUL R4, R5.reuse, R20 ;  /* 0x0000001405047220 */ /* 0x040fe20000400000 */
[C---:B------:R-:W-:Y:S01]  /*168d0*/  FMUL R22, R5.reuse, R22 ;  /* 0x0000001605167220 */ /* 0x040fe20000400000 */
[----:B------:R-:W-:Y:S01]  /*168e0*/  FMUL R95, R5, R102 ;  /* 0x00000066055f7220 */ /* 0x000fe20000400000 */
[----:B------:R-:W-:Y:S01]  /*168f0*/  @!P1 FMUL R110, R110, 16777216 ;  /* 0x4b8000006e6e9820 */ /* 0x000fe20000400000 */
[----:B------:R-:W-:Y:S01]  /*16900*/  @!P1 FMUL R105, R105, 16777216 ;  /* 0x4b80000069699820 */ /* 0x000fe20000400000 */
[----:B------:R-:W-:Y:S01]  /*16910*/  @!P1 FMUL R101, R101, 16777216 ;  /* 0x4b80000065659820 */ /* 0x000fe20000400000 */
[----:B------:R-:W-:Y:S01]  /*16920*/  @!P1 FMUL R109, R109, 16777216 ;  /* 0x4b8000006d6d9820 */ /* 0x000fe20000400000 */
[----:B------:R-:W-:Y:S01]  /*16930*/  F2FP.BF16.F32.PACK_AB R18, R18, R93 ;  /* 0x0000005d1212723e */ /* 0x000fe200000010ff */
[----:B------:R-:W-:Y:S01]  /*16940*/  FFMA.FTZ R40, R13, 1.1920928955078125e-07, R40 ;  /* 0x340000000d287823 */ /* 0x000fe20000010028 */
[----:B------:R-:W-:Y:S01]  /*16950*/  LEA R93, R30, R85, 0x3 ;  /* 0x000000551e5d7211 */ /* 0x000fe200078e18ff */
[C---:B------:R-:W-:Y:S01]  /*16960*/  FMUL R14, R5.reuse, R96 ;  /* 0x00000060050e7220 */ /* 0x040fe20000400000 */
[----:B------:R-:W-:Y:S01]  /*16970*/  IADD3 R51, R34, -R51, RZ ;  /* 0x8000003322337210 */ /* 0x000fe20007ffe0ff */
[C---:B------:R-:W-:Y:S01]  /*16980*/  FMUL R99, R5.reuse, R106 ;  /* 0x0000006a05637220 */ /* 0x040fe20000400000 */
[----:B------:R-:W-:Y:S01]  /*16990*/  IADD3 R45, R36, -R45, RZ ;  /* 0x8000002d242d7210 */ /* 0x000fe20007ffe0ff */
[C---:B------:R-:W-:Y:S01]  /*169a0*/  FMUL R13, R5.reuse, R80 ;  /* 0x00000050050d7220 */ /* 0x040fe20000400000 */
[----:B------:R-:W-:Y:S01]  /*169b0*/  FMUL R104, R5, R104 ;  /* 0x0000006805687220 */ /* 0x000fe20000400000 */
[----:B------:R-:W-:Y:S01]  /*169c0*/  F2FP.BF16.F32.PACK_AB R15, R15, R24 ;  /* 0x000000180f0f723e */ /* 0x000fe200000010ff */
[C---:B------:R-:W-:Y:S01]  /*169d0*/  FMUL R21, R5.reuse, R110 ;  /* 0x0000006e05157220 */ /* 0x040fe20000400000 */
[C---:B------:R-:W-:Y:S01]  /*169e0*/  FMUL R20, R5.reuse, R101 ;  /* 0x0000006505147220 */ /* 0x040fe20000400000 */
[C---:B------:R-:W-:Y:S01]  /*169f0*/  FMUL R109, R5.reuse, R109 ;  /* 0x0000006d056d7220 */ /* 0x040fe20000400000 */
[----:B------:R-:W-:Y:S01]  /*16a00*/  FMUL R80, R5, R105 ;  /* 0x0000006905507220 */ /* 0x000fe20000400000 */
[----:B------:R-:W-:-:S02]  /*16a10*/  F2FP.BF16.F32.PACK_AB R22, R22, R95 ;  /* 0x0000005f1616723e */ /* 0x000fc400000010ff */
[----:B------:R-:W-:Y:S02]  /*16a20*/  F2FP.BF16.F32.PACK_AB R23, R23, R4 ;  /* 0x000000041717723e */ /* 0x000fe400000010ff */
[----:B------:R-:W-:Y:S02]  /*16a30*/  F2FP.BF16.F32.PACK_AB R19, R19, R6 ;  /* 0x000000061313723e */ /* 0x000fe400000010ff */
[----:B------:R-:W-:Y:S02]  /*16a40*/  IADD3 R24, R32, -R7, RZ ;  /* 0x8000000720187210 */ /* 0x000fe40007ffe0ff */
[----:B------:R-:W-:Y:S02]  /*16a50*/  LEA R95, R30, R93, 0x3 ;  /* 0x0000005d1e5f7211 */ /* 0x000fe400078e18ff */
[----:B------:R-:W-:Y:S02]  /*16a60*/  F2FP.BF16.F32.PACK_AB R4, R86, R135 ;  /* 0x000000875604723e */ /* 0x000fe400000010ff */
[----:B------:R-:W-:-:S02]  /*16a70*/  F2FP.BF16.F32.PACK_AB R5, R82, R133 ;  /* 0x000000855205723e */ /* 0x000fc400000010ff */
[----:B------:R-:W-:Y:S02]  /*16a80*/  F2FP.BF16.F32.PACK_AB R6, R78, R131 ;  /* 0x000000834e06723e */ /* 0x000fe400000010ff */
[----:B------:R-:W-:Y:S01]  /*16a90*/  F2FP.BF16.F32.PACK_AB R7, R76, R103 ;  /* 0x000000674c07723e */ /* 0x000fe200000010ff */
[----:B------:R-:W-:Y:S01]  /*16aa0*/  BAR.SYNC.DEFER_BLOCKING 0x0 ;  /* 0x0000000000007b1d */ /* 0x000fe20000010000 */
[----:B------:R-:W-:Y:S02]  /*16ab0*/  IMAD.MOV.U32 R76, RZ, RZ, 0x3dc6b27f ;  /* 0x3dc6b27fff4c7424 */ /* 0x000fe400078e00ff */
[----:B------:R-:W-:Y:S01]  /*16ac0*/  FADD R51, R51, -1 ;  /* 0xbf80000033337421 */ /* 0x000fe20000000000 */
[----:B------:R-:W-:Y:S01]  /*16ad0*/  FADD R45, R45, -1 ;  /* 0xbf8000002d2d7421 */ /* 0x000fe20000000000 */
[----:B------:R-:W-:Y:S02]  /*16ae0*/  F2FP.BF16.F32.PACK_AB R13, R13, R104 ;  /* 0x000000680d0d723e */ /* 0x000fe400000010ff */
[----:B------:R-:W-:Y:S01]  /*16af0*/  F2FP.BF16.F32.PACK_AB R14, R14, R99 ;  /* 0x000000630e0e723e */ /* 0x000fe200000010ff */
[----:B------:R-:W-:Y:S01]  /*16b00*/  IMAD R99, R30, 0x8, R95 ;  /* 0x000000081e637824 */ /* 0x000fe200078e025f */
[----:B------:R-:W-:-:S04]  /*16b10*/  F2FP.BF16.F32.PACK_AB R17, R17, R84 ;  /* 0x000000541111723e */ /* 0x000fc800000010ff */
[C---:B------:R-:W-:Y:S01]  /*16b20*/  LEA R101, R30.reuse, R99, 0x3 ;  /* 0x000000631e657211 */ /* 0x040fe200078e18ff */
[----:B------:R1:W-:Y:S04]  /*16b30*/  STS.128 [R43+0x280], R4 ;  /* 0x000280042b007388 */ /* 0x0003e80000000c00 */
[----:B------:R2:W-:Y:S01]  /*16b40*/  STS.128 [R43], R12 ;  /* 0x0000000c2b007388 */ /* 0x0005e20000000c00 */
[----:B------:R-:W-:Y:S01]  /*16b50*/  LEA R103, R30, R101, 0x3 ;  /* 0x000000651e677211 */ /* 0x000fe200078e18ff */
[-C--:B-1----:R-:W-:Y:S01]  /*16b60*/  FFMA.FTZ R4, R51, R76.reuse, -0.16845393180847167969 ;  /* 0xbe2c7f3033047423 */ /* 0x082fe2000001004c */
[----:B------:R-:W-:Y:S01]  /*16b70*/  FFMA.FTZ R6, R45, R76, -0.16845393180847167969 ;  /* 0xbe2c7f302d067423 */ /* 0x000fe2000001004c */
[----:B--2---:R-:W-:Y:S01]  /*16b80*/  F2FP.BF16.F32.PACK_AB R12, R44, R129 ;  /* 0x000000812c0c723e */ /* 0x004fe200000010ff */
[----:B------:R-:W-:Y:S01]  /*16b90*/  FADD R44, R24, -1 ;  /* 0xbf800000182c7421 */ /* 0x000fe20000000000 */
[----:B------:R-:W-:Y:S01]  /*16ba0*/  FFMA.FTZ R4, R51, R4, 0.1716887056827545166 ;  /* 0x3e2fcf2a33047423 */ /* 0x000fe20000010004 */
[----:B------:R-:W-:-:S02]  /*16bb0*/  FFMA.FTZ R6, R45, R6, 0.1716887056827545166 ;  /* 0x3e2fcf2a2d067423 */ /* 0x000fc40000010006 */
[----:B------:R-:W-:Y:S01]  /*16bc0*/  FFMA.FTZ R15, R44, R76, -0.16845393180847167969 ;  /* 0xbe2c7f302c0f7423 */ /* 0x000fe2000001004c */
[----:B------:R-:W-:Y:S01]  /*16bd0*/  FFMA.FTZ R4, R51, R4, -0.17900948226451873779 ;  /* 0xbe374e4333047423 */ /* 0x000fe20000010004 */
[----:B------:R-:W-:Y:S01]  /*16be0*/  FFMA.FTZ R6, R45, R6, -0.17900948226451873779 ;  /* 0xbe374e432d067423 */ /* 0x000fe20000010006 */
[----:B------:R-:W-:Y:S01]  /*16bf0*/  F2FP.BF16.F32.PACK_AB R20, R20, R109 ;  /* 0x0000006d1414723e */ /* 0x000fe200000010ff */
[----:B------:R1:W-:Y:S01]  /*16c00*/  STS.128 [R43+0x80], R16 ;  /* 0x000080102b007388 */ /* 0x0003e20000000c00 */
[----:B------:R-:W-:Y:S01]  /*16c10*/  F2FP.BF16.F32.PACK_AB R21, R21, R80 ;  /* 0x000000501515723e */ /* 0x000fe200000010ff */
[----:B------:R-:W-:Y:S01]  /*16c20*/  FFMA.FTZ R4, R51, R4, 0.20512372255325317383 ;  /* 0x3e520bf433047423 */ /* 0x000fe20000010004 */
[----:B------:R-:W-:Y:S01]  /*16c30*/  LEA R105, R30, R103, 0x3 ;  /* 0x000000671e697211 */ /* 0x000fe200078e18ff */
[----:B------:R-:W-:Y:S01]  /*16c40*/  FFMA.FTZ R6, R45, R6, 0.20512372255325317383 ;  /* 0x3e520bf42d067423 */ /* 0x000fe20000010006 */
[----:B------:R-:W-:Y:S01]  /*16c50*/  F2FP.BF16.F32.PACK_AB R13, R68, R107 ;  /* 0x0000006b440d723e */ /* 0x000fe200000010ff */
[----:B------:R2:W-:Y:S01]  /*16c60*/  STS.128 [R43+0x200], R20 ;  /* 0x000200142b007388 */ /* 0x0005e20000000c00 */
[----:B------:R-:W-:Y:S01]  /*16c70*/  LEA R107, R30, R105, 0x3 ;  /* 0x000000691e6b7211 */ /* 0x000fe200078e18ff */
[----:B------:R-:W-:Y:S01]  /*16c80*/  FFMA.FTZ R4, R51, R4, -0.24046532809734344482 ;  /* 0xbe763c8b33047423 */ /* 0x000fe20000010004 */
[----:B------:R-:W-:Y:S01]  /*16c90*/  FFMA.FTZ R6, R45, R6, -0.24046532809734344482 ;  /* 0xbe763c8b2d067423 */ /* 0x000fe20000010006 */
[----:B-1----:R-:W-:Y:S01]  /*16ca0*/  FFMA.FTZ R19, R44, R15, 0.1716887056827545166 ;  /* 0x3e2fcf2a2c137423 */ /* 0x002fe2000001000f */
[----:B------:R-:W-:Y:S01]  /*16cb0*/  LEA R109, R30, R107, 0x3 ;  /* 0x0000006b1e6d7211 */ /* 0x000fe200078e18ff */
[----:B------:R-:W-:-:S02]  /*16cc0*/  FFMA.FTZ R4, R51, R4, 0.28857114911079406738 ;  /* 0x3e93bf9933047423 */ /* 0x000fc40000010004 */
[----:B--2---:R-:W-:Y:S01]  /*16cd0*/  FFMA.FTZ R21, R44, R19, -0.17900948226451873779 ;  /* 0xbe374e432c157423 */ /* 0x004fe20000010013 */
[----:B------:R-:W-:-:S03]  /*16ce0*/  FFMA.FTZ R6, R45, R6, 0.28857114911079406738 ;  /* 0x3e93bf992d067423 */ /* 0x000fc60000010006 */
[----:B------:R-:W-:Y:S01]  /*16cf0*/  FFMA.FTZ R21, R44, R21, 0.20512372255325317383 ;  /* 0x3e520bf42c157423 */ /* 0x000fe20000010015 */
[----:B------:R-:W-:Y:S01]  /*16d00*/  IADD3 R49, R46, -R49, RZ ;  /* 0x800000312e317210 */ /* 0x000fe20007ffe0ff */
[----:B------:R-:W-:Y:S01]  /*16d10*/  FFMA.FTZ R4, R51, R4, -0.36067417263984680176 ;  /* 0xbeb8aa4933047423 */ /* 0x000fe20000010004 */
[----:B------:R-:W-:Y:S01]  /*16d20*/  F2FP.BF16.F32.PACK_AB R18, R58, R111 ;  /* 0x0000006f3a12723e */ /* 0x000fe200000010ff */
[----:B------:R-:W-:Y:S01]  /*16d30*/  FFMA.FTZ R21, R44, R21, -0.24046532809734344482 ;  /* 0xbe763c8b2c157423 */ /* 0x000fe20000010015 */
[----:B------:R-:W-:Y:S01]  /*16d40*/  FFMA.FTZ R6, R45, R6, -0.36067417263984680176 ;  /* 0xbeb8aa492d067423 */ /* 0x000fe20000010006 */
[----:B------:R-:W-:Y:S01]  /*16d50*/  IMAD R111, R30, 0x8, R109 ;  /* 0x000000081e6f7824 */ /* 0x000fe200078e026d */
[----:B------:R-:W-:Y:S02]  /*16d60*/  F2FP.BF16.F32.PACK_AB R14, R60, R113 ;  /* 0x000000713c0e723e */ /* 0x000fe400000010ff */
[----:B------:R-:W-:Y:S01]  /*16d70*/  F2FP.BF16.F32.PACK_AB R15, R26, R55 ;  /* 0x000000371a0f723e */ /* 0x000fe200000010ff */
[----:B------:R-:W-:Y:S01]  /*16d80*/  FFMA.FTZ R23, R44, R21, 0.28857114911079406738 ;  /* 0x3e93bf992c177423 */ /* 0x000fe20000010015 */
[----:B------:R-:W-:Y:S01]  /*16d90*/  FADD R49, R49, -1 ;  /* 0xbf80000031317421 */ /* 0x000fe20000000000 */
[----:B------:R-:W-:Y:S01]  /*16da0*/  FFMA.FTZ R4, R51, R4, 0.48089820146560668945 ;  /* 0x3ef6384a33047423 */ /* 0x000fe20000010004 */
[----:B------:R-:W-:Y:S01]  /*16db0*/  FFMA.FTZ R6, R45, R6, 0.48089820146560668945 ;  /* 0x3ef6384a2d067423 */ /* 0x000fe20000010006 */
[----:B------:R-:W-:Y:S01]  /*16dc0*/  LEA R113, R30, R111, 0x3 ;  /* 0x0000006f1e717211 */ /* 0x000fe200078e18ff */
[----:B------:R1:W-:Y:S01]  /*16dd0*/  STS.128 [R43+0x100], R12 ;  /* 0x0001000c2b007388 */ /* 0x0003e20000000c00 */
[----:B------:R-:W-:Y:S01]  /*16de0*/  FFMA.FTZ R23, R44, R23, -0.36067417263984680176 ;  /* 0xbeb8aa492c177423 */ /* 0x000fe20000010017 */
[----:B------:R-:W-:Y:S01]  /*16df0*/  FFMA.FTZ R4, R51, R4, -0.72134751081466674805 ;  /* 0xbf38aa3b33047423 */ /* 0x000fe20000010004 */
[----:B------:R-:W-:Y:S01]  /*16e00*/  FFMA.FTZ R6, R45, R6, -0.72134751081466674805 ;  /* 0xbf38aa3b2d067423 */ /* 0x000fe20000010006 */
[----:B------:R-:W-:-:S02]  /*16e10*/  F2FP.BF16.F32.PACK_AB R17, R66, R119 ;  /* 0x000000774211723e */ /* 0x000fc400000010ff */
[----:B------:R-:W-:Y:S01]  /*16e20*/  LEA R119, R30, R113, 0x3 ;  /* 0x000000711e777211 */ /* 0x000fe200078e18ff */
[----:B------:R-:W-:Y:S01]  /*16e30*/  FFMA.FTZ R5, R44, R23, 0.48089820146560668945 ;  /* 0x3ef6384a2c057423 */ /* 0x000fe20000010017 */
[----:B------:R-:W-:Y:S01]  /*16e40*/  FMUL R4, R51, R4 ;  /* 0x0000000433047220 */ /* 0x000fe20000400000 */
[----:B------:R-:W-:Y:S01]  /*16e50*/  FMUL R6, R45, R6 ;  /* 0x000000062d067220 */ /* 0x000fe20000400000 */
[----:B------:R-:W-:Y:S01]  /*16e60*/  F2FP.BF16.F32.PACK_AB R24, R70, R123 ;  /* 0x0000007b4618723e */ /* 0x000fe200000010ff */
[----:B-1----:R-:W-:Y:S01]  /*16e70*/  FFMA.FTZ R12, R49, R76, -0.16845393180847167969 ;  /* 0xbe2c7f30310c7423 */ /* 0x002fe2000001004c */
[----:B------:R-:W-:-:S03]  /*16e80*/  LEA R123, R30, R119, 0x3 ;  /* 0x000000771e7b7211 */ /* 0x000fc600078e18ff */
[----:B------:R-:W-:Y:S01]  /*16e90*/  FFMA.FTZ R12, R49, R12, 0.1716887056827545166 ;  /* 0x3e2fcf2a310c7423 */ /* 0x000fe2000001000c */
[----:B------:R-:W-:Y:S01]  /*16ea0*/  FFMA.FTZ R5, R44, R5, -0.72134751081466674805 ;  /* 0xbf38aa3b2c057423 */ /* 0x000fe20000010005 */
[----:B------:R-:W-:Y:S01]  /*16eb0*/  FMUL R4, R51, R4 ;  /* 0x0000000433047220 */ /* 0x000fe20000400000 */
[----:B------:R-:W-:Y:S01]  /*16ec0*/  FMUL R6, R45, R6 ;  /* 0x000000062d067220 */ /* 0x000fe20000400000 */
[----:B------:R-:W-:Y:S01]  /*16ed0*/  FFMA.FTZ R12, R49, R12, -0.17900948226451873779 ;  /* 0xbe374e43310c7423 */ /* 0x000fe2000001000c */
[----:B------:R-:W-:Y:S02]  /*16ee0*/  IMAD R7, R30, 0x8, R123 ;  /* 0x000000081e077824 */ /* 0x000fe400078e027b */
[----:B------:R-:W-:Y:S01]  /*16ef0*/  FMUL R5, R44, R5 ;  /* 0x000000052c057220 */ /* 0x000fe20000400000 */
[----:B------:R-:W-:Y:S01]  /*16f00*/  FFMA.FTZ R51, R51, 1.4426950216293334961, R4 ;  /* 0x3fb8aa3b33337823 */ /* 0x000fe20000010004 */
[----:B------:R-:W-:Y:S01]  /*16f10*/  FFMA.FTZ R12, R49, R12, 0.20512372255325317383 ;  /* 0x3e520bf4310c7423 */ /* 0x000fe2000001000c */
[----:B------:R-:W-:Y:S01]  /*16f20*/  ISETP.GE.U32.AND P1, PT, R32, 0x7f800000, PT ;  /* 0x7f8000002000780c */ /* 0x000fe20003f26070 */
[----:B------:R-:W-:Y:S01]  /*16f30*/  FFMA.FTZ R6, R45, 1.4426950216293334961, R6 ;  /* 0x3fb8aa3b2d067823 */ /* 0x000fe20000010006 */
[----:B------:R-:W-:Y:S01]  /*16f40*/  F2FP.BF16.F32.PACK_AB R22, R56, R115 ;  /* 0x000000733816723e */ /* 0x000fe200000010ff */
[----:B------:R-:W-:Y:S01]  /*16f50*/  FMUL R5, R44, R5 ;  /* 0x000000052c057220 */ /* 0x000fe20000400000 */
[----:B------:R-:W-:Y:S01]  /*16f60*/  LEA R13, R30, R7, 0x3 ;  /* 0x000000071e0d7211 */ /* 0x000fe200078e18ff */
[----:B------:R-:W-:Y:S01]  /*16f70*/  FFMA.FTZ R12, R49, R12, -0.24046532809734344482 ;  /* 0xbe763c8b310c7423 */ /* 0x000fe2000001000c */
[----:B------:R-:W-:Y:S01]  /*16f80*/  FADD R115, R40, R51 ;  /* 0x0000003328737221 */ /* 0x000fe20000000000 */
[----:B------:R-:W-:Y:S01]  /*16f90*/  FADD R116, R41, R6 ;  /* 0x0000000629747221 */ /* 0x000fe20000000000 */
[----:B------:R-:W-:Y:S01]  /*16fa0*/  ISETP.GE.U32.AND P4, PT, R36, 0x7f800000, PT ;  /* 0x7f8000002400780c */ /* 0x000fe20003f86070 */
[----:B------:R-:W1:Y:S01]  /*16fb0*/  LDC.64 R40, c[0x0][0x228] ;  /* 0x00008a00ff287b82 */ /* 0x000e620000000a00 */
[----:B------:R-:W-:Y:S01]  /*16fc0*/  F2FP.BF16.F32.PACK_AB R16, R74, R127 ;  /* 0x0000007f4a10723e */ /* 0x000fe200000010ff */
[----:B------:R-:W-:Y:S01]  /*16fd0*/  FFMA.FTZ R5, R44, 1.4426950216293334961, R5 ;  /* 0x3fb8aa3b2c057823 */ /* 0x000fe20000010005 */
[----:B------:R-:W-:Y:S01]  /*16fe0*/  F2FP.BF16.F32.PACK_AB R19, R25, R52 ;  /* 0x000000341913723e */ /* 0x000fe200000010ff */
[----:B------:R-:W-:Y:S01]  /*16ff0*/  FFMA.FTZ R12, R49, R12, 0.28857114911079406738 ;  /* 0x3e93bf99310c7423 */ /* 0x000fe2000001000c */
[----:B------:R-:W-:Y:S01]  /*17000*/  LEA R15, R30, R13, 0x3 ;  /* 0x0000000d1e0f7211 */ /* 0x000fe200078e18ff */
[----:B------:R-:W-:Y:S01]  /*17010*/  FADD R114, R38, R5 ;  /* 0x0000000526727221 */ /* 0x000fe20000000000 */
[----:B------:R-:W-:Y:S01]  /*17020*/  ISETP.GE.U32.AND P6, PT, R34, 0x7f800000, PT ;  /* 0x7f8000002200780c */ /* 0x000fe20003fc6070 */
[----:B------:R2:W-:Y:S01]  /*17030*/  STS.128 [R43+0x300], R16 ;  /* 0x000300102b007388 */ /* 0x0005e20000000c00 */
[----:B0-----:R-:W-:Y:S01]  /*17040*/  SHF.L.U32 R177, R177, 0x5, RZ ;  /* 0x00000005b1b17819 */ /* 0x001fe200000006ff */
[----:B------:R-:W-:Y:S01]  /*17050*/  FFMA.FTZ R12, R49, R12, -0.36067417263984680176 ;  /* 0xbeb8aa49310c7423 */ /* 0x000fe2000001000c */
[----:B------:R-:W-:-:S02]  /*17060*/  @P1 MOV R5, 0x7f800000 ;  /* 0x7f80000000051802 */ /* 0x000fc40000000f00 */
[----:B------:R-:W-:Y:S01]  /*17070*/  LOP3.LUT R177, R177, 0x1f, R112, 0xf8, !PT ;  /* 0x0000001fb1b17812 */ /* 0x000fe200078ef870 */
[----:B------:R-:W-:Y:S01]  /*17080*/  FFMA.FTZ R12, R49, R12, 0.48089820146560668945 ;  /* 0x3ef6384a310c7423 */ /* 0x000fe2000001000c */
[----:B------:R-:W-:Y:S01]  /*17090*/  F2FP.BF16.F32.PACK_AB R20, R72, R125 ;  /* 0x0000007d4814723e */ /* 0x000fe200000010ff */
[----:B------:R-:W-:Y:S01]  /*170a0*/  @P1 FFMA.FTZ R114, R32, R5, +INF ;  /* 0x7f80000020721423 */ /* 0x000fe20000010005 */
[----:B------:R-:W-:Y:S02]  /*170b0*/  F2FP.BF16.F32.PACK_AB R21, R64, R121 ;  /* 0x000000794015723e */ /* 0x000fe400000010ff */
[----:B------:R-:W-:Y:S01]  /*170c0*/  F2FP.BF16.F32.PACK_AB R23, R48, R53 ;  /* 0x000000353017723e */ /* 0x000fe200000010ff */
[----:B--2---:R-:W-:Y:S01]  /*170d0*/  IMAD R17, R30, 0x8, R15 ;  /* 0x000000081e117824 */ /* 0x004fe200078e020f */
[----:B------:R-:W-:Y:S02]  /*170e0*/  F2FP.BF16.F32.PACK_AB R25, R62, R117 ;  /* 0x000000753e19723e */ /* 0x000fe400000010ff */
[----:B------:R-:W-:-:S02]  /*170f0*/  F2FP.BF16.F32.PACK_AB R26, R54, R97 ;  /* 0x00000061361a723e */ /* 0x000fc400000010ff */
[----:B------:R-:W-:Y:S02]  /*17100*/  F2FP.BF16.F32.PACK_AB R27, R27, R50 ;  /* 0x000000321b1b723e */ /* 0x000fe400000010ff */
[----:B------:R-:W-:Y:S01]  /*17110*/  LEA R19, R30, R17, 0x3 ;  /* 0x000000111e137211 */ /* 0x000fe200078e18ff */
[----:B------:R-:W-:Y:S01]  /*17120*/  FFMA.FTZ R12, R49, R12, -0.72134751081466674805 ;  /* 0xbf38aa3b310c7423 */ /* 0x000fe2000001000c */
[----:B------:R-:W-:Y:S01]  /*17130*/  ISETP.GE.U32.AND P5, PT, R46, 0x7f800000, PT ;  /* 0x7f8000002e00780c */ /* 0x000fe20003fa6070 */
[----:B------:R-:W-:Y:S01]  /*17140*/  IMAD R4, R177, UR5, RZ ;  /* 0x00000005b1047c24 */ /* 0x000fe2000f8e02ff */
[----:B------:R-:W-:Y:S01]  /*17150*/  @P4 MOV R5, 0x7f800000 ;  /* 0x7f80000000054802 */ /* 0x000fe20000000f00 */
[----:B------:R0:W-:Y:S01]  /*17160*/  STS.128 [R43+0x180], R20 ;  /* 0x000180142b007388 */ /* 0x0001e20000000c00 */
[----:B------:R-:W-:-:S03]  /*17170*/  FMUL R12, R49, R12 ;  /* 0x0000000c310c7220 */ /* 0x000fc60000400000 */
[----:B------:R2:W-:Y:S01]  /*17180*/  STS.128 [R43+0x380], R24 ;  /* 0x000380182b007388 */ /* 0x0005e20000000c00 */
[----:B------:R-:W-:Y:S01]  /*17190*/  @P4 FFMA.FTZ R116, R36, R5, +INF ;  /* 0x7f80000024744423 */ /* 0x000fe20000010005 */
[C---:B------:R-:W-:Y:S01]  /*171a0*/  SHF.L.U32 R5, R4.reuse, 0x1, RZ ;  /* 0x0000000104057819 */ /* 0x040fe200000006ff */
[----:B------:R-:W-:Y:S01]  /*171b0*/  UIMAD.WIDE UR4, UR4, 0x2, URZ ;  /* 0x00000002040478a5 */ /* 0x000fe2000f8e023f */
[----:B------:R-:W-:Y:S01]  /*171c0*/  FMUL R12, R49, R12 ;  /* 0x0000000c310c7220 */ /* 0x000fe20000400000 */
[----:B------:R-:W-:-:S04]  /*171d0*/  IMAD.HI R4, R4, 0x2, RZ ;  /* 0x0000000204047827 */ /* 0x000fc800078e02ff */
[----:B0-----:R-:W-:Y:S02]  /*171e0*/  IMAD R21, R30, 0x8, R19 ;  /* 0x000000081e157824 */ /* 0x001fe400078e0213 */
[----:B--2---:R-:W-:-:S03]  /*171f0*/  @P6 IMAD.MOV.U32 R43, RZ, RZ, 0x7f800000 ;  /* 0x7f800000ff2b6424 */ /* 0x004fc600078e00ff */
[----:B------:R-:W-:Y:S01]  /*17200*/  LEA R23, R30, R21, 0x3 ;  /* 0x000000151e177211 */ /* 0x000fe200078e18ff */
[----:B------:R-:W-:Y:S01]  /*17210*/  ULDC UR4, c[0x0][0x27c] ;  /* 0x00009f0000047ab9 */ /* 0x000fe20000000800 */
[----:B------:R-:W-:Y:S01]  /*17220*/  @P6 FFMA.FTZ R115, R34, R43, +INF ;  /* 0x7f80000022736423 */ /* 0x000fe2000001002b */
[----:B-1----:R-:W-:Y:S01]  /*17230*/  IADD3 R158, P4, P6, R5, UR8, R40 ;  /* 0x00000008059e7c10 */ /* 0x002fe2000fe9e028 */
[----:B------:R-:W-:Y:S01]  /*17240*/  FFMA.FTZ R49, R49, 1.4426950216293334961, R12 ;  /* 0x3fb8aa3b31317823 */ /* 0x000fe2000001000c */
[----:B------:R-:W-:Y:S02]  /*17250*/  LEA R25, R30, R23, 0x3 ;  /* 0x000000171e197211 */ /* 0x000fe400078e18ff */
[----:B------:R-:W-:Y:S02]  /*17260*/  @P5 MOV R43, 0x7f800000 ;  /* 0x7f800000002b5802 */ /* 0x000fe40000000f00 */
[----:B------:R-:W-:Y:S02]  /*17270*/  IADD3.X R176, R4, UR5, R41, P4, P6 ;  /* 0x0000000504b07c10 */ /* 0x000fe4000a7ec429 */
[----:B------:R-:W-:-:S02]  /*17280*/  LEA R40, P4, R28, R158, 0x1 ;  /* 0x0000009e1c287211 */ /* 0x000fc400078808ff */
[-C--:B------:R-:W-:Y:S01]  /*17290*/  LEA R44, P6, R29, R158.reuse, 0x1 ;  /* 0x0000009e1d2c7211 */ /* 0x080fe200078c08ff */
[----:B------:R-:W-:Y:S01]  /*172a0*/  FADD R117, R42, R49 ;  /* 0x000000312a757221 */ /* 0x000fe20000000000 */
[----:B------:R-:W-:Y:S01]  /*172b0*/  LEA R27, R30, R25, 0x3 ;  /* 0x000000191e1b7211 */ /* 0x000fe200078e18ff */
[----:B------:R-:W-:Y:S01]  /*172c0*/  @P5 FFMA.FTZ R117, R46, R43, +INF ;  /* 0x7f8000002e755423 */ /* 0x000fe2000001002b */
[----:B------:R-:W-:Y:S02]  /*172d0*/  LEA R42, P5, R31, R158, 0x1 ;  /* 0x0000009e1f2a7211 */ /* 0x000fe400078a08ff */
[-C--:B------:R-:W-:Y:S02]  /*172e0*/  LEA.HI.X.SX32 R41, R28, R176.reuse, 0x1, P4 ;  /* 0x000000b01c297211 */ /* 0x080fe400020f0eff */
[----:B------:R-:W-:Y:S02]  /*172f0*/  LEA.HI.X.SX32 R45, R29, R176, 0x1, P6 ;  /* 0x000000b01d2d7211 */ /* 0x000fe400030f0eff */
[----:B------:R-:W-:-:S02]  /*17300*/  LEA R48, P4, R33, R158, 0x1 ;  /* 0x0000009e21307211 */ /* 0x000fc400078808ff */
[----:B------:R-:W-:Y:S01]  /*17310*/  LEA R50, P6, R35, R158, 0x1 ;  /* 0x0000009e23327211 */ /* 0x000fe200078c08ff */
[----:B------:R-:W-:Y:S01]  /*17320*/  IMAD R141, R30, 0x8, R27 ;  /* 0x000000081e8d7824 */ /* 0x000fe200078e021b */
[----:B------:R-:W-:Y:S02]  /*17330*/  LEA.HI.X.SX32 R43, R31, R176, 0x1, P5 ;  /* 0x000000b01f2b7211 */ /* 0x000fe400028f0eff */
[----:B------:R-:W-:Y:S02]  /*17340*/  LEA R52, P5, R37, R158, 0x1 ;  /* 0x0000009e25347211 */ /* 0x000fe400078a08ff */
[-C--:B------:R-:W-:Y:S02]  /*17350*/  LEA.HI.X.SX32 R49, R33, R176.reuse, 0x1, P4 ;  /* 0x000000b021317211 */ /* 0x080fe400020f0eff */
[----:B------:R-:W-:Y:S02]  /*17360*/  LEA.HI.X.SX32 R51, R35, R176, 0x1, P6 ;  /* 0x000000b023337211 */ /* 0x000fe400030f0eff */
[----:B------:R-:W-:-:S02]  /*17370*/  LEA R54, P4, R39, R158, 0x1 ;  /* 0x0000009e27367211 */ /* 0x000fc400078808ff */
[----:B------:R-:W-:Y:S02]  /*17380*/  LEA R96, P6, R47, R158, 0x1 ;  /* 0x0000009e2f607211 */ /* 0x000fe400078c08ff */
[----:B------:R-:W-:Y:S02]  /*17390*/  LEA R143, R30, R141, 0x3 ;  /* 0x0000008d1e8f7211 */ /* 0x000fe400078e18ff */
[----:B------:R-:W-:Y:S02]  /*173a0*/  LEA.HI.X.SX32 R53, R37, R176, 0x1, P5 ;  /* 0x000000b025357211 */ /* 0x000fe400028f0eff */
[----:B------:R-:W-:Y:S02]  /*173b0*/  LEA R68, P5, R69, R158, 0x1 ;  /* 0x0000009e45447211 */ /* 0x000fe400078a08ff */
[-C--:B------:R-:W-:Y:S02]  /*173c0*/  LEA.HI.X.SX32 R55, R39, R176.reuse, 0x1, P4 ;  /* 0x000000b027377211 */ /* 0x080fe400020f0eff */
[----:B------:R-:W-:-:S02]  /*173d0*/  LEA.HI.X.SX32 R97, R47, R176, 0x1, P6 ;  /* 0x000000b02f617211 */ /* 0x000fc400030f0eff */
[-C--:B------:R-:W-:Y:S02]  /*173e0*/  LEA R70, P4, R71, R158.reuse, 0x1 ;  /* 0x0000009e47467211 */ /* 0x080fe400078808ff */
[----:B------:R-:W-:Y:S02]  /*173f0*/  LEA R60, P6, R61, R158, 0x1 ;  /* 0x0000009e3d3c7211 */ /* 0x000fe400078c08ff */
[----:B------:R-:W-:Y:S02]  /*17400*/  LEA R145, R30, R143, 0x3 ;  /* 0x0000008f1e917211 */ /* 0x000fe400078e18ff */
[----:B------:R-:W-:Y:S02]  /*17410*/  LEA.HI.X.SX32 R69, R69, R176, 0x1, P5 ;  /* 0x000000b045457211 */ /* 0x000fe400028f0eff */
[----:B------:R-:W-:Y:S02]  /*17420*/  LEA R62, P5, R63, R158, 0x1 ;  /* 0x0000009e3f3e7211 */ /* 0x000fe400078a08ff */
[----:B------:R-:W-:-:S02]  /*17430*/  LEA.HI.X.SX32 R71, R71, R176, 0x1, P4 ;  /* 0x000000b047477211 */ /* 0x000fc400020f0eff */
[----:B------:R-:W-:Y:S02]  /*17440*/  LEA.HI.X.SX32 R61, R61, R176, 0x1, P6 ;  /* 0x000000b03d3d7211 */ /* 0x000fe400030f0eff */
[C---:B------:R-:W-:Y:S02]  /*17450*/  LEA R147, R30.reuse, R145, 0x3 ;  /* 0x000000911e937211 */ /* 0x040fe400078e18ff */
[-C--:B------:R-:W-:Y:S02]  /*17460*/  LEA R64, P4, R65, R158.reuse, 0x1 ;  /* 0x0000009e41407211 */ /* 0x080fe400078808ff */
[----:B------:R-:W-:Y:S02]  /*17470*/  LEA R66, P6, R67, R158, 0x1 ;  /* 0x0000009e43427211 */ /* 0x000fe400078c08ff */
[----:B------:R-:W-:Y:S01]  /*17480*/  LEA.HI.X.SX32 R63, R63, R176, 0x1, P5 ;  /* 0x000000b03f3f7211 */ /* 0x000fe200028f0eff */
[----:B------:R-:W-:Y:S01]  /*17490*/  IMAD R149, R30, 0x8, R147 ;  /* 0x000000081e957824 */ /* 0x000fe200078e0293 */
[----:B------:R-:W-:-:S02]  /*174a0*/  LEA R72, P5, R73, R158, 0x1 ;  /* 0x0000009e49487211 */ /* 0x000fc400078a08ff */
[-C--:B------:R-:W-:Y:S02]  /*174b0*/  LEA.HI.X.SX32 R65, R65, R176.reuse, 0x1, P4 ;  /* 0x000000b041417211 */ /* 0x080fe400020f0eff */
[----:B------:R-:W-:Y:S02]  /*174c0*/  LEA.HI.X.SX32 R67, R67, R176, 0x1, P6 ;  /* 0x000000b043437211 */ /* 0x000fe400030f0eff */
[-C--:B------:R-:W-:Y:S02]  /*174d0*/  LEA R76, P4, R77, R158.reuse, 0x1 ;  /* 0x0000009e4d4c7211 */ /* 0x080fe400078808ff */
[----:B------:R-:W-:Y:S02]  /*174e0*/  LEA R74, P6, R75, R158, 0x1 ;  /* 0x0000009e4b4a7211 */ /* 0x000fe400078c08ff */
[----:B------:R-:W-:Y:S02]  /*174f0*/  LEA.HI.X.SX32 R73, R73, R176, 0x1, P5 ;  /* 0x000000b049497211 */ /* 0x000fe400028f0eff */
[----:B------:R-:W-:-:S02]  /*17500*/  LEA R56, P5, R57, R158, 0x1 ;  /* 0x0000009e39387211 */ /* 0x000fc400078a08ff */
[-C--:B------:R-:W-:Y:S02]  /*17510*/  LEA.HI.X.SX32 R77, R77, R176.reuse, 0x1, P4 ;  /* 0x000000b04d4d7211 */ /* 0x080fe400020f0eff */
[----:B------:R-:W-:Y:S02]  /*17520*/  LEA.HI.X.SX32 R75, R75, R176, 0x1, P6 ;  /* 0x000000b04b4b7211 */ /* 0x000fe400030f0eff */
[----:B------:R-:W-:Y:S02]  /*17530*/  LEA R151, R30, R149, 0x3 ;  /* 0x000000951e977211 */ /* 0x000fe400078e18ff */
[-C--:B------:R-:W-:Y:S02]  /*17540*/  LEA R58, P4, R59, R158.reuse, 0x1 ;  /* 0x0000009e3b3a7211 */ /* 0x080fe400078808ff */
[----:B------:R-:W-:Y:S02]  /*17550*/  LEA R86, P6, R87, R158, 0x1 ;  /* 0x0000009e57567211 */ /* 0x000fe400078c08ff */
[----:B------:R-:W-:-:S02]  /*17560*/  LEA.HI.X.SX32 R57, R57, R176, 0x1, P5 ;  /* 0x000000b039397211 */ /* 0x000fc400028f0eff */
[----:B------:R-:W-:Y:S02]  /*17570*/  LEA R153, R30, R151, 0x3 ;  /* 0x000000971e997211 */ /* 0x000fe400078e18ff */
[----:B------:R-:W-:Y:S02]  /*17580*/  LEA R82, P5, R83, R158, 0x1 ;  /* 0x0000009e53527211 */ /* 0x000fe400078a08ff */
[-C--:B------:R-:W-:Y:S02]  /*17590*/  LEA.HI.X.SX32 R59, R59, R176.reuse, 0x1, P4 ;  /* 0x000000b03b3b7211 */ /* 0x080fe400020f0eff */
[----:B------:R-:W-:Y:S02]  /*175a0*/  LEA.HI.X.SX32 R87, R87, R176, 0x1, P6 ;  /* 0x000000b057577211 */ /* 0x000fe400030f0eff */
[-C--:B------:R-:W-:Y:S02]  /*175b0*/  LEA R80, P4, R81, R158.reuse, 0x1 ;  /* 0x0000009e51507211 */ /* 0x080fe400078808ff */
[----:B------:R-:W-:-:S02]  /*175c0*/  LEA R78, P6, R79, R158, 0x1 ;  /* 0x0000009e4f4e7211 */ /* 0x000fc400078c08ff */
[----:B------:R-:W-:Y:S02]  /*175d0*/  LEA R155, R30, R153, 0x3 ;  /* 0x000000991e9b7211 */ /* 0x000fe400078e18ff */
[----:B------:R-:W-:Y:S02]  /*175e0*/  LEA.HI.X.SX32 R83, R83, R176, 0x1, P5 ;  /* 0x000000b053537211 */ /* 0x000fe400028f0eff */
        /* <DEDUP_REMOVED lines=24> */
[-C--:B------:R-:W-:Y:S02]  /*17770*/  LEA R108, P4, R109, R158.reuse, 0x1 ;  /* 0x0000009e6d6c7211 */ /* 0x080fe400078808ff */
[----:B------:R-:W-:Y:S02]  /*17780*/  LEA R110, P6, R111, R158, 0x1 ;  /* 0x0000009e6f6e7211 */ /* 0x000fe400078c08ff */
[----:B------:R-:W-:Y:S02]  /*17790*/  LEA R165, R30, R163, 0x3 ;  /* 0x000000a31ea57211 */ /* 0x000fe400078e18ff */
[----:B------:R-:W-:Y:S02]  /*177a0*/  LEA.HI.X.SX32 R107, R107, R176, 0x1, P5 ;  /* 0x000000b06b6b7211 */ /* 0x000fe400028f0eff */
[----:B------:R-:W-:-:S02]  /*177b0*/  LEA R112, P5, R113, R158, 0x1 ;  /* 0x0000009e71707211 */ /* 0x000fc400078a08ff */
[-C--:B------:R-:W-:Y:S02]  /*177c0*/  LEA.HI.X.SX32 R109, R109, R176.reuse, 0x1, P4 ;  /* 0x000000b06d6d7211 */ /* 0x080fe400020f0eff */
[----:B------:R-:W-:Y:S01]  /*177d0*/  LEA.HI.X.SX32 R111, R111, R176, 0x1, P6 ;  /* 0x000000b06f6f7211 */ /* 0x000fe200030f0eff */
[----:B------:R-:W-:Y:S01]  /*177e0*/  IMAD R169, R30, 0x8, R165 ;  /* 0x000000081ea97824 */ /* 0x000fe200078e02a5 */
[-C--:B------:R-:W-:Y:S02]  /*177f0*/  LEA R118, P4, R119, R158.reuse, 0x1 ;  /* 0x0000009e77767211 */ /* 0x080fe400078808ff */
[----:B------:R-:W-:Y:S02]  /*17800*/  LEA R120, P6, R123, R158, 0x1 ;  /* 0x0000009e7b787211 */ /* 0x000fe400078c08ff */
[----:B------:R-:W-:Y:S02]  /*17810*/  LEA.HI.X.SX32 R113, R113, R176, 0x1, P5 ;  /* 0x000000b071717211 */ /* 0x000fe400028f0eff */
[----:B------:R-:W-:-:S02]  /*17820*/  LEA R122, P5, R7, R158, 0x1 ;  /* 0x0000009e077a7211 */ /* 0x000fc400078a08ff */
[-C--:B------:R-:W-:Y:S02]  /*17830*/  LEA.HI.X.SX32 R119, R119, R176.reuse, 0x1, P4 ;  /* 0x000000b077777211 */ /* 0x080fe400020f0eff */
[----:B------:R-:W-:Y:S02]  /*17840*/  LEA.HI.X.SX32 R121, R123, R176, 0x1, P6 ;  /* 0x000000b07b797211 */ /* 0x000fe400030f0eff */
[-C--:B------:R-:W-:Y:S02]  /*17850*/  LEA R124, P4, R13, R158.reuse, 0x1 ;  /* 0x0000009e0d7c7211 */ /* 0x080fe400078808ff */
[----:B------:R-:W-:Y:S02]  /*17860*/  LEA R126, P6, R15, R158, 0x1 ;  /* 0x0000009e0f7e7211 */ /* 0x000fe400078c08ff */
[----:B------:R-:W-:Y:S02]  /*17870*/  LEA R171, R30, R169, 0x3 ;  /* 0x000000a91eab7211 */ /* 0x000fe400078e18ff */
[----:B------:R-:W-:Y:S01]  /*17880*/  LEA.HI.X.SX32 R123, R7, R176, 0x1, P5 ;  /* 0x000000b0077b7211 */ /* 0x000fe200028f0eff */
[----:B------:R-:W-:Y:S01]  /*17890*/  BAR.SYNC.DEFER_BLOCKING 0x0 ;  /* 0x0000000000007b1d */ /* 0x000fe20000010000 */
        /* <DEDUP_REMOVED lines=12> */
[----:B------:R-:W-:Y:S01]  /*17960*/  LEA R175, R30, R173, 0x3 ;  /* 0x000000ad1eaf7211 */ /* 0x000fe200078e18ff */
[----:B------:R-:W0:Y:S01]  /*17970*/  LDS.128 R4, [R0+UR6] ;  /* 0x0000000600047984 */ /* 0x000e220008000c00 */
[----:B------:R-:W-:-:S03]  /*17980*/  LEA.HI.X.SX32 R135, R23, R176, 0x1, P5 ;  /* 0x000000b017877211 */ /* 0x000fc600028f0eff */
[----:B------:R-:W1:Y:S01]  /*17990*/  LDS.128 R12, [R0+UR6+0x400] ;  /* 0x00040006000c7984 */ /* 0x000e620008000c00 */
[-C--:B------:R-:W-:Y:S02]  /*179a0*/  LEA.HI.X.SX32 R137, R25, R176.reuse, 0x1, P4 ;  /* 0x000000b019897211 */ /* 0x080fe400020f0eff */
[----:B------:R-:W-:Y:S01]  /*179b0*/  LEA.HI.X.SX32 R139, R27, R176, 0x1, P6 ;  /* 0x000000b01b8b7211 */ /* 0x000fe200030f0eff */
[----:B------:R-:W2:Y:S01]  /*179c0*/  LDS.128 R16, [R0+UR6+0x800] ;  /* 0x0008000600107984 */ /* 0x000ea20008000c00 */
[----:B------:R-:W-:-:S03]  /*179d0*/  LEA R174, R30, R175, 0x3 ;  /* 0x000000af1eae7211 */ /* 0x000fc600078e18ff */
[----:B------:R-:W3:Y:S01]  /*179e0*/  LDS.128 R20, [R0+UR6+0xc00] ;  /* 0x000c000600147984 */ /* 0x000ee20008000c00 */
[----:B------:R-:W-:Y:S02]  /*179f0*/  FSETP.NEU.AND P3, PT, R32, RZ, PT ;  /* 0x000000ff2000720b */ /* 0x000fe40003f6d000 */
[----:B------:R-:W-:Y:S01]  /*17a00*/  FSETP.NEU.AND P2, PT, R34, RZ, PT ;  /* 0x000000ff2200720b */ /* 0x000fe20003f4d000 */
[----:B------:R-:W4:Y:S01]  /*17a10*/  LDS.128 R24, [R0+UR6+0x1000] ;  /* 0x0010000600187984 */ /* 0x000f220008000c00 */
[----:B------:R-:W-:-:S03]  /*17a20*/  FSETP.NEU.AND P1, PT, R36, RZ, PT ;  /* 0x000000ff2400720b */ /* 0x000fc60003f2d000 */
[----:B------:R-:W4:Y:S04]  /*17a30*/  LDS.128 R28, [R0+UR6+0x1400] ;  /* 0x00140006001c7984 */ /* 0x000f280008000c00 */
[----:B------:R-:W4:Y:S04]  /*17a40*/  LDS.128 R32, [R0+UR6+0x1800] ;  /* 0x0018000600207984 */ /* 0x000f280008000c00 */
[----:B------:R4:W4:Y:S01]  /*17a50*/  LDS.128 R36, [R0+UR6+0x1c00] ;  /* 0x001c000600247984 */ /* 0x0009220008000c00 */
[-C--:B------:R-:W-:Y:S02]  /*17a60*/  LEA R140, P5, R141, R158.reuse, 0x1 ;  /* 0x0000009e8d8c7211 */ /* 0x080fe400078a08ff */
[----:B------:R-:W-:-:S02]  /*17a70*/  LEA R142, P4, R143, R158, 0x1 ;  /* 0x0000009e8f8e7211 */ /* 0x000fc400078808ff */
[----:B------:R-:W-:Y:S02]  /*17a80*/  LEA R144, P6, R145, R158, 0x1 ;  /* 0x0000009e91907211 */ /* 0x000fe400078c08ff */
[----:B------:R-:W-:Y:S02]  /*17a90*/  LEA.HI.X.SX32 R141, R141, R176, 0x1, P5 ;  /* 0x000000b08d8d7211 */ /* 0x000fe400028f0eff */
[----:B------:R-:W-:Y:S02]  /*17aa0*/  LEA R146, P5, R147, R158, 0x1 ;  /* 0x0000009e93927211 */ /* 0x000fe400078a08ff */
[----:B------:R-:W-:Y:S01]  /*17ab0*/  LEA.HI.X.SX32 R143, R143, R176, 0x1, P4 ;  /* 0x000000b08f8f7211 */ /* 0x000fe200020f0eff */
[----:B0-----:R0:W-:Y:S01]  /*17ac0*/  STG.E.U16 desc[UR10][R40.64], R4 ;  /* 0x0000000428007986 */ /* 0x0011e2000c10150a */
[----:B------:R-:W-:Y:S02]  /*17ad0*/  LEA R148, P4, R149, R158, 0x1 ;  /* 0x0000009e95947211 */ /* 0x000fe400078808ff */
[----:B------:R-:W-:Y:S01]  /*17ae0*/  LEA.HI.X.SX32 R145, R145, R176, 0x1, P6 ;  /* 0x000000b091917211 */ /* 0x000fe200030f0eff */
[----:B-1----:R1:W-:Y:S01]  /*17af0*/  STG.E.U16 desc[UR10][R44.64], R12 ;  /* 0x0000000c2c007986 */ /* 0x0023e2000c10150a */
[----:B------:R-:W-:-:S03]  /*17b00*/  LEA R150, P6, R151, R158, 0x1 ;  /* 0x0000009e97967211 */ /* 0x000fc600078c08ff */
[----:B--2---:R-:W-:Y:S01]  /*17b10*/  STG.E.U16 desc[UR10][R42.64], R16 ;  /* 0x000000102a007986 */ /* 0x004fe2000c10150a */
[----:B------:R-:W-:-:S03]  /*17b20*/  LEA.HI.X.SX32 R147, R147, R176, 0x1, P5 ;  /* 0x000000b093937211 */ /* 0x000fc600028f0eff */
[----:B---3--:R-:W-:Y:S01]  /*17b30*/  STG.E.U16 desc[UR10][R48.64], R20 ;  /* 0x0000001430007986 */ /* 0x008fe2000c10150a */
[----:B------:R-:W-:Y:S02]  /*17b40*/  LEA R152, P5, R153, R158, 0x1 ;  /* 0x0000009e99987211 */ /* 0x000fe400078a08ff */
[----:B------:R-:W-:Y:S01]  /*17b50*/  LEA.HI.X.SX32 R149, R149, R176, 0x1, P4 ;  /* 0x000000b095957211 */ /* 0x000fe200020f0eff */
[----:B----4-:R2:W-:Y:S01]  /*17b60*/  STG.E.U16 desc[UR10][R50.64], R24 ;  /* 0x0000001832007986 */ /* 0x0105e2000c10150a */
[----:B------:R-:W-:Y:S02]  /*17b70*/  PRMT R0, R4, 0x7632, R0 ;  /* 0x0000763204007816 */ /* 0x000fe40000000000 */
[----:B------:R-:W-:Y:S01]  /*17b80*/  LEA R154, P4, R155, R158, 0x1 ;  /* 0x0000009e9b9a7211 */ /* 0x000fe200078808ff */
[----:B------:R-:W-:Y:S01]  /*17b90*/  STG.E.U16 desc[UR10][R52.64], R28 ;  /* 0x0000001c34007986 */ /* 0x000fe2000c10150a */
[----:B------:R-:W-:Y:S02]  /*17ba0*/  LEA.HI.X.SX32 R151, R151, R176, 0x1, P6 ;  /* 0x000000b097977211 */ /* 0x000fe400030f0eff */
[----:B0-----:R-:W-:Y:S01]  /*17bb0*/  PRMT R41, R12, 0x7632, R41 ;  /* 0x000076320c297816 */ /* 0x001fe20000000029 */
[----:B------:R-:W-:Y:S01]  /*17bc0*/  STG.E.U16 desc[UR10][R54.64], R32 ;  /* 0x0000002036007986 */ /* 0x000fe2000c10150a */
[----:B------:R-:W-:-:S02]  /*17bd0*/  LEA R156, P6, R157, R158, 0x1 ;  /* 0x0000009e9d9c7211 */ /* 0x000fc400078c08ff */
[----:B------:R-:W-:Y:S01]  /*17be0*/  PRMT R4, R16, 0x7632, R4 ;  /* 0x0000763210047816 */ /* 0x000fe20000000004 */
[----:B------:R0:W-:Y:S01]  /*17bf0*/  STG.E.U16 desc[UR10][R96.64], R36 ;  /* 0x0000002460007986 */ /* 0x0001e2000c10150a */
[----:B-1----:R-:W-:Y:S02]  /*17c00*/  PRMT R12, R20, 0x7632, R12 ;  /* 0x00007632140c7816 */ /* 0x002fe4000000000c */
[----:B------:R-:W-:Y:S01]  /*17c10*/  LEA.HI.X.SX32 R153, R153, R176, 0x1, P5 ;  /* 0x000000b099997211 */ /* 0x000fe200028f0eff */
[----:B------:R-:W-:Y:S01]  /*17c20*/  STG.E.U16 desc[UR10][R68.64], R0 ;  /* 0x0000000044007986 */ /* 0x000fe2000c10150a */
[----:B--2---:R-:W-:Y:S02]  /*17c30*/  PRMT R24, R24, 0x7632, R24 ;  /* 0x0000763218187816 */ /* 0x004fe40000000018 */
[----:B------:R-:W-:Y:S01]  /*17c40*/  LEA R160, P5, R159, R158, 0x1 ;  /* 0x0000009e9fa07211 */ /* 0x000fe200078a08ff */
[----:B------:R-:W-:Y:S01]  /*17c50*/  STG.E.U16 desc[UR10][R70.64], R41 ;  /* 0x0000002946007986 */ /* 0x000fe2000c10150a */
[----:B------:R-:W-:-:S02]  /*17c60*/  LEA.HI.X.SX32 R155, R155, R176, 0x1, P4 ;  /* 0x000000b09b9b7211 */ /* 0x000fc400020f0eff */
[----:B0-----:R-:W-:Y:S02]  /*17c70*/  PRMT R36, R32, 0x7632, R36 ;  /* 0x0000763220247816 */ /* 0x001fe40000000024 */
[----:B------:R-:W-:Y:S01]  /*17c80*/  PRMT R28, R28, 0x7632, R28 ;  /* 0x000076321c1c7816 */ /* 0x000fe2000000001c */
[----:B------:R-:W-:Y:S01]  /*17c90*/  STG.E.U16 desc[UR10][R60.64], R4 ;  /* 0x000000043c007986 */ /* 0x000fe2000c10150a */
[----:B------:R-:W-:Y:S02]  /*17ca0*/  LEA R162, P4, R163, R158, 0x1 ;  /* 0x0000009ea3a27211 */ /* 0x000fe400078808ff */
[----:B------:R-:W-:Y:S01]  /*17cb0*/  LEA.HI.X.SX32 R157, R157, R176, 0x1, P6 ;  /* 0x000000b09d9d7211 */ /* 0x000fe200030f0eff */
[----:B------:R-:W-:Y:S01]  /*17cc0*/  STG.E.U16 desc[UR10][R62.64], R12 ;  /* 0x0000000c3e007986 */ /* 0x000fe2000c10150a */
[----:B------:R-:W-:Y:S02]  /*17cd0*/  LEA R166, P6, R165, R158, 0x1 ;  /* 0x0000009ea5a67211 */ /* 0x000fe400078c08ff */
[----:B------:R-:W-:Y:S01]  /*17ce0*/  PRMT R16, R36, 0x7632, R16 ;  /* 0x0000763224107816 */ /* 0x000fe20000000010 */
[----:B------:R-:W-:Y:S01]  /*17cf0*/  STG.E.U16 desc[UR10][R64.64], R24 ;  /* 0x0000001840007986 */ /* 0x000fe2000c10150a */
[----:B------:R-:W-:-:S02]  /*17d00*/  LEA.HI.X.SX32 R161, R159, R176, 0x1, P5 ;  /* 0x000000b09fa17211 */ /* 0x000fc400028f0eff */
[----:B------:R-:W-:Y:S01]  /*17d10*/  LEA R164, P5, R169, R158, 0x1 ;  /* 0x0000009ea9a47211 */ /* 0x000fe200078a08ff */
[----:B------:R-:W-:Y:S01]  /*17d20*/  STG.E.U16 desc[UR10][R66.64], R28 ;  /* 0x0000001c42007986 */ /* 0x000fe2000c10150a */
[----:B------:R-:W-:Y:S02]  /*17d30*/  LEA.HI.X.SX32 R163, R163, R176, 0x1, P4 ;  /* 0x000000b0a3a37211 */ /* 0x000fe400020f0eff */
[----:B------:R-:W-:Y:S01]  /*17d40*/  LEA R168, P4, R171, R158, 0x1 ;  /* 0x0000009eaba87211 */ /* 0x000fe200078808ff */
[----:B------:R-:W-:Y:S01]  /*17d50*/  STG.E.U16 desc[UR10][R72.64], R36 ;  /* 0x0000002448007986 */ /* 0x000fe2000c10150a */
[----:B------:R-:W-:Y:S02]  /*17d60*/  LEA.HI.X.SX32 R167, R165, R176, 0x1, P6 ;  /* 0x000000b0a5a77211 */ /* 0x000fe400030f0eff */
[----:B------:R-:W-:Y:S01]  /*17d70*/  LEA R170, P6, R173, R158, 0x1 ;  /* 0x0000009eadaa7211 */ /* 0x000fe200078c08ff */
[----:B------:R-:W-:Y:S01]  /*17d80*/  STG.E.U16 desc[UR10][R76.64], R16 ;  /* 0x000000104c007986 */ /* 0x000fe2000c10150a */
[----:B------:R-:W-:-:S03]  /*17d90*/  LEA.HI.X.SX32 R165, R169, R176, 0x1, P5 ;  /* 0x000000b0a9a57211 */ /* 0x000fc600028f0eff */
[----:B------:R-:W-:Y:S01]  /*17da0*/  STG.E.U16 desc[UR10][R74.64], R5 ;  /* 0x000000054a007986 */ /* 0x000fe2000c10150a */
[----:B------:R-:W-:-:S03]  /*17db0*/  LEA.HI.X.SX32 R169, R171, R176, 0x1, P4 ;  /* 0x000000b0aba97211 */ /* 0x000fc600020f0eff */
[----:B------:R0:W-:Y:S01]  /*17dc0*/  STG.E.U16 desc[UR10][R56.64], R13 ;  /* 0x0000000d38007986 */ /* 0x0001e2000c10150a */
[----:B------:R-:W-:Y:S02]  /*17dd0*/  LEA.HI.X.SX32 R171, R173, R176, 0x1, P6 ;  /* 0x000000b0adab7211 */ /* 0x000fe400030f0eff */
[----:B------:R-:W-:Y:S01]  /*17de0*/  PRMT R44, R5, 0x7632, R44 ;  /* 0x00007632052c7816 */ /* 0x000fe2000000002c */
[----:B------:R-:W-:Y:S01]  /*17df0*/  STG.E.U16 desc[UR10][R58.64], R17 ;  /* 0x000000113a007986 */ /* 0x000fe2000c10150a */
[----:B------:R-:W-:Y:S02]  /*17e00*/  FSETP.NEU.AND P6, PT, R46, RZ, PT ;  /* 0x000000ff2e00720b */ /* 0x000fe40003fcd000 */
[----:B------:R-:W-:Y:S01]  /*17e10*/  PRMT R42, R13, 0x7632, R42 ;  /* 0x000076320d2a7816 */ /* 0x000fe2000000002a */
[----:B------:R-:W-:Y:S01]  /*17e20*/  STG.E.U16 desc[UR10][R86.64], R21 ;  /* 0x0000001556007986 */ /* 0x000fe2000c10150a */
[----:B------:R-:W-:-:S03]  /*17e30*/  PRMT R46, R17, 0x7632, R46 ;  /* 0x00007632112e7816 */ /* 0x000fc6000000002e */
[----:B------:R-:W-:Y:S01]  /*17e40*/  STG.E.U16 desc[UR10][R82.64], R25 ;  /* 0x0000001952007986 */ /* 0x000fe2000c10150a */
[----:B------:R-:W-:Y:S01]  /*17e50*/  PRMT R47, R21, 0x7632, R47 ;  /* 0x00007632152f7816 */ /* 0x000fe2000000002f */
[----:B0-----:R-:W0:Y:S02]  /*17e60*/  LDC.64 R12, c[0x0][0x230] ;  /* 0x00008c00ff0c7b82 */ /* 0x001e240000000a00 */
[----:B------:R1:W-:Y:S01]  /*17e70*/  STG.E.U16 desc[UR10][R80.64], R29 ;  /* 0x0000001d50007986 */ /* 0x0003e2000c10150a */
[----:B------:R-:W-:-:S03]  /*17e80*/  PRMT R49, R25, 0x7632, R49 ;  /* 0x0000763219317816 */ /* 0x000fc60000000031 */
[----:B------:R-:W-:Y:S01]  /*17e90*/  STG.E.U16 desc[UR10][R78.64], R33 ;  /* 0x000000214e007986 */ /* 0x000fe2000c10150a */
[----:B------:R-:W-:-:S03]  /*17ea0*/  PRMT R50, R29, 0x7632, R50 ;  /* 0x000076321d327816 */ /* 0x000fc60000000032 */
[----:B------:R-:W-:Y:S01]  /*17eb0*/  STG.E.U16 desc[UR10][R90.64], R37 ;  /* 0x000000255a007986 */ /* 0x000fe2000c10150a */
[----:B------:R-:W-:-:S03]  /*17ec0*/  PRMT R51, R33, 0x7632, R51 ;  /* 0x0000763221337816 */ /* 0x000fc60000000033 */
[----:B------:R-:W-:Y:S01]  /*17ed0*/  STG.E.U16 desc[UR10][R88.64], R44 ;  /* 0x0000002c58007986 */ /* 0x000fe2000c10150a */
[----:B------:R-:W-:-:S03]  /*17ee0*/  PRMT R52, R37, 0x7632, R52 ;  /* 0x0000763225347816 */ /* 0x000fc60000000034 */
[----:B------:R2:W-:Y:S04]  /*17ef0*/  STG.E.U16 desc[UR10][R84.64], R42 ;  /* 0x0000002a54007986 */ /* 0x0005e8000c10150a */
[----:B------:R-:W-:Y:S04]  /*17f00*/  STG.E.U16 desc[UR10][R92.64], R46 ;  /* 0x0000002e5c007986 */ /* 0x000fe8000c10150a */
[----:B------:R-:W-:Y:S04]  /*17f10*/  STG.E.U16 desc[UR10][R94.64], R47 ;  /* 0x0000002f5e007986 */ /* 0x000fe8000c10150a */
[----:B------:R-:W-:Y:S04]  /*17f20*/  STG.E.U16 desc[UR10][R98.64], R49 ;  /* 0x0000003162007986 */ /* 0x000fe8000c10150a */
[----:B------:R-:W-:Y:S04]  /*17f30*/  STG.E.U16 desc[UR10][R100.64], R50 ;  /* 0x0000003264007986 */ /* 0x000fe8000c10150a */
[----:B------:R-:W-:Y:S04]  /*17f40*/  STG.E.U16 desc[UR10][R102.64], R51 ;  /* 0x0000003366007986 */ /* 0x000fe8000c10150a */
[----:B------:R-:W-:Y:S01]  /*17f50*/  STG.E.U16 desc[UR10][R104.64], R52 ;  /* 0x0000003468007986 */ /* 0x000fe2000c10150a */
[----:B------:R-:W-:-:S03]  /*17f60*/  PRMT R63, R6, 0x7632, R63 ;  /* 0x00007632063f7816 */ /* 0x000fc6000000003f */
        /* <DEDUP_REMOVED lines=14> */
[----:B------:R-:W-:Y:S04]  /*18050*/  STG.E.U16 desc[UR10][R124.64], R38 ;  /* 0x000000267c007986 */ /* 0x000fe8000c10150a */
[----:B------:R-:W-:Y:S04]  /*18060*/  STG.E.U16 desc[UR10][R126.64], R63 ;  /* 0x0000003f7e007986 */ /* 0x000fe8000c10150a */
[----:B------:R-:W-:Y:S04]  /*18070*/  STG.E.U16 desc[UR10][R128.64], R64 ;  /* 0x0000004080007986 */ /* 0x000fe8000c10150a */
[----:B------:R-:W-:Y:S04]  /*18080*/  STG.E.U16 desc[UR10][R130.64], R65 ;  /* 0x0000004182007986 */ /* 0x000fe8000c10150a */
[----:B------:R-:W-:Y:S04]  /*18090*/  STG.E.U16 desc[UR10][R132.64], R66 ;  /* 0x0000004284007986 */ /* 0x000fe8000c10150a */
[----:B------:R-:W-:Y:S04]  /*180a0*/  STG.E.U16 desc[UR10][R134.64], R67 ;  /* 0x0000004386007986 */ /* 0x000fe8000c10150a */
[----:B------:R-:W-:Y:S04]  /*180b0*/  STG.E.U16 desc[UR10][R136.64], R68 ;  /* 0x0000004488007986 */ /* 0x000fe8000c10150a */
[----:B------:R-:W-:Y:S04]  /*180c0*/  STG.E.U16 desc[UR10][R138.64], R69 ;  /* 0x000000458a007986 */ /* 0x000fe8000c10150a */
[----:B------:R-:W-:Y:S01]  /*180d0*/  STG.E.U16 desc[UR10][R140.64], R70 ;  /* 0x000000468c007986 */ /* 0x000fe2000c10150a */
[----:B-1----:R-:W-:-:S03]  /*180e0*/  PRMT R80, R7, 0x7632, R80 ;  /* 0x0000763207507816 */ /* 0x002fc60000000050 */
[----:B------:R1:W-:Y:S01]  /*180f0*/  STG.E.U16 desc[UR10][R142.64], R7 ;  /* 0x000000078e007986 */ /* 0x0003e2000c10150a */
[----:B------:R-:W-:-:S03]  /*18100*/  PRMT R81, R15, 0x7632, R81 ;  /* 0x000076320f517816 */ /* 0x000fc60000000051 */
[----:B------:R3:W-:Y:S01]  /*18110*/  STG.E.U16 desc[UR10][R144.64], R15 ;  /* 0x0000000f90007986 */ /* 0x0007e2000c10150a */
[----:B------:R-:W-:-:S03]  /*18120*/  LEA R172, P5, R175, R158, 0x1 ;  /* 0x0000009eafac7211 */ /* 0x000fc600078a08ff */
[----:B------:R3:W-:Y:S01]  /*18130*/  STG.E.U16 desc[UR10][R146.64], R19 ;  /* 0x0000001392007986 */ /* 0x0007e2000c10150a */
[----:B------:R-:W-:-:S03]  /*18140*/  PRMT R83, R19, 0x7632, R83 ;  /* 0x0000763213537816 */ /* 0x000fc60000000053 */
[----:B------:R3:W-:Y:S01]  /*18150*/  STG.E.U16 desc[UR10][R148.64], R23 ;  /* 0x0000001794007986 */ /* 0x0007e2000c10150a */
[----:B------:R-:W-:-:S03]  /*18160*/  LEA R158, P4, R174, R158, 0x1 ;  /* 0x0000009eae9e7211 */ /* 0x000fc600078808ff */
[----:B------:R3:W-:Y:S01]  /*18170*/  STG.E.U16 desc[UR10][R150.64], R27 ;  /* 0x0000001b96007986 */ /* 0x0007e2000c10150a */
[----:B------:R-:W-:-:S03]  /*18180*/  PRMT R82, R23, 0x7632, R82 ;  /* 0x0000763217527816 */ /* 0x000fc60000000052 */
[----:B------:R3:W-:Y:S01]  /*18190*/  STG.E.U16 desc[UR10][R152.64], R31 ;  /* 0x0000001f98007986 */ /* 0x0007e2000c10150a */
[----:B--2---:R-:W-:-:S03]  /*181a0*/  PRMT R84, R27, 0x7632, R84 ;  /* 0x000076321b547816 */ /* 0x004fc60000000054 */
[----:B------:R3:W-:Y:S01]  /*181b0*/  STG.E.U16 desc[UR10][R154.64], R35 ;  /* 0x000000239a007986 */ /* 0x0007e2000c10150a */
[----:B------:R-:W-:-:S03]  /*181c0*/  PRMT R85, R31, 0x7632, R85 ;  /* 0x000076321f557816 */ /* 0x000fc60000000055 */
[----:B------:R3:W-:Y:S01]  /*181d0*/  STG.E.U16 desc[UR10][R156.64], R39 ;  /* 0x000000279c007986 */ /* 0x0007e2000c10150a */
[-C--:B------:R-:W-:Y:S02]  /*181e0*/  LEA.HI.X.SX32 R173, R175, R176.reuse, 0x1, P5 ;  /* 0x000000b0afad7211 */ /* 0x080fe400028f0eff */
[----:B------:R-:W-:Y:S01]  /*181f0*/  PRMT R86, R35, 0x7632, R86 ;  /* 0x0000763223567816 */ /* 0x000fe20000000056 */
[----:B------:R3:W-:Y:S01]  /*18200*/  STG.E.U16 desc[UR10][R160.64], R80 ;  /* 0x00000050a0007986 */ /* 0x0007e2000c10150a */
[----:B------:R-:W-:Y:S02]  /*18210*/  LEA.HI.X.SX32 R159, R174, R176, 0x1, P4 ;  /* 0x000000b0ae9f7211 */ /* 0x000fe400020f0eff */
[----:B------:R-:W-:Y:S01]  /*18220*/  PRMT R79, R39, 0x7632, R79 ;  /* 0x00007632274f7816 */ /* 0x000fe2000000004f */
[----:B------:R3:W-:Y:S04]  /*18230*/  STG.E.U16 desc[UR10][R162.64], R81 ;  /* 0x00000051a2007986 */ /* 0x0007e8000c10150a */
[----:B------:R3:W-:Y:S04]  /*18240*/  STG.E.U16 desc[UR10][R166.64], R83 ;  /* 0x00000053a6007986 */ /* 0x0007e8000c10150a */
[----:B------:R3:W-:Y:S04]  /*18250*/  STG.E.U16 desc[UR10][R164.64], R82 ;  /* 0x00000052a4007986 */ /* 0x0007e8000c10150a */
[----:B------:R3:W-:Y:S04]  /*18260*/  STG.E.U16 desc[UR10][R168.64], R84 ;  /* 0x00000054a8007986 */ /* 0x0007e8000c10150a */
[----:B------:R3:W-:Y:S04]  /*18270*/  STG.E.U16 desc[UR10][R170.64], R85 ;  /* 0x00000055aa007986 */ /* 0x0007e8000c10150a */
[----:B------:R3:W-:Y:S04]  /*18280*/  STG.E.U16 desc[UR10][R172.64], R86 ;  /* 0x00000056ac007986 */ /* 0x0007e8000c10150a */
[----:B------:R3:W-:Y:S01]  /*18290*/  STG.E.U16 desc[UR10][R158.64], R79 ;  /* 0x0000004f9e007986 */ /* 0x0007e2000c10150a */
[----:B-1----:R-:W-:-:S02]  /*182a0*/  FSEL R7, R114, -INF , P3 ;  /* 0xff80000072077808 */ /* 0x002fc40001800000 */
[----:B------:R-:W-:Y:S02]  /*182b0*/  FSEL R0, R115, -INF , P2 ;  /* 0xff80000073007808 */ /* 0x000fe40001000000 */
[----:B------:R-:W-:Y:S02]  /*182c0*/  FSEL R5, R116, -INF , P1 ;  /* 0xff80000074057808 */ /* 0x000fe40000800000 */
[----:B------:R-:W-:Y:S01]  /*182d0*/  FSEL R4, R117, -INF , P6 ;  /* 0xff80000075047808 */ /* 0x000fe20003000000 */
[----:B------:R-:W-:Y:S01]  /*182e0*/  FFMA R8, R7, 0.69314718246459960938, R8 ;  /* 0x3f31721807087823 */ /* 0x000fe20000000008 */
[----:B------:R-:W-:Y:S01]  /*182f0*/  FFMA R9, R0, 0.69314718246459960938, R9 ;  /* 0x3f31721800097823 */ /* 0x000fe20000000009 */
[----:B------:R-:W-:Y:S02]  /*18300*/  FFMA R10, R5, 0.69314718246459960938, R10 ;  /* 0x3f317218050a7823 */ /* 0x000fe4000000000a */
[----:B------:R-:W-:Y:S01]  /*18310*/  FFMA R11, R4, 0.69314718246459960938, R11 ;  /* 0x3f317218040b7823 */ /* 0x000fe2000000000b */
[----:B------:R-:W-:Y:S01]  /*18320*/  BAR.SYNC.DEFER_BLOCKING 0x0 ;  /* 0x0000000000007b1d */ /* 0x000fe20000010000 */
[----:B------:R-:W-:Y:S01]  /*18330*/  UIMAD UR4, UR7, UR4, URZ ;  /* 0x00000004070472a4 */ /* 0x000fe2000f8e023f */
[----:B------:R-:W-:-:S03]  /*18340*/  SHF.L.U32 R5, R177, 0x2, RZ ;  /* 0x00000002b1057819 */ /* 0x000fc600000006ff */
[----:B------:R-:W-:Y:S01]  /*18350*/  USHF.L.U32 UR7, UR4, 0x2, URZ ;  /* 0x0000000204077899 */ /* 0x000fe2000800063f */
[----:B------:R3:W-:Y:S01]  /*18360*/  STS.128 [R2+UR6], R8 ;  /* 0x0000000802007988 */ /* 0x0007e20008000c06 */
[----:B------:R-:W-:Y:S01]  /*18370*/  UIMAD.WIDE UR4, UR4, 0x4, URZ ;  /* 0x00000004040478a5 */ /* 0x000fe2000f8e023f */
[----:B------:R-:W-:Y:S01]  /*18380*/  IMAD.HI R0, R177, 0x4, RZ ;  /* 0x00000004b1007827 */ /* 0x000fe200078e02ff */
[----:B------:R-:W-:Y:S02]  /*18390*/  BAR.SYNC.DEFER_BLOCKING 0x0 ;  /* 0x0000000000007b1d */ /* 0x000fe40000010000 */
[----:B0-----:R-:W-:-:S04]  /*183a0*/  IADD3 R4, P1, P2, R5, UR7, R12 ;  /* 0x0000000705047c10 */ /* 0x001fc8000fa3e00c */
[----:B------:R-:W-:Y:S01]  /*183b0*/  IADD3.X R5, R0, UR5, R13, P1, P2 ;  /* 0x0000000500057c10 */ /* 0x000fe20008fe440d */
[----:B------:R-:W-:Y:S08]  /*183c0*/  @P0 EXIT ;  /* 0x000000000000094d */ /* 0x000ff00003800000 */
[----:B------:R-:W0:Y:S04]  /*183d0*/  LDS R3, [R3] ;  /* 0x0000000003037984 */ /* 0x000e280000000800 */
[----:B0-----:R-:W-:Y:S01]  /*183e0*/  STG.E desc[UR10][R4.64], R3 ;  /* 0x0000000304007986 */ /* 0x001fe2000c10190a */
[----:B------:R-:W-:Y:S05]  /*183f0*/  EXIT ;  /* 0x000000000000794d */ /* 0x000fea0003800000 */
.L_x_2:
[----:B------:R-:W-:-:S00]  /*18400*/  BRA `(.L_x_2) ;  /* 0xfffffffc00fc7947 */ /* 0x000fc0000383ffff */
[----:B------:R-:W-:-:S00]  /*18410*/  NOP ;  /* 0x0000000000007918 */ /* 0x000fc00000000000 */
        /* <DEDUP_REMOVED lines=14> */
.L_x_3:


//--------------------- .nv.global.init           --------------------------
	.section	.nv.global.init,"aw",@progbits
.nv.global.init:
	.type		_$_str,@object
	.size		_$_str,(.L_0 - _$_str)
_$_str:
        /*0000*/ 	.byte	0x5f, 0x5f, 0x43, 0x55, 0x44, 0x41, 0x5f, 0x46, 0x54, 0x5a, 0x00
.L_0:


//--------------------- .nv.shared.attn_fwd       --------------------------
	.section	.nv.shared.attn_fwd,"aw",@nobits
	.sectionflags	@""
	.align	16
	.zero		1024


//--------------------- .nv.shared.reserved.0     --------------------------
	.section	.nv.shared.reserved.0,"aw",@nobits
	.weak		__nv_reservedSMEM_offset_0_alias
	.size		__nv_reservedSMEM_offset_0_alias, 0, 0
	.other		__nv_reservedSMEM_offset_0_alias,@"STO_CUDA_RESERVED_SHARED STV_DEFAULT"
__nv_reservedSMEM_offset_0_alias:
	.zero		0


//--------------------- .nv.constant0.attn_fwd    --------------------------
	.section	.nv.constant0.attn_fwd,"a",@progbits
	.sectionflags	@""
	.align	4
.nv.constant0.attn_fwd:
	.zero		664


//--------------------- SYMBOLS --------------------------

	.type		.nv.reservedSmem.offset0,@object
	.size		.nv.reservedSmem.offset0,0x4
